def matmul_kernel(
    a_ptr,
    b_ptr,
    c_ptr,
    M,
    N,
    K,
    stride_am,
    stride_ak,
    stride_bk,
    stride_bn,
    stride_cm,
    stride_cn,
    BLOCK_M: tl.constexpr,
    BLOCK_N: tl.constexpr,
    BLOCK_K: tl.constexpr,
    GROUP_M: tl.constexpr,
):
    pid = tl.program_id(axis=0)
    num_pid_m = tl.cdiv(M, BLOCK_M)
    num_pid_n = tl.cdiv(N, BLOCK_N)
    num_pid_in_group = GROUP_M * num_pid_n
    group_id = pid // num_pid_in_group
    first_pid_m = group_id * GROUP_M
    group_size_m = min(num_pid_m - first_pid_m, GROUP_M)
    pid_m = first_pid_m + ((pid % num_pid_in_group) % group_size_m)
    pid_n = (pid % num_pid_in_group) // group_size_m

    offs_am = (pid_m * BLOCK_M + tl.arange(0, BLOCK_M)) % M
    offs_bn = (pid_n * BLOCK_N + tl.arange(0, BLOCK_N)) % N
    offs_k = tl.arange(0, BLOCK_K)
    a_ptrs = a_ptr + offs_am[:, None] * stride_am + offs_k[None, :] * stride_ak
    b_ptrs = b_ptr + offs_k[:, None] * stride_bk + offs_bn[None, :] * stride_bn

    acc = tl.zeros((BLOCK_M, BLOCK_N), dtype=tl.float32)
    for kk in range(0, tl.cdiv(K, BLOCK_K)):
        a = tl.load(a_ptrs, mask=offs_k[None, :] < K - kk * BLOCK_K, other=0.0)
        b = tl.load(b_ptrs, mask=offs_k[:, None] < K - kk * BLOCK_K, other=0.0)
        acc = tl.dot(a, b, acc)
        a_ptrs += BLOCK_K * stride_ak
        b_ptrs += BLOCK_K * stride_bk

    c = acc.to(c_ptr.dtype.element_ty)
    offs_cm = pid_m * BLOCK_M + tl.arange(0, BLOCK_M)
    offs_cn = pid_n * BLOCK_N + tl.arange(0, BLOCK_N)
    c_ptrs = c_ptr + offs_cm[:, None] * stride_cm + offs_cn[None, :] * stride_cn
    mask = (offs_cm[:, None] < M) & (offs_cn[None, :] < N)
    tl.store(c_ptrs, c, mask=mask)

# config = {"BLOCK_K": 64, "BLOCK_M": 256, "BLOCK_N": 64, "GROUP_M": 8, "arch": "sm_100", "dtype": "bf16", "num_ctas": 1, "num_stages": 3, "num_warps": 2}
# arch = sm_100


// ===== COMPILED SASS (sm_100a) =====

	.target	sm_100a

	.elftype	@"ET_EXEC"


//--------------------- .note.nv.tkinfo           --------------------------
	.section	.note.nv.tkinfo,"",@"SHT_NOTE"
	.sectionflags	@"SHF_NOTE_NV_TKINFO"
	.tkinfo
        /*0018*/ 	.word	0x00000081
        /*0030*/ 	.string	""
        /*0030*/ 	.string	"ptxas-blackwell"
        /*0030*/ 	.string	"Cuda compilation tools, release 12.9, V12.9.86"
        /*0030*/ 	.string	"Build cuda_12.9.r12.9/compiler.36037853_0"
        /*0030*/ 	.string	"-v  -suppress-debug-info  -lineinfo  -arch sm_100a "



//--------------------- .note.nv.cuver            --------------------------
	.section	.note.nv.cuver,"",@"SHT_NOTE"
	.sectionflags	@"SHF_NOTE_NV_CUVER"
        /*0018*/ 	.short	0x0001
        /*001a*/ 	.short	0x0064
        /*001c*/ 	.short	0x0001
        /*001e*/ 	.short	0x0000
        /*0020*/ 	.short	0x0001
        /*0022*/ 	.short	0x0000


//--------------------- .nv.info                  --------------------------
	.section	.nv.info,"",@"SHT_CUDA_INFO"
	.align	4


	//----- nvinfo : EIATTR_REGCOUNT
	.align		4
        /*0000*/ 	.byte	0x04, 0x2f
        /*0002*/ 	.short	(.L_1 - .L_0)
	.align		4
.L_0:
        /*0004*/ 	.word	index@(matmul_kernel)
        /*0008*/ 	.word	0x00000020


	//----- nvinfo : EIATTR_FRAME_SIZE
	.align		4
.L_1:
        /*000c*/ 	.byte	0x04, 0x11
        /*000e*/ 	.short	(.L_3 - .L_2)
	.align		4
.L_2:
        /*0010*/ 	.word	index@(matmul_kernel)
        /*0014*/ 	.word	0x000027f8


	//----- nvinfo : EIATTR_MIN_STACK_SIZE
	.align		4
.L_3:
        /*0018*/ 	.byte	0x04, 0x12
        /*001a*/ 	.short	(.L_5 - .L_4)
	.align		4
.L_4:
        /*001c*/ 	.word	index@(matmul_kernel)
        /*0020*/ 	.word	0x000027f8
.L_5:


//--------------------- .nv.info.matmul_kernel    --------------------------
	.section	.nv.info.matmul_kernel,"",@"SHT_CUDA_INFO"
	.sectionflags	@""
	.align	4


	//----- nvinfo : EIATTR_CUDA_API_VERSION
	.align		4
        /*0000*/ 	.byte	0x04, 0x37
        /*0002*/ 	.short	(.L_7 - .L_6)
.L_6:
        /*0004*/ 	.word	0x00000081


	//----- nvinfo : EIATTR_KPARAM_INFO
	.align		4
.L_7:
        /*0008*/ 	.byte	0x04, 0x17
        /*000a*/ 	.short	(.L_9 - .L_8)
.L_8:
        /*000c*/ 	.word	0x00000000
        /*0010*/ 	.short	0x000d
        /*0012*/ 	.short	0x0048
        /*0014*/ 	.byte	0x00, 0xf4, 0x21, 0x00


	//----- nvinfo : EIATTR_KPARAM_INFO
	.align		4
.L_9:
        /*0018*/ 	.byte	0x04, 0x17
        /*001a*/ 	.short	(.L_11 - .L_10)
.L_10:
        /*001c*/ 	.word	0x00000000
        /*0020*/ 	.short	0x000c
        /*0022*/ 	.short	0x0040
        /*0024*/ 	.byte	0x00, 0xf4, 0x21, 0x00


	//----- nvinfo : EIATTR_KPARAM_INFO
	.align		4
.L_11:
        /*0028*/ 	.byte	0x04, 0x17
        /*002a*/ 	.short	(.L_13 - .L_12)
.L_12:
        /*002c*/ 	.word	0x00000000
        /*0030*/ 	.short	0x000b
        /*0032*/ 	.short	0x0038
        /*0034*/ 	.byte	0x00, 0xf0, 0x11, 0x00


	//----- nvinfo : EIATTR_KPARAM_INFO
	.align		4
.L_13:
        /*0038*/ 	.byte	0x04, 0x17
        /*003a*/ 	.short	(.L_15 - .L_14)
.L_14:
        /*003c*/ 	.word	0x00000000
        /*0040*/ 	.short	0x000a
        /*0042*/ 	.short	0x0034
        /*0044*/ 	.byte	0x00, 0xf0, 0x11, 0x00


	//----- nvinfo : EIATTR_KPARAM_INFO
	.align		4
.L_15:
        /*0048*/ 	.byte	0x04, 0x17
        /*004a*/ 	.short	(.L_17 - .L_16)
.L_16:
        /*004c*/ 	.word	0x00000000
        /*0050*/ 	.short	0x0009
        /*0052*/ 	.short	0x0030
        /*0054*/ 	.byte	0x00, 0xf0, 0x11, 0x00


	//----- nvinfo : EIATTR_KPARAM_INFO
	.align		4
.L_17:
        /*0058*/ 	.byte	0x04, 0x17
        /*005a*/ 	.short	(.L_19 - .L_18)
.L_18:
        /*005c*/ 	.word	0x00000000
        /*0060*/ 	.short	0x0008
        /*0062*/ 	.short	0x002c
        /*0064*/ 	.byte	0x00, 0xf0, 0x11, 0x00


	//----- nvinfo : EIATTR_KPARAM_INFO
	.align		4
.L_19:
        /*0068*/ 	.byte	0x04, 0x17
        /*006a*/ 	.short	(.L_21 - .L_20)
.L_20:
        /*006c*/ 	.word	0x00000000
        /*0070*/ 	.short	0x0007
        /*0072*/ 	.short	0x0028
        /*0074*/ 	.byte	0x00, 0xf0, 0x11, 0x00


	//----- nvinfo : EIATTR_KPARAM_INFO
	.align		4
.L_21:
        /*0078*/ 	.byte	0x04, 0x17
        /*007a*/ 	.short	(.L_23 - .L_22)
.L_22:
        /*007c*/ 	.word	0x00000000
        /*0080*/ 	.short	0x0006
        /*0082*/ 	.short	0x0024
        /*0084*/ 	.byte	0x00, 0xf0, 0x11, 0x00


	//----- nvinfo : EIATTR_KPARAM_INFO
	.align		4
.L_23:
        /*0088*/ 	.byte	0x04, 0x17
        /*008a*/ 	.short	(.L_25 - .L_24)
.L_24:
        /*008c*/ 	.word	0x00000000
        /*0090*/ 	.short	0x0005
        /*0092*/ 	.short	0x0020
        /*0094*/ 	.byte	0x00, 0xf0, 0x11, 0x00


	//----- nvinfo : EIATTR_KPARAM_INFO
	.align		4
.L_25:
        /*0098*/ 	.byte	0x04, 0x17
        /*009a*/ 	.short	(.L_27 - .L_26)
.L_26:
        /*009c*/ 	.word	0x00000000
        /*00a0*/ 	.short	0x0004
        /*00a2*/ 	.short	0x001c
        /*00a4*/ 	.byte	0x00, 0xf0, 0x11, 0x00


	//----- nvinfo : EIATTR_KPARAM_INFO
	.align		4
.L_27:
        /*00a8*/ 	.byte	0x04, 0x17
        /*00aa*/ 	.short	(.L_29 - .L_28)
.L_28:
        /*00ac*/ 	.word	0x00000000
        /*00b0*/ 	.short	0x0003
        /*00b2*/ 	.short	0x0018
        /*00b4*/ 	.byte	0x00, 0xf0, 0x11, 0x00


	//----- nvinfo : EIATTR_KPARAM_INFO
	.align		4
.L_29:
        /*00b8*/ 	.byte	0x04, 0x17
        /*00ba*/ 	.short	(.L_31 - .L_30)
.L_30:
        /*00bc*/ 	.word	0x00000000
        /*00c0*/ 	.short	0x0002
        /*00c2*/ 	.short	0x0010
        /*00c4*/ 	.byte	0x00, 0xf4, 0x21, 0x00


	//----- nvinfo : EIATTR_KPARAM_INFO
	.align		4
.L_31:
        /*00c8*/ 	.byte	0x04, 0x17
        /*00ca*/ 	.short	(.L_33 - .L_32)
.L_32:
        /*00cc*/ 	.word	0x00000000
        /*00d0*/ 	.short	0x0001
        /*00d2*/ 	.short	0x0008
        /*00d4*/ 	.byte	0x00, 0xf4, 0x21, 0x00


	//----- nvinfo : EIATTR_KPARAM_INFO
	.align		4
.L_33:
        /*00d8*/ 	.byte	0x04, 0x17
        /*00da*/ 	.short	(.L_35 - .L_34)
.L_34:
        /*00dc*/ 	.word	0x00000000
        /*00e0*/ 	.short	0x0000
        /*00e2*/ 	.short	0x0000
        /*00e4*/ 	.byte	0x00, 0xf4, 0x21, 0x00


	//----- nvinfo : EIATTR_SPARSE_MMA_MASK
	.align		4
.L_35:
        /*00e8*/ 	.byte	0x03, 0x50
        /*00ea*/ 	.short	0x0000


	//----- nvinfo : EIATTR_MAXREG_COUNT
	.align		4
        /*00ec*/ 	.byte	0x03, 0x1b
        /*00ee*/ 	.short	0x00ff


	//----- nvinfo : EIATTR_NUM_BARRIERS
	.align		4
        /*00f0*/ 	.byte	0x02, 0x4c
        /*00f2*/ 	.byte	0x01
	.zero		1


	//----- nvinfo : EIATTR_ANNOTATIONS
	.align		4
        /*00f4*/ 	.byte	0x04, 0x55
        /*00f6*/ 	.short	(.L_37 - .L_36)


	//   ....[0]....
.L_36:
        /*00f8*/ 	.word	0x00000001
        /*00fc*/ 	.byte	0x10, 0x01, 0x00, 0x00, 0x01, 0x00, 0x00, 0x00, 0x40, 0x01, 0x00, 0x00, 0x01, 0x00, 0x00, 0x00
        /* <DEDUP_REMOVED lines=41> */
        /*039c*/ 	.byte	0x50, 0x0b, 0x00, 0x00, 0x01, 0x00, 0x00, 0x00, 0x60, 0x0b, 0x00, 0x00


	//----- nvinfo : EIATTR_VRC_CTA_INIT_COUNT
	.align		4
.L_37:
        /*03a8*/ 	.byte	0x02, 0x4a
	.zero		1
	.zero		1


	//----- nvinfo : EIATTR_EXIT_INSTR_OFFSETS
	.align		4
        /*03ac*/ 	.byte	0x04, 0x1c
        /*03ae*/ 	.short	(.L_39 - .L_38)


	//   ....[0]....
.L_38:
        /*03b0*/ 	.word	0x0003abd0


	//   ....[1]....
        /*03b4*/ 	.word	0x0003ac00


	//----- nvinfo : EIATTR_REQNTID
	.align		4
.L_39:
        /*03b8*/ 	.byte	0x04, 0x10
        /*03ba*/ 	.short	(.L_41 - .L_40)
.L_40:
        /*03bc*/ 	.word	0x00000040
        /*03c0*/ 	.word	0x00000001
        /*03c4*/ 	.word	0x00000001


	//----- nvinfo : EIATTR_CBANK_PARAM_SIZE
	.align		4
.L_41:
        /*03c8*/ 	.byte	0x03, 0x19
        /*03ca*/ 	.short	0x0050


	//----- nvinfo : EIATTR_PARAM_CBANK
	.align		4
        /*03cc*/ 	.byte	0x04, 0x0a
        /*03ce*/ 	.short	(.L_43 - .L_42)
	.align		4
.L_42:
        /*03d0*/ 	.word	index@(.nv.constant0.matmul_kernel)
        /*03d4*/ 	.short	0x0380
        /*03d6*/ 	.short	0x0050


	//----- nvinfo : EIATTR_SW_WAR
	.align		4
.L_43:
        /*03d8*/ 	.byte	0x04, 0x36
        /*03da*/ 	.short	(.L_45 - .L_44)
.L_44:
        /*03dc*/ 	.word	0x00000008
.L_45:


//--------------------- .nv.compat                --------------------------
	.section	.nv.compat,"",@"SHT_CUDA_COMPAT_INFO"
	.align	4
        /*0000*/ 	.byte	0x02, 0x02, 0x01, 0x00, 0x02, 0x05, 0x05, 0x00, 0x02, 0x03, 0x00, 0x00, 0x02, 0x06, 0x01, 0x00


//--------------------- .nv.callgraph             --------------------------
	.section	.nv.callgraph,"",@"SHT_CUDA_CALLGRAPH"
	.align	4
	.sectionentsize	8
	.align		4
        /*0000*/ 	.word	0x00000000
	.align		4
        /*0004*/ 	.word	0xffffffff
	.align		4
        /*0008*/ 	.word	0x00000000
	.align		4
        /*000c*/ 	.word	0xfffffffe
	.align		4
        /*0010*/ 	.word	0x00000000
	.align		4
        /*0014*/ 	.word	0xfffffffd
	.align		4
        /*0018*/ 	.word	0x00000000
	.align		4
        /*001c*/ 	.word	0xfffffffc


//--------------------- .text.matmul_kernel       --------------------------
	.section	.text.matmul_kernel,"ax",@progbits
	.align	128
        .global         matmul_kernel
        .type           matmul_kernel,@function
        .size           matmul_kernel,(.L_x_3 - matmul_kernel)
        .other          matmul_kernel,@"STO_CUDA_ENTRY STV_DEFAULT"
matmul_kernel:
.text.matmul_kernel:
[----:B------:R-:W0:Y:S08]  /*0000*/  LDC R1, c[0x0][0x37c] ;  /* 0x0000df00ff017b82 */ /* 0x000e300000000800 */
[----:B------:R-:W1:Y:S01]  /*0010*/  LDC.64 R2, c[0x0][0x398] ;  /* 0x0000e600ff027b82 */ /* 0x000e620000000a00 */
[----:B0-----:R-:W-:Y:S01]  /*0020*/  VIADD R1, R1, 0xffffd808 ;  /* 0xffffd80801017836 */ /* 0x001fe20000000000 */
[----:B------:R-:W0:Y:S01]  /*0030*/  S2R R29, SR_TID.X ;  /* 0x00000000001d7919 */ /* 0x000e220000002100 */
[----:B------:R-:W2:Y:S01]  /*0040*/  LDCU UR4, c[0x0][0x3a0] ;  /* 0x00007400ff0477ac */ /* 0x000ea20008000800 */
[----:B------:R-:W-:-:S02]  /*0050*/  CS2R R24, SRZ ;  /* 0x0000000000187805 */ /* 0x000fc4000001ff00 */
[----:B------:R-:W-:Y:S02]  /*0060*/  CS2R R26, SRZ ;  /* 0x00000000001a7805 */ /* 0x000fe4000001ff00 */
[----:B------:R-:W-:Y:S02]  /*0070*/  CS2R R20, SRZ ;  /* 0x0000000000147805 */ /* 0x000fe4000001ff00 */
[----:B------:R-:W-:Y:S01]  /*0080*/  CS2R R22, SRZ ;  /* 0x0000000000167805 */ /* 0x000fe2000001ff00 */
[----:B------:R-:W3:Y:S01]  /*0090*/  S2UR UR6, SR_CgaCtaId ;  /* 0x00000000000679c3 */ /* 0x000ee20000008800 */
[----:B------:R-:W-:Y:S02]  /*00a0*/  CS2R R16, SRZ ;  /* 0x0000000000107805 */ /* 0x000fe4000001ff00 */
[----:B------:R-:W-:Y:S02]  /*00b0*/  CS2R R18, SRZ ;  /* 0x0000000000127805 */ /* 0x000fe4000001ff00 */
[----:B------:R-:W-:Y:S01]  /*00c0*/  CS2R R14, SRZ ;  /* 0x00000000000e7805 */ /* 0x000fe2000001ff00 */
[----:B------:R-:W-:Y:S01]  /*00d0*/  UMOV UR5, 0x400 ;  /* 0x0000040000057882 */ /* 0x000fe20000000000 */
[----:B------:R-:W4:Y:S01]  /*00e0*/  LDCU.64 UR40, c[0x0][0x358] ;  /* 0x00006b00ff2877ac */ /* 0x000f220008000a00 */
[----:B--2---:R-:W-:Y:S01]  /*00f0*/  UIADD3 UR4, UPT, UPT, UR4, 0x3f, URZ ;  /* 0x0000003f04047890 */ /* 0x004fe2000fffe0ff */
[----:B-1----:R-:W-:Y:S01]  /*0100*/  VIADD R0, R3, 0x3f ;  /* 0x0000003f03007836 */ /* 0x002fe20000000000 */
[----:B------:R0:W-:Y:S02]  /*0110*/  STL [R1+0x11e8], R3 ;  /* 0x0011e80301007387 */ /* 0x0001e40000100800 */
[----:B------:R-:W-:-:S02]  /*0120*/  UISETP.GE.AND UP0, UPT, UR4, 0x40, UPT ;  /* 0x000000400400788c */ /* 0x000fc4000bf06270 */
[----:B------:R-:W-:Y:S01]  /*0130*/  SHF.R.S32.HI R5, RZ, 0x1f, R0 ;  /* 0x0000001fff057819 */ /* 0x000fe20000011400 */
[----:B------:R1:W-:Y:S01]  /*0140*/  STL [R1+0x11ec], R2 ;  /* 0x0011ec0201007387 */ /* 0x0003e20000100800 */
[----:B---3--:R-:W-:Y:S02]  /*0150*/  ULEA UR5, UR6, UR5, 0x18 ;  /* 0x0000000506057291 */ /* 0x008fe4000f8ec0ff */
[----:B------:R-:W-:Y:S01]  /*0160*/  LEA.HI R5, R5, R0, RZ, 0x6 ;  /* 0x0000000005057211 */ /* 0x000fe200078f30ff */
[----:B------:R-:W-:Y:S01]  /*0170*/  STL [R1+0x40], RZ ;  /* 0x000040ff01007387 */ /* 0x000fe20000100800 */
[----:B0-----:R-:W-:Y:S02]  /*0180*/  LOP3.LUT R3, R29, 0x3f, RZ, 0xc0, !PT ;  /* 0x0000003f1d037812 */ /* 0x001fe400078ec0ff */
[----:B------:R-:W-:Y:S01]  /*0190*/  SHF.R.S32.HI R0, RZ, 0x6, R5 ;  /* 0x00000006ff007819 */ /* 0x000fe20000011405 */
[----:B------:R-:W-:Y:S04]  /*01a0*/  STL [R1+0x44], RZ ;  /* 0x000044ff01007387 */ /* 0x000fe80000100800 */
[----:B------:R-:W-:Y:S01]  /*01b0*/  IMAD.SHL.U32 R0, R0, 0x8, RZ ;  /* 0x0000000800007824 */ /* 0x000fe200078e00ff */
[----:B------:R-:W0:Y:S04]  /*01c0*/  S2R R5, SR_CTAID.X ;  /* 0x0000000000057919 */ /* 0x000e280000002500 */
[-C--:B------:R-:W-:Y:S01]  /*01d0*/  IABS R9, R0.reuse ;  /* 0x0000000000097213 */ /* 0x080fe20000000000 */
[----:B------:R-:W-:Y:S01]  /*01e0*/  STL [R1+0x48], RZ ;  /* 0x000048ff01007387 */ /* 0x000fe20000100800 */
[----:B------:R-:W-:-:S02]  /*01f0*/  IABS R12, R0 ;  /* 0x00000000000c7213 */ /* 0x000fc40000000000 */
[----:B------:R-:W2:Y:S01]  /*0200*/  I2F.RP R4, R9 ;  /* 0x0000000900047306 */ /* 0x000ea20000209400 */
[----:B------:R-:W-:Y:S04]  /*0210*/  STL [R1+0x4c], RZ ;  /* 0x00004cff01007387 */ /* 0x000fe80000100800 */
[----:B------:R-:W-:Y:S04]  /*0220*/  STL [R1+0x30], RZ ;  /* 0x000030ff01007387 */ /* 0x000fe80000100800 */
[----:B------:R-:W-:Y:S04]  /*0230*/  STL [R1+0x34], RZ ;  /* 0x000034ff01007387 */ /* 0x000fe80000100800 */
[----:B------:R-:W-:Y:S01]  /*0240*/  STL [R1+0x38], RZ ;  /* 0x000038ff01007387 */ /* 0x000fe20000100800 */
[----:B--2---:R-:W2:Y:S03]  /*0250*/  MUFU.RCP R4, R4 ;  /* 0x0000000400047308 */ /* 0x004ea60000001000 */
[----:B------:R-:W-:Y:S04]  /*0260*/  STL [R1+0x3c], RZ ;  /* 0x00003cff01007387 */ /* 0x000fe80000100800 */
[----:B------:R-:W-:Y:S01]  /*0270*/  STL [R1+0x20], RZ ;  /* 0x000020ff01007387 */ /* 0x000fe20000100800 */
[----:B0-----:R-:W-:-:S03]  /*0280*/  IABS R10, R5 ;  /* 0x00000005000a7213 */ /* 0x001fc60000000000 */
[----:B------:R-:W-:Y:S04]  /*0290*/  STL [R1+0x24], RZ ;  /* 0x000024ff01007387 */ /* 0x000fe80000100800 */
[----:B------:R-:W-:Y:S01]  /*02a0*/  STL [R1+0x28], RZ ;  /* 0x000028ff01007387 */ /* 0x000fe20000100800 */
[----:B--2---:R-:W-:-:S03]  /*02b0*/  VIADD R6, R4, 0xffffffe ;  /* 0x0ffffffe04067836 */ /* 0x004fc60000000000 */
[----:B------:R-:W-:Y:S01]  /*02c0*/  STL [R1+0x2c], RZ ;  /* 0x00002cff01007387 */ /* 0x000fe20000100800 */
[----:B------:R-:W-:Y:S01]  /*02d0*/  IMAD.MOV R4, RZ, RZ, -R12 ;  /* 0x000000ffff047224 */ /* 0x000fe200078e0a0c */
[----:B------:R-:W-:Y:S01]  /*02e0*/  CS2R R12, SRZ ;  /* 0x00000000000c7805 */ /* 0x000fe2000001ff00 */
[----:B------:R0:W2:Y:S01]  /*02f0*/  F2I.FTZ.U32.TRUNC.NTZ R7, R6 ;  /* 0x0000000600077305 */ /* 0x0000a2000021f000 */
[----:B------:R-:W-:Y:S04]  /*0300*/  STL [R1+0x10], RZ ;  /* 0x000010ff01007387 */ /* 0x000fe80000100800 */
[----:B------:R-:W-:Y:S01]  /*0310*/  STL [R1+0x14], RZ ;  /* 0x000014ff01007387 */ /* 0x000fe20000100800 */
[----:B0-----:R-:W-:-:S03]  /*0320*/  IMAD.MOV.U32 R6, RZ, RZ, RZ ;  /* 0x000000ffff067224 */ /* 0x001fc600078e00ff */
[----:B------:R-:W-:Y:S04]  /*0330*/  STL [R1+0x18], RZ ;  /* 0x000018ff01007387 */ /* 0x000fe80000100800 */
[----:B------:R-:W-:Y:S01]  /*0340*/  STL [R1+0x1c], RZ ;  /* 0x00001cff01007387 */ /* 0x000fe20000100800 */
[----:B--2---:R-:W-:-:S03]  /*0350*/  IMAD.MOV R8, RZ, RZ, -R7 ;  /* 0x000000ffff087224 */ /* 0x004fc600078e0a07 */
[----:B------:R-:W-:Y:S01]  /*0360*/  STL [R1], RZ ;  /* 0x000000ff01007387 */ /* 0x000fe20000100800 */
[----:B------:R-:W-:Y:S02]  /*0370*/  IMAD R11, R8, R9, RZ ;  /* 0x00000009080b7224 */ /* 0x000fe400078e02ff */
[----:B------:R-:W-:Y:S01]  /*0380*/  IMAD.MOV.U32 R8, RZ, RZ, R10 ;  /* 0x000000ffff087224 */ /* 0x000fe200078e000a */
[----:B------:R-:W-:Y:S01]  /*0390*/  STL [R1+0x4], RZ ;  /* 0x000004ff01007387 */ /* 0x000fe20000100800 */
[----:B------:R-:W-:-:S03]  /*03a0*/  IMAD.HI.U32 R7, R7, R11, R6 ;  /* 0x0000000b07077227 */ /* 0x000fc600078e0006 */
[----:B------:R-:W-:Y:S03]  /*03b0*/  STL [R1+0x8], RZ ;  /* 0x000008ff01007387 */ /* 0x000fe60000100800 */
[----:B------:R-:W-:Y:S01]  /*03c0*/  IMAD.HI.U32 R7, R7, R8, RZ ;  /* 0x0000000807077227 */ /* 0x000fe200078e00ff */
[----:B------:R-:W-:Y:S03]  /*03d0*/  STL [R1+0xc], RZ ;  /* 0x00000cff01007387 */ /* 0x000fe60000100800 */
[----:B------:R-:W-:Y:S01]  /*03e0*/  IMAD R4, R7, R4, R8 ;  /* 0x0000000407047224 */ /* 0x000fe200078e0208 */
[----:B------:R-:W-:Y:S04]  /*03f0*/  STL [R1+0xa0], RZ ;  /* 0x0000a0ff01007387 */ /* 0x000fe80000100800 */
[----:B------:R-:W-:Y:S01]  /*0400*/  ISETP.GT.U32.AND P1, PT, R9, R4, PT ;  /* 0x000000040900720c */ /* 0x000fe20003f24070 */
[----:B------:R-:W-:Y:S04]  /*0410*/  STL [R1+0xa4], RZ ;  /* 0x0000a4ff01007387 */ /* 0x000fe80000100800 */
[----:B------:R-:W-:Y:S04]  /*0420*/  STL [R1+0xa8], RZ ;  /* 0x0000a8ff01007387 */ /* 0x000fe80000100800 */
[----:B------:R-:W-:Y:S04]  /*0430*/  STL [R1+0xac], RZ ;  /* 0x0000acff01007387 */ /* 0x000fe80000100800 */
[----:B------:R-:W-:Y:S01]  /*0440*/  @!P1 IMAD.IADD R4, R4, 0x1, -R9 ;  /* 0x0000000104049824 */ /* 0x000fe200078e0a09 */
[----:B------:R-:W-:Y:S01]  /*0450*/  STL [R1+0x90], RZ ;  /* 0x000090ff01007387 */ /* 0x000fe20000100800 */
[----:B------:R-:W-:Y:S01]  /*0460*/  @!P1 VIADD R7, R7, 0x1 ;  /* 0x0000000107079836 */ /* 0x000fe20000000000 */
[----:B------:R-:W-:-:S02]  /*0470*/  ISETP.NE.AND P1, PT, R0, RZ, PT ;  /* 0x000000ff0000720c */ /* 0x000fc40003f25270 */
[----:B------:R-:W-:Y:S01]  /*0480*/  ISETP.GE.U32.AND P0, PT, R4, R9, PT ;  /* 0x000000090400720c */ /* 0x000fe20003f06070 */
[----:B------:R-:W-:Y:S01]  /*0490*/  STL [R1+0x94], RZ ;  /* 0x000094ff01007387 */ /* 0x000fe20000100800 */
[----:B------:R-:W-:-:S03]  /*04a0*/  LOP3.LUT R4, R5, R0, RZ, 0x3c, !PT ;  /* 0x0000000005047212 */ /* 0x000fc600078e3cff */
[----:B------:R-:W-:Y:S01]  /*04b0*/  STL [R1+0x98], RZ ;  /* 0x000098ff01007387 */ /* 0x000fe20000100800 */
[----:B------:R-:W-:Y:S01]  /*04c0*/  ISETP.GE.AND P2, PT, R4, RZ, PT ;  /* 0x000000ff0400720c */ /* 0x000fe20003f46270 */
[----:B------:R-:W-:Y:S02]  /*04d0*/  VIADD R4, R2, 0xff ;  /* 0x000000ff02047836 */ /* 0x000fe40000000000 */
[----:B------:R-:W-:Y:S04]  /*04e0*/  STL [R1+0x9c], RZ ;  /* 0x00009cff01007387 */ /* 0x000fe80000100800 */
[----:B------:R-:W-:Y:S01]  /*04f0*/  @P0 VIADD R7, R7, 0x1 ;  /* 0x0000000107070836 */ /* 0x000fe20000000000 */
[----:B------:R-:W-:Y:S03]  /*0500*/  STL [R1+0x80], RZ ;  /* 0x000080ff01007387 */ /* 0x000fe60000100800 */
[----:B------:R-:W-:Y:S01]  /*0510*/  IMAD.MOV.U32 R6, RZ, RZ, R7 ;  /* 0x000000ffff067224 */ /* 0x000fe200078e0007 */
[----:B------:R-:W-:Y:S01]  /*0520*/  SHF.R.S32.HI R7, RZ, 0x1f, R4 ;  /* 0x0000001fff077819 */ /* 0x000fe20000011404 */
[----:B------:R-:W-:Y:S02]  /*0530*/  STL [R1+0x84], RZ ;  /* 0x000084ff01007387 */ /* 0x000fe40000100800 */
[----:B------:R-:W-:Y:S01]  /*0540*/  @!P2 IMAD.MOV R6, RZ, RZ, -R6 ;  /* 0x000000ffff06a224 */ /* 0x000fe200078e0a06 */
[----:B------:R-:W-:Y:S01]  /*0550*/  @!P1 LOP3.LUT R6, RZ, R0, RZ, 0x33, !PT ;  /* 0x00000000ff069212 */ /* 0x000fe200078e33ff */
[----:B------:R-:W-:Y:S01]  /*0560*/  STL [R1+0x88], RZ ;  /* 0x000088ff01007387 */ /* 0x000fe20000100800 */
[----:B------:R-:W-:-:S03]  /*0570*/  LEA.HI R7, R7, R4, RZ, 0x8 ;  /* 0x0000000407077211 */ /* 0x000fc600078f40ff */
[----:B------:R-:W-:Y:S01]  /*0580*/  IMAD.SHL.U32 R28, R6, 0x8, RZ ;  /* 0x00000008061c7824 */ /* 0x000fe200078e00ff */
[----:B------:R-:W-:Y:S01]  /*0590*/  STL [R1+0x8c], RZ ;  /* 0x00008cff01007387 */ /* 0x000fe20000100800 */
[----:B------:R-:W-:-:S03]  /*05a0*/  IMAD.MOV R6, RZ, RZ, -R6 ;  /* 0x000000ffff067224 */ /* 0x000fc600078e0a06 */
[----:B------:R-:W-:Y:S01]  /*05b0*/  LEA.HI.SX32 R4, R7, -R28, 0x18 ;  /* 0x8000001c07047211 */ /* 0x000fe200078fc2ff */
[----:B------:R-:W-:Y:S01]  /*05c0*/  IMAD R11, R0, R6, R5 ;  /* 0x00000006000b7224 */ /* 0x000fe200078e0205 */
[----:B------:R-:W-:Y:S01]  /*05d0*/  STL [R1+0x70], RZ ;  /* 0x000070ff01007387 */ /* 0x000fe20000100800 */
[----:B------:R-:W-:Y:S01]  /*05e0*/  IMAD.MOV.U32 R6, RZ, RZ, RZ ;  /* 0x000000ffff067224 */ /* 0x000fe200078e00ff */
[----:B------:R-:W-:Y:S02]  /*05f0*/  VIMNMX R4, PT, PT, R4, 0x8, PT ;  /* 0x0000000804047848 */ /* 0x000fe40003fe0100 */
[----:B------:R-:W-:Y:S02]  /*0600*/  STL [R1+0x74], RZ ;  /* 0x000074ff01007387 */ /* 0x000fe40000100800 */
[-C--:B------:R-:W-:Y:S02]  /*0610*/  IABS R10, R4.reuse ;  /* 0x00000004000a7213 */ /* 0x080fe40000000000 */
[----:B------:R-:W-:Y:S01]  /*0620*/  STL [R1+0x78], RZ ;  /* 0x000078ff01007387 */ /* 0x000fe20000100800 */
[----:B------:R-:W-:Y:S01]  /*0630*/  IABS R0, R4 ;  /* 0x0000000400007213 */ /* 0x000fe20000000000 */
[----:B------:R-:W0:Y:S02]  /*0640*/  I2F.RP R8, R10 ;  /* 0x0000000a00087306 */ /* 0x000e240000209400 */
[----:B------:R-:W-:Y:S04]  /*0650*/  STL [R1+0x7c], RZ ;  /* 0x00007cff01007387 */ /* 0x000fe80000100800 */
[----:B------:R-:W-:Y:S04]  /*0660*/  STL [R1+0x60], RZ ;  /* 0x000060ff01007387 */ /* 0x000fe80000100800 */
[----:B------:R-:W-:Y:S04]  /*0670*/  STL [R1+0x64], RZ ;  /* 0x000064ff01007387 */ /* 0x000fe80000100800 */
[----:B------:R-:W-:Y:S01]  /*0680*/  STL [R1+0x68], RZ ;  /* 0x000068ff01007387 */ /* 0x000fe20000100800 */
[----:B0-----:R-:W0:Y:S03]  /*0690*/  MUFU.RCP R8, R8 ;  /* 0x0000000800087308 */ /* 0x001e260000001000 */
[----:B------:R-:W-:Y:S04]  /*06a0*/  STL [R1+0x6c], RZ ;  /* 0x00006cff01007387 */ /* 0x000fe80000100800 */
[----:B------:R-:W-:Y:S04]  /*06b0*/  STL [R1+0x50], RZ ;  /* 0x000050ff01007387 */ /* 0x000fe80000100800 */
[----:B------:R-:W-:Y:S04]  /*06c0*/  STL [R1+0x54], RZ ;  /* 0x000054ff01007387 */ /* 0x000fe80000100800 */
[----:B------:R-:W-:Y:S01]  /*06d0*/  STL [R1+0x58], RZ ;  /* 0x000058ff01007387 */ /* 0x000fe20000100800 */
[----:B0-----:R-:W-:-:S03]  /*06e0*/  VIADD R7, R8, 0xffffffe ;  /* 0x0ffffffe08077836 */ /* 0x001fc60000000000 */
[----:B------:R-:W-:Y:S03]  /*06f0*/  STL [R1+0x5c], RZ ;  /* 0x00005cff01007387 */ /* 0x000fe60000100800 */
[----:B------:R-:W0:Y:S01]  /*0700*/  F2I.FTZ.U32.TRUNC.NTZ R7, R7 ;  /* 0x0000000700077305 */ /* 0x000e22000021f000 */
[----:B------:R-:W-:Y:S04]  /*0710*/  STL [R1+0xe0], RZ ;  /* 0x0000e0ff01007387 */ /* 0x000fe80000100800 */
[----:B------:R-:W-:Y:S04]  /*0720*/  STL [R1+0xe4], RZ ;  /* 0x0000e4ff01007387 */ /* 0x000fe80000100800 */
[----:B------:R-:W-:Y:S04]  /*0730*/  STL [R1+0xe8], RZ ;  /* 0x0000e8ff01007387 */ /* 0x000fe80000100800 */
[----:B------:R-:W-:Y:S01]  /*0740*/  STL [R1+0xec], RZ ;  /* 0x0000ecff01007387 */ /* 0x000fe20000100800 */
[----:B0-----:R-:W-:-:S03]  /*0750*/  IMAD.MOV R9, RZ, RZ, -R7 ;  /* 0x000000ffff097224 */ /* 0x001fc600078e0a07 */
[----:B------:R-:W-:Y:S01]  /*0760*/  STL [R1+0xd0], RZ ;  /* 0x0000d0ff01007387 */ /* 0x000fe20000100800 */
[----:B------:R-:W-:Y:S01]  /*0770*/  IMAD.MOV.U32 R5, RZ, RZ, R9 ;  /* 0x000000ffff057224 */ /* 0x000fe200078e0009 */
[----:B------:R-:W-:Y:S02]  /*0780*/  IABS R9, R11 ;  /* 0x0000000b00097213 */ /* 0x000fe40000000000 */
[----:B------:R-:W-:Y:S01]  /*0790*/  STL [R1+0xd4], RZ ;  /* 0x0000d4ff01007387 */ /* 0x000fe20000100800 */
[----:B------:R-:W-:-:S03]  /*07a0*/  IMAD R5, R5, R10, RZ ;  /* 0x0000000a05057224 */ /* 0x000fc600078e02ff */
[----:B------:R-:W-:Y:S01]  /*07b0*/  STL [R1+0xd8], RZ ;  /* 0x0000d8ff01007387 */ /* 0x000fe20000100800 */
[----:B------:R-:W-:-:S03]  /*07c0*/  IMAD.HI.U32 R6, R7, R5, R6 ;  /* 0x0000000507067227 */ /* 0x000fc600078e0006 */
[----:B------:R-:W-:Y:S01]  /*07d0*/  STL [R1+0xdc], RZ ;  /* 0x0000dcff01007387 */ /* 0x000fe20000100800 */
[----:B------:R-:W-:Y:S02]  /*07e0*/  IMAD.MOV R5, RZ, RZ, -R0 ;  /* 0x000000ffff057224 */ /* 0x000fe400078e0a00 */
[----:B------:R-:W-:Y:S01]  /*07f0*/  IMAD.HI.U32 R0, R6, R9, RZ ;  /* 0x0000000906007227 */ /* 0x000fe200078e00ff */
[----:B------:R-:W-:Y:S01]  /*0800*/  STL [R1+0xc0], RZ ;  /* 0x0000c0ff01007387 */ /* 0x000fe20000100800 */
[----:B------:R-:W-:Y:S02]  /*0810*/  CS2R R6, SRZ ;  /* 0x0000000000067805 */ /* 0x000fe4000001ff00 */
[----:B------:R-:W-:Y:S01]  /*0820*/  IMAD R5, R0, R5, R9 ;  /* 0x0000000500057224 */ /* 0x000fe200078e0209 */
[----:B------:R-:W-:Y:S01]  /*0830*/  STL [R1+0xc4], RZ ;  /* 0x0000c4ff01007387 */ /* 0x000fe20000100800 */
[----:B------:R-:W-:-:S03]  /*0840*/  CS2R R8, SRZ ;  /* 0x0000000000087805 */ /* 0x000fc6000001ff00 */
[----:B------:R-:W-:Y:S01]  /*0850*/  ISETP.GT.U32.AND P1, PT, R10, R5, PT ;  /* 0x000000050a00720c */ /* 0x000fe20003f24070 */
[----:B------:R-:W-:Y:S04]  /*0860*/  STL [R1+0xc8], RZ ;  /* 0x0000c8ff01007387 */ /* 0x000fe80000100800 */
[----:B------:R-:W-:Y:S04]  /*0870*/  STL [R1+0xcc], RZ ;  /* 0x0000ccff01007387 */ /* 0x000fe80000100800 */
[----:B------:R-:W-:Y:S04]  /*0880*/  STL [R1+0xb0], RZ ;  /* 0x0000b0ff01007387 */ /* 0x000fe80000100800 */
[----:B------:R-:W-:Y:S01]  /*0890*/  STL [R1+0xb4], RZ ;  /* 0x0000b4ff01007387 */ /* 0x000fe20000100800 */
[----:B------:R-:W-:-:S02]  /*08a0*/  @!P1 IMAD.IADD R5, R5, 0x1, -R10 ;  /* 0x0000000105059824 */ /* 0x000fc400078e0a0a */
[----:B------:R-:W-:Y:S01]  /*08b0*/  @!P1 VIADD R0, R0, 0x1 ;  /* 0x0000000100009836 */ /* 0x000fe20000000000 */
[----:B------:R-:W-:Y:S01]  /*08c0*/  STL [R1+0xb8], RZ ;  /* 0x0000b8ff01007387 */ /* 0x000fe20000100800 */
[----:B------:R-:W-:Y:S02]  /*08d0*/  ISETP.NE.AND P1, PT, R4, RZ, PT ;  /* 0x000000ff0400720c */ /* 0x000fe40003f25270 */
[----:B------:R-:W-:Y:S01]  /*08e0*/  ISETP.GE.U32.AND P0, PT, R5, R10, PT ;  /* 0x0000000a0500720c */ /* 0x000fe20003f06070 */
[----:B------:R-:W-:Y:S01]  /*08f0*/  STL [R1+0xbc], RZ ;  /* 0x0000bcff01007387 */ /* 0x000fe20000100800 */
[----:B------:R-:W-:-:S03]  /*0900*/  LOP3.LUT R5, R11, R4, RZ, 0x3c, !PT ;  /* 0x000000040b057212 */ /* 0x000fc600078e3cff */
[----:B------:R-:W-:Y:S01]  /*0910*/  STL [R1+0xf0], RZ ;  /* 0x0000f0ff01007387 */ /* 0x000fe20000100800 */
[----:B------:R-:W-:-:S03]  /*0920*/  ISETP.GE.AND P2, PT, R5, RZ, PT ;  /* 0x000000ff0500720c */ /* 0x000fc60003f46270 */
[----:B------:R-:W-:Y:S04]  /*0930*/  STL [R1+0xf4], RZ ;  /* 0x0000f4ff01007387 */ /* 0x000fe80000100800 */
[----:B------:R-:W-:Y:S01]  /*0940*/  STL [R1+0xf8], RZ ;  /* 0x0000f8ff01007387 */ /* 0x000fe20000100800 */
[----:B------:R-:W-:-:S03]  /*0950*/  @P0 VIADD R0, R0, 0x1 ;  /* 0x0000000100000836 */ /* 0x000fc60000000000 */
[----:B------:R-:W-:Y:S02]  /*0960*/  STL [R1+0xfc], RZ ;  /* 0x0000fcff01007387 */ /* 0x000fe40000100800 */
[----:B------:R-:W-:Y:S01]  /*0970*/  @!P2 IMAD.MOV R0, RZ, RZ, -R0 ;  /* 0x000000ffff00a224 */ /* 0x000fe200078e0a00 */
[----:B------:R-:W-:Y:S01]  /*0980*/  @!P1 LOP3.LUT R0, RZ, R4, RZ, 0x33, !PT ;  /* 0x00000004ff009212 */ /* 0x000fe200078e33ff */
[----:B------:R-:W-:Y:S04]  /*0990*/  STL [R1+0x110], RZ ;  /* 0x000110ff01007387 */ /* 0x000fe80000100800 */
[----:B------:R-:W-:Y:S01]  /*09a0*/  STL [R1+0x114], RZ ;  /* 0x000114ff01007387 */ /* 0x000fe20000100800 */
[----:B-1----:R-:W-:Y:S02]  /*09b0*/  IMAD.SHL.U32 R2, R0, 0x40, RZ ;  /* 0x0000004000027824 */ /* 0x002fe400078e00ff */
[----:B------:R-:W-:Y:S01]  /*09c0*/  IMAD.MOV R5, RZ, RZ, -R0 ;  /* 0x000000ffff057224 */ /* 0x000fe200078e0a00 */
[----:B------:R-:W-:Y:S01]  /*09d0*/  STL [R1+0x118], RZ ;  /* 0x000118ff01007387 */ /* 0x000fe20000100800 */
[----:B------:R-:W-:-:S02]  /*09e0*/  VIADD R29, R2, 0x1 ;  /* 0x00000001021d7836 */ /* 0x000fc40000000000 */
[----:B------:R-:W-:Y:S01]  /*09f0*/  VIADD R0, R2, 0x2 ;  /* 0x0000000202007836 */ /* 0x000fe20000000000 */
[----:B------:R-:W-:Y:S01]  /*0a00*/  STL [R1+0x11c], RZ ;  /* 0x00011cff01007387 */ /* 0x000fe20000100800 */
[----:B------:R-:W-:Y:S01]  /*0a10*/  IMAD R5, R4, R5, R11 ;  /* 0x0000000504057224 */ /* 0x000fe200078e020b */
[----:B------:R-:W-:Y:S02]  /*0a20*/  CS2R R10, SRZ ;  /* 0x00000000000a7805 */ /* 0x000fe4000001ff00 */
[----:B------:R-:W-:Y:S01]  /*0a30*/  STL [R1+0x100], RZ ;  /* 0x000100ff01007387 */ /* 0x000fe20000100800 */
[----:B------:R-:W-:Y:S01]  /*0a40*/  IMAD.IADD R28, R28, 0x1, R5 ;  /* 0x000000011c1c7824 */ /* 0x000fe200078e0205 */
[----:B------:R-:W-:Y:S02]  /*0a50*/  CS2R R4, SRZ ;  /* 0x0000000000047805 */ /* 0x000fe4000001ff00 */
[----:B------:R-:W-:Y:S01]  /*0a60*/  STL [R1+0x104], RZ ;  /* 0x000104ff01007387 */ /* 0x000fe20000100800 */
[----:B------:R-:W-:-:S02]  /*0a70*/  IMAD R3, R28, 0x100, R3 ;  /* 0x000001001c037824 */ /* 0x000fc400078e0203 */
[C---:B------:R-:W-:Y:S01]  /*0a80*/  VIADD R28, R2.reuse, 0x3d ;  /* 0x0000003d021c7836 */ /* 0x040fe20000000000 */
[----:B------:R-:W-:Y:S04]  /*0a90*/  STL [R1+0x108], RZ ;  /* 0x000108ff01007387 */ /* 0x000fe80000100800 */
        /* <DEDUP_REMOVED lines=33> */
[----:B------:R-:W-:Y:S04]  /*0cb0*/  STL [R1+0x5fc], R2 ;  /* 0x0005fc0201007387 */ /* 0x000fe80000100800 */
[----:B------:R0:W-:Y:S04]  /*0cc0*/  STL [R1+0x290], R29 ;  /* 0x0002901d01007387 */ /* 0x0001e80000100800 */
[----:B------:R1:W-:Y:S01]  /*0cd0*/  STL [R1+0x28c], R0 ;  /* 0x00028c0001007387 */ /* 0x0003e20000100800 */
[----:B0-----:R-:W-:-:S02]  /*0ce0*/  VIADD R29, R2, 0x3 ;  /* 0x00000003021d7836 */ /* 0x001fc40000000000 */
[----:B-1----:R-:W-:-:S03]  /*0cf0*/  VIADD R0, R2, 0x4 ;  /* 0x0000000402007836 */ /* 0x002fc60000000000 */
[----:B------:R0:W-:Y:S04]  /*0d00*/  STL [R1+0x288], R29 ;  /* 0x0002881d01007387 */ /* 0x0001e80000100800 */
[----:B------:R1:W-:Y:S01]  /*0d10*/  STL [R1+0x284], R0 ;  /* 0x0002840001007387 */ /* 0x0003e20000100800 */
[C---:B0-----:R-:W-:Y:S02]  /*0d20*/  VIADD R29, R2.reuse, 0x5 ;  /* 0x00000005021d7836 */ /* 0x041fe40000000000 */
        /* <DEDUP_REMOVED lines=41> */
[----:B------:R0:W-:Y:S02]  /*0fc0*/  STL [R1+0x230], R29 ;  /* 0x0002301d01007387 */ /* 0x0001e40000100800 */
[----:B0-----:R-:W-:-:S05]  /*0fd0*/  VIADD R29, R2, 0x1b ;  /* 0x0000001b021d7836 */ /* 0x001fca0000000000 */
        /* <DEDUP_REMOVED lines=66> */
[----:B------:R0:W-:Y:S04]  /*1400*/  STL [R1+0x134], R29 ;  /* 0x0001341d01007387 */ /* 0x0001e80000100800 */
[----:B------:R1:W-:Y:S04]  /*1410*/  STL [R1+0x130], R28 ;  /* 0x0001301c01007387 */ /* 0x0003e80000100800 */
[----:B------:R-:W-:Y:S01]  /*1420*/  STL [R1+0x7d4], R3 ;  /* 0x0007d40301007387 */ /* 0x000fe20000100800 */
[C---:B0-----:R-:W-:Y:S02]  /*1430*/  VIADD R29, R2.reuse, 0x3e ;  /* 0x0000003e021d7836 */ /* 0x041fe40000000000 */
[----:B-1----:R-:W-:-:S02]  /*1440*/  VIADD R28, R2, 0x3f ;  /* 0x0000003f021c7836 */ /* 0x002fc40000000000 */
[----:B------:R-:W-:-:S05]  /*1450*/  VIADD R2, R3, 0x40 ;  /* 0x0000004003027836 */ /* 0x000fca0000000000 */
[----:B------:R0:W-:Y:S02]  /*1460*/  STL [R1+0x7e0], R2 ;  /* 0x0007e00201007387 */ /* 0x0001e40000100800 */
[C---:B0-----:R-:W-:Y:S02]  /*1470*/  VIADD R2, R3.reuse, 0x80 ;  /* 0x0000008003027836 */ /* 0x041fe40000000000 */
[----:B------:R-:W-:-:S03]  /*1480*/  VIADD R3, R3, 0xc0 ;  /* 0x000000c003037836 */ /* 0x000fc60000000000 */
[----:B------:R0:W-:Y:S04]  /*1490*/  STL [R1+0x7dc], R2 ;  /* 0x0007dc0201007387 */ /* 0x0001e80000100800 */
[----:B0-----:R0:W5:Y:S04]  /*14a0*/  LDL.LU R2, [R1+0x11ec] ;  /* 0x0011ec0001027983 */ /* 0x0011680000300800 */
[----:B------:R1:W-:Y:S04]  /*14b0*/  STL [R1+0x7d8], R3 ;  /* 0x0007d80301007387 */ /* 0x0003e80000100800 */
[----:B-1----:R0:W5:Y:S01]  /*14c0*/  LDL.LU R3, [R1+0x11e8] ;  /* 0x0011e80001037983 */ /* 0x0021620000300800 */
[----:B----4-:R-:W-:Y:S05]  /*14d0*/  BRA.U !UP0, `(.L_x_0) ;  /* 0x0000032108447547 */ /* 0x010fea000b800000 */
[----:B------:R-:W2:Y:S04]  /*14e0*/  LDL R24, [R1+0x7d4] ;  /* 0x0007d40001187983 */ /* 0x000ea80000100800 */
[----:B------:R-:W3:Y:S04]  /*14f0*/  LDL R26, [R1+0x7e0] ;  /* 0x0007e000011a7983 */ /* 0x000ee80000100800 */
[----:B------:R-:W4:Y:S01]  /*1500*/  LDL R27, [R1+0x7dc] ;  /* 0x0007dc00011b7983 */ /* 0x000f220000100800 */
[----:B-----5:R-:W-:Y:S01]  /*1510*/  IABS R6, R2 ;  /* 0x0000000200067213 */ /* 0x020fe20000000000 */
[----:B------:R-:W-:Y:S01]  /*1520*/  IMAD.MOV.U32 R15, RZ, RZ, R0 ;  /* 0x000000ffff0f7224 */ /* 0x000fe200078e0000 */
[----:B------:R-:W-:Y:S01]  /*1530*/  ISETP.GE.AND P5, PT, R28, RZ, PT ;  /* 0x000000ff1c00720c */ /* 0x000fe20003fa6270 */
[----:B------:R-:W4:Y:S01]  /*1540*/  LDL.LU R23, [R1+0x23c] ;  /* 0x00023c0001177983 */ /* 0x000f220000300800 */
[----:B------:R-:W1:Y:S03]  /*1550*/  LDCU UR6, c[0x0][0x3ac] ;  /* 0x00007580ff0677ac */ /* 0x000e660008000800 */
[----:B------:R-:W4:Y:S01]  /*1560*/  LDL.LU R17, [R1+0x230] ;  /* 0x0002300001117983 */ /* 0x000f220000300800 */
[----:B------:R-:W0:Y:S03]  /*1570*/  LDCU.128 UR8, c[0x0][0x380] ;  /* 0x00007000ff0877ac */ /* 0x000e260008000c00 */
[----:B------:R-:W4:Y:S01]  /*1580*/  LDL.LU R22, [R1+0x1f4] ;  /* 0x0001f40001167983 */ /* 0x000f220000300800 */
[----:B------:R-:W0:Y:S03]  /*1590*/  LDCU UR7, c[0x0][0x3a4] ;  /* 0x00007480ff0777ac */ /* 0x000e260008000800 */
[----:B------:R-:W4:Y:S01]  /*15a0*/  LDL.LU R21, [R1+0x1f8] ;  /* 0x0001f80001157983 */ /* 0x000f220000300800 */
[----:B------:R-:W0:Y:S03]  /*15b0*/  LDCU UR12, c[0x0][0x3b0] ;  /* 0x00007600ff0c77ac */ /* 0x000e260008000800 */
[----:B------:R-:W4:Y:S04]  /*15c0*/  LDL.LU R16, [R1+0x240] ;  /* 0x0002400001107983 */ /* 0x000f280000300800 */
[----:B------:R-:W4:Y:S04]  /*15d0*/  LDL.LU R25, [R1+0x130] ;  /* 0x0001300001197983 */ /* 0x000f280000300800 */
[----:B------:R-:W4:Y:S04]  /*15e0*/  LDL.LU R20, [R1+0x134] ;  /* 0x0001340001147983 */ /* 0x000f280000300800 */
[----:B------:R-:W4:Y:S01]  /*15f0*/  LDL R14, [R1+0x7d8] ;  /* 0x0007d800010e7983 */ /* 0x000f220000100800 */
[----:B------:R-:W0:Y:S01]  /*1600*/  I2F.RP R4, R6 ;  /* 0x0000000600047306 */ /* 0x000e220000209400 */
[----:B------:R-:W-:-:S02]  /*1610*/  IABS R0, R3 ;  /* 0x0000000300007213 */ /* 0x000fc40000000000 */
[----:B------:R0:W-:Y:S05]  /*1620*/  STL [R1+0x12f8], R3 ;  /* 0x0012f80301007387 */ /* 0x0001ea0000100800 */
[----:B0-----:R-:W0:Y:S01]  /*1630*/  MUFU.RCP R4, R4 ;  /* 0x0000000400047308 */ /* 0x001e220000001000 */
[----:B------:R-:W4:Y:S07]  /*1640*/  LDL.LU R3, [R1+0x138] ;  /* 0x0001380001037983 */ /* 0x000f2e0000300800 */
[----:B------:R-:W1:Y:S01]  /*1650*/  I2F.RP R18, R0 ;  /* 0x0000000000127306 */ /* 0x000e620000209400 */
[----:B0-----:R-:W-:-:S07]  /*1660*/  VIADD R4, R4, 0xffffffe ;  /* 0x0ffffffe04047836 */ /* 0x001fce0000000000 */
[----:B------:R-:W0:Y:S08]  /*1670*/  F2I.FTZ.U32.TRUNC.NTZ R5, R4 ;  /* 0x0000000400057305 */ /* 0x000e30000021f000 */
[----:B-1----:R-:W1:Y:S01]  /*1680*/  MUFU.RCP R18, R18 ;  /* 0x0000001200127308 */ /* 0x002e620000001000 */
[----:B0-----:R-:W-:-:S04]  /*1690*/  IMAD.MOV R4, RZ, RZ, -R5 ;  /* 0x000000ffff047224 */ /* 0x001fc800078e0a05 */
[----:B------:R-:W-:Y:S02]  /*16a0*/  IMAD R10, R4, R6, RZ ;  /* 0x00000006040a7224 */ /* 0x000fe400078e02ff */
[----:B------:R-:W-:-:S04]  /*16b0*/  IMAD.MOV.U32 R4, RZ, RZ, RZ ;  /* 0x000000ffff047224 */ /* 0x000fc800078e00ff */
[----:B------:R-:W-:-:S04]  /*16c0*/  IMAD.HI.U32 R10, R5, R10, R4 ;  /* 0x0000000a050a7227 */ /* 0x000fc800078e0004 */
[----:B-1----:R-:W-:-:S04]  /*16d0*/  VIADD R18, R18, 0xffffffe ;  /* 0x0ffffffe12127836 */ /* 0x002fc80000000000 */
[----:B------:R0:W1:Y:S02]  /*16e0*/  F2I.FTZ.U32.TRUNC.NTZ R19, R18 ;  /* 0x0000001200137305 */ /* 0x000064000021f000 */
[----:B0-----:R-:W-:Y:S02]  /*16f0*/  IMAD.MOV.U32 R18, RZ, RZ, RZ ;  /* 0x000000ffff127224 */ /* 0x001fe400078e00ff */
[----:B-1----:R-:W-:-:S04]  /*1700*/  IMAD.MOV R13, RZ, RZ, -R19 ;  /* 0x000000ffff0d7224 */ /* 0x002fc800078e0a13 */
[----:B------:R-:W-:-:S04]  /*1710*/  IMAD R13, R13, R0, RZ ;  /* 0x000000000d0d7224 */ /* 0x000fc800078e02ff */
[----:B------:R-:W-:Y:S01]  /*1720*/  IMAD.HI.U32 R18, R19, R13, R18 ;  /* 0x0000000d13127227 */ /* 0x000fe200078e0012 */
[----:B--2---:R-:W-:Y:S02]  /*1730*/  IABS R7, R24 ;  /* 0x0000001800077213 */ /* 0x004fe40000000000 */
[----:B---3--:R-:W-:-:S03]  /*1740*/  IABS R4, R26 ;  /* 0x0000001a00047213 */ /* 0x008fc60000000000 */
[----:B------:R-:W-:Y:S01]  /*1750*/  IMAD.HI.U32 R9, R10, R7, RZ ;  /* 0x000000070a097227 */ /* 0x000fe200078e00ff */
[----:B----4-:R-:W-:-:S03]  /*1760*/  IABS R5, R27 ;  /* 0x0000001b00057213 */ /* 0x010fc60000000000 */
[----:B------:R-:W-:-:S04]  /*1770*/  IMAD.HI.U32 R11, R10, R4, RZ ;  /* 0x000000040a0b7227 */ /* 0x000fc800078e00ff */
[----:B------:R-:W-:-:S04]  /*1780*/  IMAD.HI.U32 R12, R10, R5, RZ ;  /* 0x000000050a0c7227 */ /* 0x000fc800078e00ff */
[----:B------:R-:W-:Y:S02]  /*1790*/  IMAD.MOV R9, RZ, RZ, -R9 ;  /* 0x000000ffff097224 */ /* 0x000fe400078e0a09 */
[----:B------:R-:W-:Y:S02]  /*17a0*/  IMAD.MOV R11, RZ, RZ, -R11 ;  /* 0x000000ffff0b7224 */ /* 0x000fe400078e0a0b */
[C---:B------:R-:W-:Y:S01]  /*17b0*/  IMAD R7, R6.reuse, R9, R7 ;  /* 0x0000000906077224 */ /* 0x040fe200078e0207 */
[----:B------:R-:W-:Y:S01]  /*17c0*/  IABS R9, R28 ;  /* 0x0000001c00097213 */ /* 0x000fe20000000000 */
[----:B------:R-:W-:Y:S02]  /*17d0*/  IMAD.MOV R12, RZ, RZ, -R12 ;  /* 0x000000ffff0c7224 */ /* 0x000fe400078e0a0c */
[C---:B------:R-:W-:Y:S01]  /*17e0*/  IMAD R4, R6.reuse, R11, R4 ;  /* 0x0000000b06047224 */ /* 0x040fe200078e0204 */
[C---:B------:R-:W-:Y:S01]  /*17f0*/  ISETP.GT.U32.AND P0, PT, R6.reuse, R7, PT ;  /* 0x000000070600720c */ /* 0x040fe20003f04070 */
[----:B------:R-:W-:Y:S01]  /*1800*/  IMAD R5, R6, R12, R5 ;  /* 0x0000000c06057224 */ /* 0x000fe200078e0205 */
[----:B------:R-:W-:-:S02]  /*1810*/  IABS R11, R29 ;  /* 0x0000001d000b7213 */ /* 0x000fc40000000000 */
[C---:B------:R-:W-:Y:S02]  /*1820*/  ISETP.GT.U32.AND P1, PT, R6.reuse, R4, PT ;  /* 0x000000040600720c */ /* 0x040fe40003f24070 */
[----:B------:R-:W-:-:S07]  /*1830*/  ISETP.GT.U32.AND P2, PT, R6, R5, PT ;  /* 0x000000050600720c */ /* 0x000fce0003f44070 */
[--C-:B------:R-:W-:Y:S01]  /*1840*/  @!P0 IMAD.IADD R7, R7, 0x1, -R6.reuse ;  /* 0x0000000107078824 */ /* 0x100fe200078e0a06 */
[----:B------:R-:W-:Y:S02]  /*1850*/  IABS R8, R14 ;  /* 0x0000000e00087213 */ /* 0x000fe40000000000 */
[----:B------:R-:W-:Y:S01]  /*1860*/  ISETP.GE.AND P0, PT, R24, RZ, PT ;  /* 0x000000ff1800720c */ /* 0x000fe20003f06270 */
[----:B------:R-:W-:Y:S01]  /*1870*/  @!P1 IMAD.IADD R4, R4, 0x1, -R6 ;  /* 0x0000000104049824 */ /* 0x000fe200078e0a06 */
[----:B------:R-:W2:Y:S01]  /*1880*/  LDL.LU R24, [R1+0x13c] ;  /* 0x00013c0001187983 */ /* 0x000ea20000300800 */
[----:B------:R-:W-:Y:S01]  /*1890*/  IMAD.HI.U32 R10, R10, R8, RZ ;  /* 0x000000080a0a7227 */ /* 0x000fe200078e00ff */
[----:B------:R-:W-:Y:S02]  /*18a0*/  ISETP.GT.U32.AND P3, PT, R6, R7, PT ;  /* 0x000000070600720c */ /* 0x000fe40003f64070 */
[----:B------:R-:W-:Y:S01]  /*18b0*/  ISETP.GE.AND P1, PT, R29, RZ, PT ;  /* 0x000000ff1d00720c */ /* 0x000fe20003f26270 */
[----:B------:R-:W-:-:S02]  /*18c0*/  IMAD.MOV R10, RZ, RZ, -R10 ;  /* 0x000000ffff0a7224 */ /* 0x000fc400078e0a0a */
[----:B------:R-:W-:Y:S02]  /*18d0*/  @!P2 IMAD.IADD R5, R5, 0x1, -R6 ;  /* 0x000000010505a824 */ /* 0x000fe400078e0a06 */
[C---:B------:R-:W-:Y:S02]  /*18e0*/  IMAD R8, R6.reuse, R10, R8 ;  /* 0x0000000a06087224 */ /* 0x040fe400078e0208 */
[----:B------:R-:W-:Y:S01]  /*18f0*/  IMAD.MOV.U32 R10, RZ, RZ, R9 ;  /* 0x000000ffff0a7224 */ /* 0x000fe200078e0009 */
[C---:B------:R-:W-:Y:S01]  /*1900*/  ISETP.GT.U32.AND P2, PT, R6.reuse, R5, PT ;  /* 0x000000050600720c */ /* 0x040fe20003f44070 */
[----:B------:R-:W-:Y:S01]  /*1910*/  IMAD.MOV.U32 R9, RZ, RZ, R11 ;  /* 0x000000ffff097224 */ /* 0x000fe200078e000b */
[----:B------:R-:W-:Y:S01]  /*1920*/  ISETP.GT.U32.AND P4, PT, R6, R8, PT ;  /* 0x000000080600720c */ /* 0x000fe20003f84070 */
[----:B------:R-:W-:Y:S01]  /*1930*/  @!P3 IMAD.IADD R7, R7, 0x1, -R6 ;  /* 0x000000010707b824 */ /* 0x000fe200078e0a06 */
[----:B------:R-:W-:Y:S01]  /*1940*/  ISETP.GE.AND P3, PT, R25, RZ, PT ;  /* 0x000000ff1900720c */ /* 0x000fe20003f66270 */
[----:B------:R-:W-:-:S04]  /*1950*/  IMAD.HI.U32 R11, R18, R9, RZ ;  /* 0x00000009120b7227 */ /* 0x000fc800078e00ff */
[----:B------:R-:W-:Y:S02]  /*1960*/  IMAD.MOV R11, RZ, RZ, -R11 ;  /* 0x000000ffff0b7224 */ /* 0x000fe400078e0a0b */
[----:B------:R-:W-:-:S04]  /*1970*/  IMAD.HI.U32 R12, R18, R10, RZ ;  /* 0x0000000a120c7227 */ /* 0x000fc800078e00ff */
[--C-:B------:R-:W-:Y:S01]  /*1980*/  @!P4 IMAD.IADD R8, R8, 0x1, -R6.reuse ;  /* 0x000000010808c824 */ /* 0x100fe200078e0a06 */
[----:B------:R-:W-:Y:S01]  /*1990*/  ISETP.GT.U32.AND P4, PT, R6, R4, PT ;  /* 0x000000040600720c */ /* 0x000fe20003f84070 */
[----:B------:R-:W-:Y:S01]  /*19a0*/  IMAD R9, R0, R11, R9 ;  /* 0x0000000b00097224 */ /* 0x000fe200078e0209 */
[----:B------:R-:W-:Y:S01]  /*19b0*/  IABS R11, R25 ;  /* 0x00000019000b7213 */ /* 0x000fe20000000000 */
[----:B------:R-:W-:Y:S01]  /*19c0*/  @!P2 IMAD.IADD R5, R5, 0x1, -R6 ;  /* 0x000000010505a824 */ /* 0x000fe200078e0a06 */
[----:B------:R-:W-:Y:S01]  /*19d0*/  ISETP.GT.U32.AND P6, PT, R6, R8, PT ;  /* 0x000000080600720c */ /* 0x000fe20003fc4070 */
[----:B------:R-:W-:Y:S01]  /*19e0*/  @!P0 IMAD.MOV R7, RZ, RZ, -R7 ;  /* 0x000000ffff078224 */ /* 0x000fe200078e0a07 */
[----:B------:R-:W-:Y:S01]  /*19f0*/  ISETP.GE.AND P2, PT, R20, RZ, PT ;  /* 0x000000ff1400720c */ /* 0x000fe20003f46270 */
[----:B------:R-:W-:-:S04]  /*1a00*/  IMAD.MOV R12, RZ, RZ, -R12 ;  /* 0x000000ffff0c7224 */ /* 0x000fc800078e0a0c */
[----:B------:R-:W-:Y:S02]  /*1a10*/  IMAD R10, R0, R12, R10 ;  /* 0x0000000c000a7224 */ /* 0x000fe400078e020a */
[----:B------:R-:W-:Y:S01]  /*1a20*/  @!P4 IMAD.IADD R4, R4, 0x1, -R6 ;  /* 0x000000010404c824 */ /* 0x000fe200078e0a06 */
[----:B------:R-:W-:-:S03]  /*1a30*/  ISETP.GE.AND P4, PT, R26, RZ, PT ;  /* 0x000000ff1a00720c */ /* 0x000fc60003f86270 */
[----:B------:R-:W-:Y:S01]  /*1a40*/  @!P6 IMAD.IADD R8, R8, 0x1, -R6 ;  /* 0x000000010808e824 */ /* 0x000fe200078e0a06 */
[----:B------:R-:W-:Y:S01]  /*1a50*/  ISETP.GE.AND P6, PT, R27, RZ, PT ;  /* 0x000000ff1b00720c */ /* 0x000fe20003fc6270 */
[----:B------:R-:W-:Y:S01]  /*1a60*/  IMAD.MOV.U32 R6, RZ, RZ, R11 ;  /* 0x000000ffff067224 */ /* 0x000fe200078e000b */
[----:B------:R-:W3:Y:S01]  /*1a70*/  LDL.LU R27, [R1+0x140] ;  /* 0x00014000011b7983 */ /* 0x000ee20000300800 */
[----:B------:R-:W-:-:S03]  /*1a80*/  IABS R11, R20 ;  /* 0x00000014000b7213 */ /* 0x000fc60000000000 */
[----:B------:R-:W4:Y:S03]  /*1a90*/  LDL.LU R20, [R1+0x144] ;  /* 0x0001440001147983 */ /* 0x000f260000300800 */
[----:B------:R-:W-:Y:S01]  /*1aa0*/  @!P4 IMAD.MOV R4, RZ, RZ, -R4 ;  /* 0x000000ffff04c224 */ /* 0x000fe200078e0a04 */
[----:B------:R-:W-:-:S03]  /*1ab0*/  ISETP.GE.AND P4, PT, R14, RZ, PT ;  /* 0x000000ff0e00720c */ /* 0x000fc60003f86270 */
[----:B------:R-:W-:Y:S01]  /*1ac0*/  @!P6 IMAD.MOV R5, RZ, RZ, -R5 ;  /* 0x000000ffff05e224 */ /* 0x000fe200078e0a05 */
[----:B------:R-:W-:Y:S02]  /*1ad0*/  ISETP.NE.AND P6, PT, R2, RZ, PT ;  /* 0x000000ff0200720c */ /* 0x000fe40003fc5270 */
[----:B------:R-:W-:-:S04]  /*1ae0*/  LOP3.LUT R2, RZ, R2, RZ, 0x33, !PT ;  /* 0x00000002ff027212 */ /* 0x000fc800078e33ff */
[----:B------:R-:W-:-:S03]  /*1af0*/  SEL R19, R2, R7, !P6 ;  /* 0x0000000702137207 */ /* 0x000fc60007000000 */
[----:B------:R-:W-:Y:S01]  /*1b00*/  @!P4 IMAD.MOV R8, RZ, RZ, -R8 ;  /* 0x000000ffff08c224 */ /* 0x000fe200078e0a08 */
[C---:B------:R-:W-:Y:S02]  /*1b10*/  SEL R7, R2.reuse, R4, !P6 ;  /* 0x0000000402077207 */ /* 0x040fe40007000000 */
[C---:B------:R-:W-:Y:S02]  /*1b20*/  SEL R4, R2.reuse, R5, !P6 ;  /* 0x0000000502047207 */ /* 0x040fe40007000000 */
[----:B------:R-:W-:Y:S01]  /*1b30*/  SEL R2, R2, R8, !P6 ;  /* 0x0000000802027207 */ /* 0x000fe20007000000 */
[----:B------:R0:W-:Y:S04]  /*1b40*/  STL [R1+0xe8], R19 ;  /* 0x0000e81301007387 */ /* 0x0001e80000100800 */
[----:B------:R-:W-:Y:S04]  /*1b50*/  STL [R1+0xe4], R7 ;  /* 0x0000e40701007387 */ /* 0x000fe80000100800 */
[----:B------:R-:W-:Y:S04]  /*1b60*/  STL [R1+0xe0], R4 ;  /* 0x0000e00401007387 */ /* 0x000fe80000100800 */
[----:B------:R2:W-:Y:S04]  /*1b70*/  STL [R1+0xdc], R2 ;  /* 0x0000dc0201007387 */ /* 0x0005e80000100800 */
[----:B------:R-:W4:Y:S04]  /*1b80*/  LDL.LU R25, [R1+0x148] ;  /* 0x0001480001197983 */ /* 0x000f280000300800 */
[----:B------:R-:W4:Y:S01]  /*1b90*/  LDL.LU R26, [R1+0x14c] ;  /* 0x00014c00011a7983 */ /* 0x000f220000300800 */
[----:B------:R-:W-:-:S02]  /*1ba0*/  ISETP.GT.U32.AND P0, PT, R0, R10, PT ;  /* 0x0000000a0000720c */ /* 0x000fc40003f04070 */
[----:B------:R-:W-:-:S11]  /*1bb0*/  ISETP.GT.U32.AND P4, PT, R0, R9, PT ;  /* 0x000000090000720c */ /* 0x000fd60003f84070 */
[----:B------:R-:W-:-:S05]  /*1bc0*/  @!P0 IMAD.IADD R10, R10, 0x1, -R0 ;  /* 0x000000010a0a8824 */ /* 0x000fca00078e0a00 */
[----:B------:R-:W-:Y:S01]  /*1bd0*/  ISETP.GT.U32.AND P0, PT, R0, R10, PT ;  /* 0x0000000a0000720c */ /* 0x000fe20003f04070 */
[----:B------:R-:W-:Y:S02]  /*1be0*/  @!P4 IMAD.IADD R9, R9, 0x1, -R0 ;  /* 0x000000010909c824 */ /* 0x000fe400078e0a00 */
[----:B------:R-:W-:-:S03]  /*1bf0*/  IMAD.HI.U32 R13, R18, R6, RZ ;  /* 0x00000006120d7227 */ /* 0x000fc600078e00ff */
[----:B------:R-:W-:Y:S01]  /*1c00*/  ISETP.GT.U32.AND P4, PT, R0, R9, PT ;  /* 0x000000090000720c */ /* 0x000fe20003f84070 */
[----:B------:R-:W-:-:S06]  /*1c10*/  IMAD.MOV R13, RZ, RZ, -R13 ;  /* 0x000000ffff0d7224 */ /* 0x000fcc00078e0a0d */
[----:B------:R-:W-:Y:S02]  /*1c20*/  @!P0 IMAD.IADD R10, R10, 0x1, -R0 ;  /* 0x000000010a0a8824 */ /* 0x000fe400078e0a00 */
[----:B------:R-:W-:Y:S02]  /*1c30*/  IMAD R6, R0, R13, R6 ;  /* 0x0000000d00067224 */ /* 0x000fe400078e0206 */
[----:B0-----:R-:W-:Y:S02]  /*1c40*/  IMAD.MOV.U32 R19, RZ, RZ, R10 ;  /* 0x000000ffff137224 */ /* 0x001fe400078e000a */
[----:B------:R-:W-:-:S04]  /*1c50*/  IMAD.HI.U32 R13, R18, R11, RZ ;  /* 0x0000000b120d7227 */ /* 0x000fc800078e00ff */
[----:B------:R-:W-:Y:S01]  /*1c60*/  IMAD.MOV R13, RZ, RZ, -R13 ;  /* 0x000000ffff0d7224 */ /* 0x000fe200078e0a0d */
[C---:B------:R-:W-:Y:S01]  /*1c70*/  ISETP.GT.U32.AND P6, PT, R0.reuse, R6, PT ;  /* 0x000000060000720c */ /* 0x040fe20003fc4070 */
[----:B------:R-:W-:Y:S02]  /*1c80*/  @!P4 IMAD.IADD R9, R9, 0x1, -R0 ;  /* 0x000000010909c824 */ /* 0x000fe400078e0a00 */
[----:B------:R-:W-:Y:S02]  /*1c90*/  IMAD R11, R0, R13, R11 ;  /* 0x0000000d000b7224 */ /* 0x000fe400078e020b */
[----:B------:R-:W-:-:S03]  /*1ca0*/  IMAD.MOV.U32 R13, RZ, RZ, R9 ;  /* 0x000000ffff0d7224 */ /* 0x000fc600078e0009 */
[----:B------:R-:W-:Y:S01]  /*1cb0*/  ISETP.GT.U32.AND P0, PT, R0, R11, PT ;  /* 0x0000000b0000720c */ /* 0x000fe20003f04070 */
[----:B------:R-:W-:Y:S01]  /*1cc0*/  @!P5 IMAD.MOV R19, RZ, RZ, -R19 ;  /* 0x000000ffff13d224 */ /* 0x000fe200078e0a13 */
[----:B------:R-:W-:Y:S01]  /*1cd0*/  IABS R12, R3 ;  /* 0x00000003000c7213 */ /* 0x000fe20000000000 */
[----:B------:R-:W-:Y:S02]  /*1ce0*/  @!P1 IMAD.MOV R13, RZ, RZ, -R13 ;  /* 0x000000ffff0d9224 */ /* 0x000fe400078e0a0d */
[----:B------:R-:W-:Y:S01]  /*1cf0*/  @!P6 IMAD.IADD R6, R6, 0x1, -R0 ;  /* 0x000000010606e824 */ /* 0x000fe200078e0a00 */
[----:B------:R-:W-:Y:S01]  /*1d00*/  STL [R1+0x40], R19 ;  /* 0x0000401301007387 */ /* 0x000fe20000100800 */
[----:B------:R-:W-:-:S03]  /*1d10*/  IMAD.HI.U32 R14, R18, R12, RZ ;  /* 0x0000000c120e7227 */ /* 0x000fc600078e00ff */
[----:B------:R-:W-:Y:S01]  /*1d20*/  STL [R1+0x34], R13 ;  /* 0x0000340d01007387 */ /* 0x000fe20000100800 */
[----:B------:R-:W-:Y:S01]  /*1d30*/  IMAD.MOV R14, RZ, RZ, -R14 ;  /* 0x000000ffff0e7224 */ /* 0x000fe200078e0a0e */
[C---:B------:R-:W-:Y:S01]  /*1d40*/  ISETP.GT.U32.AND P6, PT, R0.reuse, R6, PT ;  /* 0x000000060000720c */ /* 0x040fe20003fc4070 */
[----:B------:R-:W-:Y:S02]  /*1d50*/  @!P0 IMAD.IADD R11, R11, 0x1, -R0 ;  /* 0x000000010b0b8824 */ /* 0x000fe400078e0a00 */
[----:B------:R-:W-:-:S03]  /*1d60*/  IMAD R12, R0, R14, R12 ;  /* 0x0000000e000c7224 */ /* 0x000fc600078e020c */
[C---:B------:R-:W-:Y:S02]  /*1d70*/  ISETP.GT.U32.AND P0, PT, R0.reuse, R11, PT ;  /* 0x0000000b0000720c */ /* 0x040fe40003f04070 */
[----:B------:R-:W-:Y:S02]  /*1d80*/  ISETP.GT.U32.AND P5, PT, R0, R12, PT ;  /* 0x0000000c0000720c */ /* 0x000fe40003fa4070 */
[----:B------:R-:W-:-:S03]  /*1d90*/  ISETP.GE.AND P1, PT, R3, RZ, PT ;  /* 0x000000ff0300720c */ /* 0x000fc60003f26270 */
[----:B------:R-:W-:-:S04]  /*1da0*/  @!P6 IMAD.IADD R6, R6, 0x1, -R0 ;  /* 0x000000010606e824 */ /* 0x000fc800078e0a00 */
[----:B------:R-:W-:Y:S02]  /*1db0*/  IMAD.MOV.U32 R3, RZ, RZ, R6 ;  /* 0x000000ffff037224 */ /* 0x000fe400078e0006 */
[--C-:B------:R-:W-:Y:S02]  /*1dc0*/  @!P0 IMAD.IADD R11, R11, 0x1, -R0.reuse ;  /* 0x000000010b0b8824 */ /* 0x100fe400078e0a00 */
[----:B------:R-:W-:Y:S02]  /*1dd0*/  @!P5 IMAD.IADD R12, R12, 0x1, -R0 ;  /* 0x000000010c0cd824 */ /* 0x000fe400078e0a00 */
[----:B------:R-:W-:-:S03]  /*1de0*/  @!P3 IMAD.MOV R3, RZ, RZ, -R3 ;  /* 0x000000ffff03b224 */ /* 0x000fc600078e0a03 */
[----:B------:R-:W-:-:S13]  /*1df0*/  ISETP.GT.U32.AND P5, PT, R0, R12, PT ;  /* 0x0000000c0000720c */ /* 0x000fda0003fa4070 */
[----:B------:R-:W-:Y:S01]  /*1e00*/  @!P5 IMAD.IADD R12, R12, 0x1, -R0 ;  /* 0x000000010c0cd824 */ /* 0x000fe200078e0a00 */
[----:B--2---:R-:W-:-:S05]  /*1e10*/  IABS R2, R24 ;  /* 0x0000001800027213 */ /* 0x004fca0000000000 */
[----:B------:R-:W-:Y:S01]  /*1e20*/  IMAD.MOV.U32 R4, RZ, RZ, R2 ;  /* 0x000000ffff047224 */ /* 0x000fe200078e0002 */
[----:B---3--:R-:W-:-:S05]  /*1e30*/  IABS R7, R27 ;  /* 0x0000001b00077213 */ /* 0x008fca0000000000 */
[----:B------:R-:W-:Y:S02]  /*1e40*/  IMAD.MOV.U32 R2, RZ, RZ, R7 ;  /* 0x000000ffff027224 */ /* 0x000fe400078e0007 */
[----:B------:R-:W-:-:S04]  /*1e50*/  IMAD.HI.U32 R7, R18, R4, RZ ;  /* 0x0000000412077227 */ /* 0x000fc800078e00ff */
[----:B------:R-:W-:-:S04]  /*1e60*/  IMAD.MOV R10, RZ, RZ, -R7 ;  /* 0x000000ffff0a7224 */ /* 0x000fc800078e0a07 */
[----:B------:R-:W-:-:S05]  /*1e70*/  IMAD R4, R0, R10, R4 ;  /* 0x0000000a00047224 */ /* 0x000fca00078e0204 */
[----:B------:R-:W-:Y:S01]  /*1e80*/  ISETP.GT.U32.AND P4, PT, R0, R4, PT ;  /* 0x000000040000720c */ /* 0x000fe20003f84070 */
[----:B------:R-:W-:-:S12]  /*1e90*/  IMAD.HI.U32 R8, R18, R2, RZ ;  /* 0x0000000212087227 */ /* 0x000fd800078e00ff */
[----:B------:R-:W-:Y:S01]  /*1ea0*/  @!P4 IMAD.IADD R4, R4, 0x1, -R0 ;  /* 0x000000010404c824 */ /* 0x000fe200078e0a00 */
[----:B------:R-:W-:Y:S02]  /*1eb0*/  ISETP.GE.AND P4, PT, R27, RZ, PT ;  /* 0x000000ff1b00720c */ /* 0x000fe40003f86270 */
[----:B------:R-:W2:Y:S01]  /*1ec0*/  LDL.LU R27, [R1+0x1c0] ;  /* 0x0001c000011b7983 */ /* 0x000ea20000300800 */
[----:B----4-:R-:W-:Y:S01]  /*1ed0*/  IABS R5, R20 ;  /* 0x0000001400057213 */ /* 0x010fe20000000000 */
[----:B------:R-:W-:-:S04]  /*1ee0*/  IMAD.MOV R7, RZ, RZ, -R8 ;  /* 0x000000ffff077224 */ /* 0x000fc800078e0a08 */
[----:B------:R-:W-:Y:S02]  /*1ef0*/  IMAD R2, R0, R7, R2 ;  /* 0x0000000700027224 */ /* 0x000fe400078e0202 */
[----:B------:R-:W-:-:S04]  /*1f00*/  IMAD.HI.U32 R7, R18, R5, RZ ;  /* 0x0000000512077227 */ /* 0x000fc800078e00ff */
[----:B------:R-:W-:-:S04]  /*1f10*/  IMAD.MOV R9, RZ, RZ, -R7 ;  /* 0x000000ffff097224 */ /* 0x000fc800078e0a07 */
[----:B------:R-:W-:Y:S02]  /*1f20*/  IMAD R5, R0, R9, R5 ;  /* 0x0000000900057224 */ /* 0x000fe400078e0205 */
[----:B------:R-:W-:Y:S01]  /*1f30*/  IMAD.MOV.U32 R9, RZ, RZ, R11 ;  /* 0x000000ffff097224 */ /* 0x000fe200078e000b */
[----:B------:R0:W-:Y:S03]  /*1f40*/  STL [R1+0x30], R3 ;  /* 0x0000300301007387 */ /* 0x0001e60000100800 */
[----:B------:R-:W-:Y:S01]  /*1f50*/  @!P2 IMAD.MOV R9, RZ, RZ, -R9 ;  /* 0x000000ffff09a224 */ /* 0x000fe200078e0a09 */
[----:B------:R-:W-:Y:S02]  /*1f60*/  ISETP.GE.AND P2, PT, R20, RZ, PT ;  /* 0x000000ff1400720c */ /* 0x000fe40003f46270 */
[----:B------:R-:W3:Y:S01]  /*1f70*/  LDL.LU R20, [R1+0x1c4] ;  /* 0x0001c40001147983 */ /* 0x000ee20000300800 */
[----:B0-----:R-:W-:-:S04]  /*1f80*/  IMAD.MOV.U32 R3, RZ, RZ, R12 ;  /* 0x000000ffff037224 */ /* 0x001fc800078e000c */
[----:B------:R-:W-:Y:S01]  /*1f90*/  @!P1 IMAD.MOV R3, RZ, RZ, -R3 ;  /* 0x000000ffff039224 */ /* 0x000fe200078e0a03 */
[----:B------:R-:W-:Y:S01]  /*1fa0*/  STL [R1+0x2c], R9 ;  /* 0x00002c0901007387 */ /* 0x000fe20000100800 */
[----:B------:R-:W-:-:S03]  /*1fb0*/  ISETP.GE.AND P0, PT, R24, RZ, PT ;  /* 0x000000ff1800720c */ /* 0x000fc60003f06270 */
[----:B------:R0:W-:Y:S04]  /*1fc0*/  STL [R1+0x3c], R3 ;  /* 0x00003c0301007387 */ /* 0x0001e80000100800 */
[----:B------:R-:W4:Y:S04]  /*1fd0*/  LDL.LU R24, [R1+0x1c8] ;  /* 0x0001c80001187983 */ /* 0x000f280000300800 */
[----:B------:R-:W4:Y:S01]  /*1fe0*/  LDL.LU R28, [R1+0x1d0] ;  /* 0x0001d000011c7983 */ /* 0x000f220000300800 */
[----:B------:R-:W-:Y:S02]  /*1ff0*/  IABS R8, R25 ;  /* 0x0000001900087213 */ /* 0x000fe40000000000 */
[----:B------:R-:W-:-:S02]  /*2000*/  ISETP.GE.AND P1, PT, R25, RZ, PT ;  /* 0x000000ff1900720c */ /* 0x000fc40003f26270 */
[----:B------:R-:W4:Y:S01]  /*2010*/  LDL.LU R25, [R1+0x1cc] ;  /* 0x0001cc0001197983 */ /* 0x000f220000300800 */
[----:B------:R-:W-:Y:S02]  /*2020*/  ISETP.GT.U32.AND P3, PT, R0, R4, PT ;  /* 0x000000040000720c */ /* 0x000fe40003f64070 */
[----:B------:R-:W-:-:S11]  /*2030*/  IABS R6, R26 ;  /* 0x0000001a00067213 */ /* 0x000fd60000000000 */
[----:B------:R-:W-:Y:S01]  /*2040*/  @!P3 IMAD.IADD R4, R4, 0x1, -R0 ;  /* 0x000000010404b824 */ /* 0x000fe200078e0a00 */
[----:B------:R-:W-:Y:S02]  /*2050*/  ISETP.GE.AND P3, PT, R26, RZ, PT ;  /* 0x000000ff1a00720c */ /* 0x000fe40003f66270 */
[----:B------:R-:W4:Y:S01]  /*2060*/  LDL.LU R26, [R1+0x1d4] ;  /* 0x0001d400011a7983 */ /* 0x000f220000300800 */
[----:B------:R-:W-:-:S13]  /*2070*/  ISETP.GT.U32.AND P6, PT, R0, R2, PT ;  /* 0x000000020000720c */ /* 0x000fda0003fc4070 */
[----:B------:R-:W-:-:S05]  /*2080*/  @!P6 IMAD.IADD R2, R2, 0x1, -R0 ;  /* 0x000000010202e824 */ /* 0x000fca00078e0a00 */
[C---:B------:R-:W-:Y:S02]  /*2090*/  ISETP.GT.U32.AND P6, PT, R0.reuse, R2, PT ;  /* 0x000000020000720c */ /* 0x040fe40003fc4070 */
[----:B------:R-:W-:Y:S01]  /*20a0*/  ISETP.GT.U32.AND P5, PT, R0, R5, PT ;  /* 0x000000050000720c */ /* 0x000fe20003fa4070 */
[----:B------:R-:W-:-:S04]  /*20b0*/  IMAD.MOV.U32 R7, RZ, RZ, R8 ;  /* 0x000000ffff077224 */ /* 0x000fc800078e0008 */
[----:B------:R-:W-:-:S06]  /*20c0*/  IMAD.HI.U32 R8, R18, R7, RZ ;  /* 0x0000000712087227 */ /* 0x000fcc00078e00ff */
[----:B------:R-:W-:-:S04]  /*20d0*/  @!P6 IMAD.IADD R2, R2, 0x1, -R0 ;  /* 0x000000010202e824 */ /* 0x000fc800078e0a00 */
[----:B0-----:R-:W-:Y:S02]  /*20e0*/  IMAD.MOV.U32 R3, RZ, RZ, R2 ;  /* 0x000000ffff037224 */ /* 0x001fe400078e0002 */
[----:B------:R-:W-:Y:S02]  /*20f0*/  @!P0 IMAD.MOV R4, RZ, RZ, -R4 ;  /* 0x000000ffff048224 */ /* 0x000fe400078e0a04 */
[----:B------:R-:W-:Y:S02]  /*2100*/  IMAD.MOV R8, RZ, RZ, -R8 ;  /* 0x000000ffff087224 */ /* 0x000fe400078e0a08 */
[----:B------:R-:W-:Y:S02]  /*2110*/  @!P4 IMAD.MOV R3, RZ, RZ, -R3 ;  /* 0x000000ffff03c224 */ /* 0x000fe400078e0a03 */
[----:B------:R-:W-:Y:S01]  /*2120*/  @!P5 IMAD.IADD R5, R5, 0x1, -R0 ;  /* 0x000000010505d824 */ /* 0x000fe200078e0a00 */
[----:B------:R-:W-:Y:S01]  /*2130*/  STL [R1+0x28], R4 ;  /* 0x0000280401007387 */ /* 0x000fe20000100800 */
[----:B------:R-:W-:-:S02]  /*2140*/  IMAD.MOV.U32 R9, RZ, RZ, R6 ;  /* 0x000000ffff097224 */ /* 0x000fc400078e0006 */
[C---:B------:R-:W-:Y:S01]  /*2150*/  IMAD R6, R0.reuse, R8, R7 ;  /* 0x0000000800067224 */ /* 0x040fe200078e0207 */
[----:B------:R0:W-:Y:S01]  /*2160*/  STL [R1+0x24], R3 ;  /* 0x0000240301007387 */ /* 0x0001e20000100800 */
[----:B------:R-:W-:Y:S01]  /*2170*/  ISETP.GT.U32.AND P5, PT, R0, R5, PT ;  /* 0x000000050000720c */ /* 0x000fe20003fa4070 */
[----:B------:R-:W-:-:S04]  /*2180*/  IMAD.HI.U32 R8, R18, R9, RZ ;  /* 0x0000000912087227 */ /* 0x000fc800078e00ff */
[----:B------:R-:W-:Y:S01]  /*2190*/  IMAD.MOV R8, RZ, RZ, -R8 ;  /* 0x000000ffff087224 */ /* 0x000fe200078e0a08 */
[----:B------:R-:W-:-:S03]  /*21a0*/  ISETP.GT.U32.AND P6, PT, R0, R6, PT ;  /* 0x000000060000720c */ /* 0x000fc60003fc4070 */
[----:B------:R-:W-:-:S04]  /*21b0*/  IMAD R9, R0, R8, R9 ;  /* 0x0000000800097224 */ /* 0x000fc800078e0209 */
[----:B------:R-:W-:Y:S01]  /*21c0*/  @!P5 IMAD.IADD R5, R5, 0x1, -R0 ;  /* 0x000000010505d824 */ /* 0x000fe200078e0a00 */
[----:B------:R-:W-:-:S05]  /*21d0*/  ISETP.GT.U32.AND P5, PT, R0, R9, PT ;  /* 0x000000090000720c */ /* 0x000fca0003fa4070 */
[----:B------:R-:W-:-:S05]  /*21e0*/  @!P6 IMAD.IADD R6, R6, 0x1, -R0 ;  /* 0x000000010606e824 */ /* 0x000fca00078e0a00 */
[----:B------:R-:W-:-:S03]  /*21f0*/  ISETP.GT.U32.AND P6, PT, R0, R6, PT ;  /* 0x000000060000720c */ /* 0x000fc60003fc4070 */
[----:B------:R-:W-:-:S05]  /*2200*/  @!P5 IMAD.IADD R9, R9, 0x1, -R0 ;  /* 0x000000010909d824 */ /* 0x000fca00078e0a00 */
[----:B------:R-:W-:-:S05]  /*2210*/  ISETP.GT.U32.AND P5, PT, R0, R9, PT ;  /* 0x000000090000720c */ /* 0x000fca0003fa4070 */
[----:B------:R-:W-:Y:S02]  /*2220*/  @!P6 IMAD.IADD R6, R6, 0x1, -R0 ;  /* 0x000000010606e824 */ /* 0x000fe400078e0a00 */
[----:B------:R-:W-:-:S06]  /*2230*/  @!P2 IMAD.MOV R5, RZ, RZ, -R5 ;  /* 0x000000ffff05a224 */ /* 0x000fcc00078e0a05 */
[----:B------:R-:W-:-:S04]  /*2240*/  @!P5 IMAD.IADD R9, R9, 0x1, -R0 ;  /* 0x000000010909d824 */ /* 0x000fc800078e0a00 */
[----:B------:R-:W-:Y:S02]  /*2250*/  IMAD.MOV.U32 R29, RZ, RZ, R9 ;  /* 0x000000ffff1d7224 */ /* 0x000fe400078e0009 */
[----:B------:R-:W-:Y:S02]  /*2260*/  @!P1 IMAD.MOV R6, RZ, RZ, -R6 ;  /* 0x000000ffff069224 */ /* 0x000fe400078e0a06 */
[----:B------:R-:W-:Y:S01]  /*2270*/  @!P3 IMAD.MOV R29, RZ, RZ, -R29 ;  /* 0x000000ffff1db224 */ /* 0x000fe200078e0a1d */
[----:B--2---:R-:W-:Y:S02]  /*2280*/  IABS R7, R27 ;  /* 0x0000001b00077213 */ /* 0x004fe40000000000 */
[----:B------:R-:W-:Y:S02]  /*2290*/  ISETP.GE.AND P0, PT, R27, RZ, PT ;  /* 0x000000ff1b00720c */ /* 0x000fe40003f06270 */
[----:B------:R-:W2:Y:S04]  /*22a0*/  LDL.LU R27, [R1+0x1d8] ;  /* 0x0001d800011b7983 */ /* 0x000ea80000300800 */
[----:B------:R-:W2:Y:S04]  /*22b0*/  LDL.LU R19, [R1+0x1dc] ;  /* 0x0001dc0001137983 */ /* 0x000ea80000300800 */
[----:B0-----:R-:W2:Y:S01]  /*22c0*/  LDL.LU R3, [R1+0x1e0] ;  /* 0x0001e00001037983 */ /* 0x001ea20000300800 */
[----:B------:R-:W-:-:S04]  /*22d0*/  IMAD.HI.U32 R10, R18, R7, RZ ;  /* 0x00000007120a7227 */ /* 0x000fc800078e00ff */
[----:B------:R-:W-:Y:S01]  /*22e0*/  IMAD.MOV R10, RZ, RZ, -R10 ;  /* 0x000000ffff0a7224 */ /* 0x000fe200078e0a0a */
[----:B---3--:R-:W-:Y:S02]  /*22f0*/  ISETP.GE.AND P4, PT, R20, RZ, PT ;  /* 0x000000ff1400720c */ /* 0x008fe40003f86270 */
[----:B------:R-:W-:Y:S01]  /*2300*/  IABS R8, R20 ;  /* 0x0000001400087213 */ /* 0x000fe20000000000 */
[----:B------:R-:W-:Y:S02]  /*2310*/  IMAD.MOV.U32 R20, RZ, RZ, R22 ;  /* 0x000000ffff147224 */ /* 0x000fe400078e0016 */
[----:B------:R-:W-:Y:S02]  /*2320*/  IMAD.MOV.U32 R22, RZ, RZ, R23 ;  /* 0x000000ffff167224 */ /* 0x000fe400078e0017 */
[----:B------:R-:W-:Y:S02]  /*2330*/  IMAD.MOV.U32 R23, RZ, RZ, R16 ;  /* 0x000000ffff177224 */ /* 0x000fe400078e0010 */
[----:B------:R-:W-:-:S02]  /*2340*/  IMAD.MOV.U32 R16, RZ, RZ, R15 ;  /* 0x000000ffff107224 */ /* 0x000fc400078e000f */
[----:B------:R-:W-:-:S04]  /*2350*/  IMAD.HI.U32 R15, R18, R8, RZ ;  /* 0x00000008120f7227 */ /* 0x000fc800078e00ff */
[----:B------:R-:W-:Y:S02]  /*2360*/  IMAD R7, R0, R10, R7 ;  /* 0x0000000a00077224 */ /* 0x000fe400078e0207 */
[----:B------:R-:W-:-:S03]  /*2370*/  IMAD.MOV R15, RZ, RZ, -R15 ;  /* 0x000000ffff0f7224 */ /* 0x000fc600078e0a0f */
[C---:B------:R-:W-:Y:S01]  /*2380*/  ISETP.GT.U32.AND P6, PT, R0.reuse, R7, PT ;  /* 0x000000070000720c */ /* 0x040fe20003fc4070 */
[----:B------:R-:W-:-:S05]  /*2390*/  IMAD R8, R0, R15, R8 ;  /* 0x0000000f00087224 */ /* 0x000fca00078e0208 */
[----:B------:R-:W-:Y:S02]  /*23a0*/  ISETP.GT.U32.AND P5, PT, R0, R8, PT ;  /* 0x000000080000720c */ /* 0x000fe40003fa4070 */
[----:B----4-:R-:W-:Y:S01]  /*23b0*/  IABS R2, R28 ;  /* 0x0000001c00027213 */ /* 0x010fe20000000000 */
[----:B------:R0:W-:Y:S04]  /*23c0*/  STL [R1+0x20], R5 ;  /* 0x0000200501007387 */ /* 0x0001e80000100800 */
[--C-:B------:R-:W-:Y:S01]  /*23d0*/  @!P6 IMAD.IADD R7, R7, 0x1, -R0.reuse ;  /* 0x000000010707e824 */ /* 0x100fe200078e0a00 */
[----:B------:R1:W-:Y:S01]  /*23e0*/  STL [R1+0x1c], R6 ;  /* 0x00001c0601007387 */ /* 0x0003e20000100800 */
[----:B------:R-:W-:Y:S01]  /*23f0*/  IABS R11, R24 ;  /* 0x00000018000b7213 */ /* 0x000fe20000000000 */
[----:B------:R-:W-:Y:S01]  /*2400*/  IMAD.HI.U32 R12, R18, R2, RZ ;  /* 0x00000002120c7227 */ /* 0x000fe200078e00ff */
[----:B------:R-:W-:Y:S01]  /*2410*/  ISETP.GE.AND P3, PT, R24, RZ, PT ;  /* 0x000000ff1800720c */ /* 0x000fe20003f66270 */
[----:B------:R-:W-:Y:S01]  /*2420*/  STL [R1+0x54], R29 ;  /* 0x0000541d01007387 */ /* 0x000fe20000100800 */
[----:B------:R-:W-:Y:S01]  /*2430*/  ISETP.GT.U32.AND P6, PT, R0, R7, PT ;  /* 0x000000070000720c */ /* 0x000fe20003fc4070 */
[----:B------:R-:W-:Y:S01]  /*2440*/  @!P5 IMAD.IADD R8, R8, 0x1, -R0 ;  /* 0x000000010808d824 */ /* 0x000fe200078e0a00 */
[----:B------:R-:W-:Y:S01]  /*2450*/  IABS R4, R25 ;  /* 0x0000001900047213 */ /* 0x000fe20000000000 */
[----:B------:R-:W3:Y:S01]  /*2460*/  LDL.LU R24, [R1+0x1e4] ;  /* 0x0001e40001187983 */ /* 0x000ee20000300800 */
[----:B------:R-:W-:Y:S01]  /*2470*/  ISETP.GE.AND P5, PT, R25, RZ, PT ;  /* 0x000000ff1900720c */ /* 0x000fe20003fa6270 */
[----:B------:R-:W-:-:S02]  /*2480*/  IMAD.MOV R12, RZ, RZ, -R12 ;  /* 0x000000ffff0c7224 */ /* 0x000fc400078e0a0c */
[----:B------:R-:W4:Y:S02]  /*2490*/  LDL.LU R25, [R1+0x1e8] ;  /* 0x0001e80001197983 */ /* 0x000f240000300800 */
[----:B------:R-:W-:-:S04]  /*24a0*/  IMAD R2, R0, R12, R2 ;  /* 0x0000000c00027224 */ /* 0x000fc800078e0202 */
[----:B------:R-:W-:Y:S01]  /*24b0*/  @!P6 IMAD.IADD R7, R7, 0x1, -R0 ;  /* 0x000000010707e824 */ /* 0x000fe200078e0a00 */
[----:B------:R-:W-:-:S03]  /*24c0*/  ISETP.GT.U32.AND P6, PT, R0, R2, PT ;  /* 0x000000020000720c */ /* 0x000fc60003fc4070 */
[----:B0-----:R-:W-:-:S04]  /*24d0*/  IMAD.MOV.U32 R5, RZ, RZ, R7 ;  /* 0x000000ffff057224 */ /* 0x001fc800078e0007 */
[----:B------:R-:W-:-:S06]  /*24e0*/  @!P0 IMAD.MOV R5, RZ, RZ, -R5 ;  /* 0x000000ffff058224 */ /* 0x000fcc00078e0a05 */
[----:B------:R-:W-:-:S05]  /*24f0*/  @!P6 IMAD.IADD R2, R2, 0x1, -R0 ;  /* 0x000000010202e824 */ /* 0x000fca00078e0a00 */
[----:B------:R-:W-:Y:S01]  /*2500*/  ISETP.GT.U32.AND P0, PT, R0, R2, PT ;  /* 0x000000020000720c */ /* 0x000fe20003f04070 */
[----:B------:R0:W-:Y:S01]  /*2510*/  STL [R1+0x5c], R5 ;  /* 0x00005c0501007387 */ /* 0x0001e20000100800 */
[----:B------:R-:W-:-:S11]  /*2520*/  IABS R10, R26 ;  /* 0x0000001a000a7213 */ /* 0x000fd60000000000 */
[----:B------:R-:W-:Y:S01]  /*2530*/  @!P0 IMAD.IADD R2, R2, 0x1, -R0 ;  /* 0x0000000102028824 */ /* 0x000fe200078e0a00 */
[----:B------:R-:W-:Y:S02]  /*2540*/  ISETP.GE.AND P0, PT, R26, RZ, PT ;  /* 0x000000ff1a00720c */ /* 0x000fe40003f06270 */
[----:B------:R-:W4:Y:S01]  /*2550*/  LDL.LU R26, [R1+0x1ec] ;  /* 0x0001ec00011a7983 */ /* 0x000f220000300800 */
[----:B------:R-:W-:-:S04]  /*2560*/  IMAD.HI.U32 R14, R18, R11, RZ ;  /* 0x0000000b120e7227 */ /* 0x000fc800078e00ff */
[----:B------:R-:W-:-:S04]  /*2570*/  IMAD.MOV R14, RZ, RZ, -R14 ;  /* 0x000000ffff0e7224 */ /* 0x000fc800078e0a0e */
[----:B------:R-:W-:-:S05]  /*2580*/  IMAD R11, R0, R14, R11 ;  /* 0x0000000e000b7224 */ /* 0x000fca00078e020b */
[----:B------:R-:W-:Y:S01]  /*2590*/  ISETP.GT.U32.AND P2, PT, R0, R11, PT ;  /* 0x0000000b0000720c */ /* 0x000fe20003f44070 */
[----:B------:R-:W-:-:S04]  /*25a0*/  IMAD.HI.U32 R13, R18, R4, RZ ;  /* 0x00000004120d7227 */ /* 0x000fc800078e00ff */
[----:B------:R-:W-:Y:S02]  /*25b0*/  IMAD.MOV R13, RZ, RZ, -R13 ;  /* 0x000000ffff0d7224 */ /* 0x000fe400078e0a0d */
[----:B------:R-:W-:-:S04]  /*25c0*/  IMAD.HI.U32 R12, R18, R10, RZ ;  /* 0x0000000a120c7227 */ /* 0x000fc800078e00ff */
[C---:B------:R-:W-:Y:S02]  /*25d0*/  IMAD R4, R0.reuse, R13, R4 ;  /* 0x0000000d00047224 */ /* 0x040fe400078e0204 */
[----:B------:R-:W-:Y:S01]  /*25e0*/  @!P2 IMAD.IADD R11, R11, 0x1, -R0 ;  /* 0x000000010b0ba824 */ /* 0x000fe200078e0a00 */
[C---:B------:R-:W-:Y:S01]  /*25f0*/  ISETP.GT.U32.AND P2, PT, R0.reuse, R8, PT ;  /* 0x000000080000720c */ /* 0x040fe20003f44070 */
[----:B------:R-:W-:Y:S01]  /*2600*/  IMAD.MOV R12, RZ, RZ, -R12 ;  /* 0x000000ffff0c7224 */ /* 0x000fe200078e0a0c */
[----:B------:R-:W-:-:S03]  /*2610*/  ISETP.GT.U32.AND P1, PT, R0, R4, PT ;  /* 0x000000040000720c */ /* 0x000fc60003f24070 */
[----:B-1----:R-:W-:-:S08]  /*2620*/  IMAD R6, R0, R12, R10 ;  /* 0x0000000c00067224 */ /* 0x002fd000078e020a */
[--C-:B------:R-:W-:Y:S01]  /*2630*/  @!P2 IMAD.IADD R8, R8, 0x1, -R0.reuse ;  /* 0x000000010808a824 */ /* 0x100fe200078e0a00 */
[----:B------:R-:W-:Y:S01]  /*2640*/  ISETP.GT.U32.AND P2, PT, R0, R6, PT ;  /* 0x000000060000720c */ /* 0x000fe20003f44070 */
[----:B------:R-:W-:Y:S01]  /*2650*/  @!P1 IMAD.IADD R4, R4, 0x1, -R0 ;  /* 0x0000000104049824 */ /* 0x000fe200078e0a00 */
[----:B------:R-:W-:-:S04]  /*2660*/  ISETP.GT.U32.AND P1, PT, R0, R11, PT ;  /* 0x0000000b0000720c */ /* 0x000fc80003f24070 */
[----:B------:R-:W-:-:S07]  /*2670*/  ISETP.GT.U32.AND P6, PT, R0, R4, PT ;  /* 0x000000040000720c */ /* 0x000fce0003fc4070 */
[--C-:B------:R-:W-:Y:S02]  /*2680*/  @!P2 IMAD.IADD R6, R6, 0x1, -R0.reuse ;  /* 0x000000010606a824 */ /* 0x100fe400078e0a00 */
[----:B------:R-:W-:-:S04]  /*2690*/  @!P1 IMAD.IADD R11, R11, 0x1, -R0 ;  /* 0x000000010b0b9824 */ /* 0x000fc800078e0a00 */
[----:B------:R-:W-:Y:S02]  /*26a0*/  @!P6 IMAD.IADD R4, R4, 0x1, -R0 ;  /* 0x000000010404e824 */ /* 0x000fe400078e0a00 */
[----:B------:R-:W-:Y:S02]  /*26b0*/  IMAD.MOV.U32 R15, RZ, RZ, R8 ;  /* 0x000000ffff0f7224 */ /* 0x000fe400078e0008 */
[----:B------:R-:W-:Y:S02]  /*26c0*/  IMAD.MOV.U32 R14, RZ, RZ, R11 ;  /* 0x000000ffff0e7224 */ /* 0x000fe400078e000b */
[----:B------:R-:W-:Y:S01]  /*26d0*/  @!P4 IMAD.MOV R15, RZ, RZ, -R15 ;  /* 0x000000ffff0fc224 */ /* 0x000fe200078e0a0f */
[----:B------:R-:W-:Y:S01]  /*26e0*/  ISETP.GT.U32.AND P4, PT, R0, R6, PT ;  /* 0x000000060000720c */ /* 0x000fe20003f84070 */
[----:B------:R-:W-:Y:S01]  /*26f0*/  @!P3 IMAD.MOV R14, RZ, RZ, -R14 ;  /* 0x000000ffff0eb224 */ /* 0x000fe200078e0a0e */
[----:B------:R-:W-:Y:S01]  /*2700*/  ISETP.GE.AND P1, PT, R28, RZ, PT ;  /* 0x000000ff1c00720c */ /* 0x000fe20003f26270 */
[----:B------:R-:W-:-:S10]  /*2710*/  @!P5 IMAD.MOV R4, RZ, RZ, -R4 ;  /* 0x000000ffff04d224 */ /* 0x000fd400078e0a04 */
[----:B------:R-:W-:Y:S02]  /*2720*/  @!P4 IMAD.IADD R6, R6, 0x1, -R0 ;  /* 0x000000010606c824 */ /* 0x000fe400078e0a00 */
[----:B------:R-:W-:Y:S01]  /*2730*/  @!P1 IMAD.MOV R2, RZ, RZ, -R2 ;  /* 0x000000ffff029224 */ /* 0x000fe200078e0a02 */
[----:B--2---:R-:W-:-:S05]  /*2740*/  IABS R9, R27 ;  /* 0x0000001b00097213 */ /* 0x004fca0000000000 */
[----:B------:R-:W-:Y:S01]  /*2750*/  IMAD.HI.U32 R7, R18, R9, RZ ;  /* 0x0000000912077227 */ /* 0x000fe200078e00ff */
[----:B------:R-:W-:Y:S02]  /*2760*/  ISETP.GE.AND P2, PT, R27, RZ, PT ;  /* 0x000000ff1b00720c */ /* 0x000fe40003f46270 */
[----:B------:R-:W2:Y:S01]  /*2770*/  LDL.LU R27, [R1+0x1f0] ;  /* 0x0001f000011b7983 */ /* 0x000ea20000300800 */
[----:B------:R-:W-:Y:S01]  /*2780*/  IMAD.MOV R7, RZ, RZ, -R7 ;  /* 0x000000ffff077224 */ /* 0x000fe200078e0a07 */
[----:B------:R-:W-:-:S03]  /*2790*/  IABS R10, R19 ;  /* 0x00000013000a7213 */ /* 0x000fc60000000000 */
[----:B------:R-:W-:Y:S01]  /*27a0*/  IMAD R7, R0, R7, R9 ;  /* 0x0000000700077224 */ /* 0x000fe200078e0209 */
[----:B0-----:R-:W-:Y:S01]  /*27b0*/  IABS R5, R3 ;  /* 0x0000000300057213 */ /* 0x001fe20000000000 */
[----:B------:R-:W-:-:S03]  /*27c0*/  IMAD.HI.U32 R12, R18, R10, RZ ;  /* 0x0000000a120c7227 */ /* 0x000fc600078e00ff */
[----:B------:R-:W-:Y:S01]  /*27d0*/  ISETP.GT.U32.AND P6, PT, R0, R7, PT ;  /* 0x000000070000720c */ /* 0x000fe20003fc4070 */
[----:B------:R-:W-:-:S04]  /*27e0*/  IMAD.HI.U32 R13, R18, R5, RZ ;  /* 0x00000005120d7227 */ /* 0x000fc800078e00ff */
[----:B------:R-:W-:Y:S02]  /*27f0*/  IMAD.MOV R12, RZ, RZ, -R12 ;  /* 0x000000ffff0c7224 */ /* 0x000fe400078e0a0c */
[----:B------:R-:W-:Y:S02]  /*2800*/  IMAD.MOV R13, RZ, RZ, -R13 ;  /* 0x000000ffff0d7224 */ /* 0x000fe400078e0a0d */
[C---:B------:R-:W-:Y:S02]  /*2810*/  IMAD R10, R0.reuse, R12, R10 ;  /* 0x0000000c000a7224 */ /* 0x040fe400078e020a */
[C---:B------:R-:W-:Y:S02]  /*2820*/  IMAD R5, R0.reuse, R13, R5 ;  /* 0x0000000d00057224 */ /* 0x040fe400078e0205 */
[----:B------:R-:W-:Y:S01]  /*2830*/  @!P6 IMAD.IADD R7, R7, 0x1, -R0 ;  /* 0x000000010707e824 */ /* 0x000fe200078e0a00 */
[C---:B------:R-:W-:Y:S02]  /*2840*/  ISETP.GT.U32.AND P3, PT, R0.reuse, R10, PT ;  /* 0x0000000a0000720c */ /* 0x040fe40003f64070 */
[----:B------:R-:W-:-:S02]  /*2850*/  ISETP.GT.U32.AND P5, PT, R0, R5, PT ;  /* 0x000000050000720c */ /* 0x000fc40003fa4070 */
[----:B------:R-:W-:Y:S02]  /*2860*/  ISETP.GT.U32.AND P6, PT, R0, R7, PT ;  /* 0x000000070000720c */ /* 0x000fe40003fc4070 */
[----:B------:R-:W-:Y:S01]  /*2870*/  ISETP.GE.AND P4, PT, R3, RZ, PT ;  /* 0x000000ff0300720c */ /* 0x000fe20003f86270 */
[----:B------:R-:W-:Y:S01]  /*2880*/  IMAD.MOV.U32 R3, RZ, RZ, R6 ;  /* 0x000000ffff037224 */ /* 0x000fe200078e0006 */
[----:B------:R-:W-:Y:S05]  /*2890*/  STL [R1+0x78], R15 ;  /* 0x0000780f01007387 */ /* 0x000fea0000100800 */
[--C-:B------:R-:W-:Y:S02]  /*28a0*/  @!P3 IMAD.IADD R10, R10, 0x1, -R0.reuse ;  /* 0x000000010a0ab824 */ /* 0x100fe400078e0a00 */
[----:B------:R-:W-:-:S02]  /*28b0*/  @!P5 IMAD.IADD R5, R5, 0x1, -R0 ;  /* 0x000000010505d824 */ /* 0x000fc400078e0a00 */
[----:B------:R-:W-:Y:S01]  /*28c0*/  @!P0 IMAD.MOV R3, RZ, RZ, -R3 ;  /* 0x000000ffff038224 */ /* 0x000fe200078e0a03 */
[----:B------:R-:W-:Y:S01]  /*28d0*/  ISETP.GT.U32.AND P5, PT, R0, R10, PT ;  /* 0x0000000a0000720c */ /* 0x000fe20003fa4070 */
[----:B------:R-:W-:Y:S01]  /*28e0*/  STL [R1+0x80], R14 ;  /* 0x0000800e01007387 */ /* 0x000fe20000100800 */
[----:B------:R-:W-:-:S03]  /*28f0*/  @!P6 IMAD.IADD R7, R7, 0x1, -R0 ;  /* 0x000000010707e824 */ /* 0x000fc600078e0a00 */
[----:B------:R-:W-:Y:S04]  /*2900*/  STL [R1+0x88], R4 ;  /* 0x0000880401007387 */ /* 0x000fe80000100800 */
[----:B------:R-:W-:Y:S04]  /*2910*/  STL [R1+0x90], R2 ;  /* 0x0000900201007387 */ /* 0x000fe80000100800 */
[----:B------:R0:W-:Y:S01]  /*2920*/  STL [R1+0x9c], R3 ;  /* 0x00009c0301007387 */ /* 0x0001e20000100800 */
[----:B---3--:R-:W-:Y:S01]  /*2930*/  IABS R9, R24 ;  /* 0x0000001800097213 */ /* 0x008fe20000000000 */
[----:B------:R-:W-:Y:S01]  /*2940*/  @!P5 IMAD.IADD R10, R10, 0x1, -R0 ;  /* 0x000000010a0ad824 */ /* 0x000fe200078e0a00 */
[----:B------:R-:W-:-:S02]  /*2950*/  ISETP.GE.AND P3, PT, R24, RZ, PT ;  /* 0x000000ff1800720c */ /* 0x000fc40003f66270 */
[----:B------:R-:W3:Y:S01]  /*2960*/  LDL.LU R24, [R1+0x1fc] ;  /* 0x0001fc0001187983 */ /* 0x000ee20000300800 */
[----:B0-----:R-:W-:-:S04]  /*2970*/  IMAD.MOV.U32 R3, RZ, RZ, R7 ;  /* 0x000000ffff037224 */ /* 0x001fc800078e0007 */
[----:B------:R-:W-:Y:S01]  /*2980*/  @!P2 IMAD.MOV R3, RZ, RZ, -R3 ;  /* 0x000000ffff03a224 */ /* 0x000fe200078e0a03 */
[----:B----4-:R-:W-:Y:S02]  /*2990*/  IABS R12, R25 ;  /* 0x00000019000c7213 */ /* 0x010fe40000000000 */
[----:B------:R-:W-:Y:S02]  /*29a0*/  ISETP.GE.AND P5, PT, R25, RZ, PT ;  /* 0x000000ff1900720c */ /* 0x000fe40003fa6270 */
[----:B------:R0:W-:Y:S04]  /*29b0*/  STL [R1+0xac], R3 ;  /* 0x0000ac0301007387 */ /* 0x0001e80000100800 */
[----:B------:R-:W4:Y:S04]  /*29c0*/  LDL.LU R25, [R1+0x200] ;  /* 0x0002000001197983 */ /* 0x000f280000300800 */
[----:B------:R-:W4:Y:S01]  /*29d0*/  LDL.LU R29, [R1+0x208] ;  /* 0x00020800011d7983 */ /* 0x000f220000300800 */
[----:B------:R-:W-:-:S13]  /*29e0*/  ISETP.GT.U32.AND P0, PT, R0, R5, PT ;  /* 0x000000050000720c */ /* 0x000fda0003f04070 */
[----:B------:R-:W-:Y:S01]  /*29f0*/  @!P0 IMAD.IADD R5, R5, 0x1, -R0 ;  /* 0x0000000105058824 */ /* 0x000fe200078e0a00 */
[----:B------:R-:W-:Y:S02]  /*2a00*/  IABS R6, R26 ;  /* 0x0000001a00067213 */ /* 0x000fe40000000000 */
[----:B------:R-:W-:Y:S02]  /*2a10*/  ISETP.GE.AND P0, PT, R26, RZ, PT ;  /* 0x000000ff1a00720c */ /* 0x000fe40003f06270 */
[----:B------:R-:W4:Y:S01]  /*2a20*/  LDL.LU R26, [R1+0x204] ;  /* 0x00020400011a7983 */ /* 0x000f220000300800 */
[----:B------:R-:W-:-:S04]  /*2a30*/  IMAD.HI.U32 R11, R18, R9, RZ ;  /* 0x00000009120b7227 */ /* 0x000fc800078e00ff */
[----:B------:R-:W-:-:S04]  /*2a40*/  IMAD.MOV R11, RZ, RZ, -R11 ;  /* 0x000000ffff0b7224 */ /* 0x000fc800078e0a0b */
[----:B------:R-:W-:-:S05]  /*2a50*/  IMAD R4, R0, R11, R9 ;  /* 0x0000000b00047224 */ /* 0x000fca00078e0209 */
[----:B------:R-:W-:Y:S02]  /*2a60*/  ISETP.GT.U32.AND P6, PT, R0, R4, PT ;  /* 0x000000040000720c */ /* 0x000fe40003fc4070 */
[----:B------:R-:W-:Y:S01]  /*2a70*/  ISETP.GE.AND P1, PT, R19, RZ, PT ;  /* 0x000000ff1300720c */ /* 0x000fe20003f26270 */
[----:B------:R-:W-:-:S10]  /*2a80*/  IMAD.MOV.U32 R8, RZ, RZ, R12 ;  /* 0x000000ffff087224 */ /* 0x000fd400078e000c */
[----:B------:R-:W-:-:S05]  /*2a90*/  @!P6 IMAD.IADD R4, R4, 0x1, -R0 ;  /* 0x000000010404e824 */ /* 0x000fca00078e0a00 */
[----:B------:R-:W-:Y:S01]  /*2aa0*/  ISETP.GT.U32.AND P6, PT, R0, R4, PT ;  /* 0x000000040000720c */ /* 0x000fe20003fc4070 */
[----:B0-----:R-:W-:Y:S02]  /*2ab0*/  IMAD.MOV.U32 R3, RZ, RZ, R10 ;  /* 0x000000ffff037224 */ /* 0x001fe400078e000a */
[----:B------:R-:W-:-:S04]  /*2ac0*/  IMAD.HI.U32 R2, R18, R8, RZ ;  /* 0x0000000812027227 */ /* 0x000fc800078e00ff */
[----:B------:R-:W-:Y:S02]  /*2ad0*/  @!P1 IMAD.MOV R3, RZ, RZ, -R3 ;  /* 0x000000ffff039224 */ /* 0x000fe400078e0a03 */
[----:B------:R-:W-:-:S04]  /*2ae0*/  IMAD.MOV R2, RZ, RZ, -R2 ;  /* 0x000000ffff027224 */ /* 0x000fc800078e0a02 */
[----:B------:R-:W-:Y:S01]  /*2af0*/  @!P6 IMAD.IADD R4, R4, 0x1, -R0 ;  /* 0x000000010404e824 */ /* 0x000fe200078e0a00 */
[----:B------:R0:W-:Y:S01]  /*2b00*/  STL [R1+0xa0], R3 ;  /* 0x0000a00301007387 */ /* 0x0001e20000100800 */
[----:B------:R-:W-:Y:S02]  /*2b10*/  IMAD R8, R0, R2, R8 ;  /* 0x0000000200087224 */ /* 0x000fe400078e0208 */
[----:B------:R-:W-:Y:S02]  /*2b20*/  IMAD.MOV.U32 R10, RZ, RZ, R5 ;  /* 0x000000ffff0a7224 */ /* 0x000fe400078e0005 */
[----:B------:R-:W-:-:S04]  /*2b30*/  IMAD.HI.U32 R7, R18, R6, RZ ;  /* 0x0000000612077227 */ /* 0x000fc800078e00ff */
[----:B0-----:R-:W-:Y:S02]  /*2b40*/  IMAD.MOV.U32 R3, RZ, RZ, R4 ;  /* 0x000000ffff037224 */ /* 0x001fe400078e0004 */
[----:B------:R-:W-:Y:S02]  /*2b50*/  @!P4 IMAD.MOV R10, RZ, RZ, -R10 ;  /* 0x000000ffff0ac224 */ /* 0x000fe400078e0a0a */
[----:B------:R-:W-:Y:S02]  /*2b60*/  @!P3 IMAD.MOV R3, RZ, RZ, -R3 ;  /* 0x000000ffff03b224 */ /* 0x000fe400078e0a03 */
[----:B------:R-:W-:Y:S01]  /*2b70*/  IMAD.MOV R7, RZ, RZ, -R7 ;  /* 0x000000ffff077224 */ /* 0x000fe200078e0a07 */
[----:B------:R0:W-:Y:S03]  /*2b80*/  STL [R1+0xa4], R10 ;  /* 0x0000a40a01007387 */ /* 0x0001e60000100800 */
[C---:B------:R-:W-:Y:S01]  /*2b90*/  IMAD R6, R0.reuse, R7, R6 ;  /* 0x0000000700067224 */ /* 0x040fe200078e0206 */
[----:B------:R1:W-:Y:S04]  /*2ba0*/  STL [R1+0xa8], R3 ;  /* 0x0000a80301007387 */ /* 0x0003e80000100800 */
[----:B------:R-:W4:Y:S01]  /*2bb0*/  LDL.LU R28, [R1+0x20c] ;  /* 0x00020c00011c7983 */ /* 0x000f220000300800 */
[----:B------:R-:W-:-:S02]  /*2bc0*/  ISETP.GT.U32.AND P6, PT, R0, R6, PT ;  /* 0x000000060000720c */ /* 0x000fc40003fc4070 */
[----:B------:R-:W-:Y:S02]  /*2bd0*/  IABS R7, R20 ;  /* 0x0000001400077213 */ /* 0x000fe40000000000 */
[----:B------:R-:W-:Y:S02]  /*2be0*/  ISETP.GT.U32.AND P2, PT, R0, R8, PT ;  /* 0x000000080000720c */ /* 0x000fe40003f44070 */
[----:B------:R-:W-:-:S07]  /*2bf0*/  IABS R5, R21 ;  /* 0x0000001500057213 */ /* 0x000fce0000000000 */
[----:B------:R-:W-:-:S05]  /*2c00*/  @!P6 IMAD.IADD R6, R6, 0x1, -R0 ;  /* 0x000000010606e824 */ /* 0x000fca00078e0a00 */
[----:B------:R-:W-:Y:S01]  /*2c10*/  ISETP.GT.U32.AND P6, PT, R0, R6, PT ;  /* 0x000000060000720c */ /* 0x000fe20003fc4070 */
[----:B0-----:R-:W-:Y:S01]  /*2c20*/  IMAD.HI.U32 R10, R18, R5, RZ ;  /* 0x00000005120a7227 */ /* 0x001fe200078e00ff */
[----:B------:R-:W-:-:S03]  /*2c30*/  ISETP.GE.AND P3, PT, R20, RZ, PT ;  /* 0x000000ff1400720c */ /* 0x000fc60003f66270 */
[----:B------:R-:W-:Y:S02]  /*2c40*/  IMAD.MOV R10, RZ, RZ, -R10 ;  /* 0x000000ffff0a7224 */ /* 0x000fe400078e0a0a */
[----:B------:R-:W-:Y:S02]  /*2c50*/  @!P2 IMAD.IADD R8, R8, 0x1, -R0 ;  /* 0x000000010808a824 */ /* 0x000fe400078e0a00 */
[----:B------:R-:W-:Y:S02]  /*2c60*/  IMAD.MOV.U32 R20, RZ, RZ, R22 ;  /* 0x000000ffff147224 */ /* 0x000fe400078e0016 */
[----:B------:R-:W-:Y:S02]  /*2c70*/  IMAD R5, R0, R10, R5 ;  /* 0x0000000a00057224 */ /* 0x000fe400078e0205 */
[----:B------:R-:W-:Y:S02]  /*2c80*/  @!P6 IMAD.IADD R6, R6, 0x1, -R0 ;  /* 0x000000010606e824 */ /* 0x000fe400078e0a00 */
[----:B------:R-:W-:Y:S01]  /*2c90*/  IMAD.MOV.U32 R22, RZ, RZ, R23 ;  /* 0x000000ffff167224 */ /* 0x000fe200078e0017 */
[----:B------:R-:W-:-:S13]  /*2ca0*/  ISETP.GT.U32.AND P2, PT, R0, R8, PT ;  /* 0x000000080000720c */ /* 0x000fda0003f44070 */
[----:B------:R-:W-:-:S04]  /*2cb0*/  @!P2 IMAD.IADD R8, R8, 0x1, -R0 ;  /* 0x000000010808a824 */ /* 0x000fc800078e0a00 */
[----:B------:R-:W-:Y:S01]  /*2cc0*/  IMAD.MOV.U32 R13, RZ, RZ, R8 ;  /* 0x000000ffff0d7224 */ /* 0x000fe200078e0008 */
[----:B--2---:R-:W-:-:S05]  /*2cd0*/  IABS R2, R27 ;  /* 0x0000001b00027213 */ /* 0x004fca0000000000 */
[----:B------:R-:W-:-:S04]  /*2ce0*/  IMAD.HI.U32 R9, R18, R2, RZ ;  /* 0x0000000212097227 */ /* 0x000fc800078e00ff */
[----:B------:R-:W-:-:S04]  /*2cf0*/  IMAD.MOV R9, RZ, RZ, -R9 ;  /* 0x000000ffff097224 */ /* 0x000fc800078e0a09 */
[C---:B------:R-:W-:Y:S01]  /*2d00*/  IMAD R2, R0.reuse, R9, R2 ;  /* 0x0000000900027224 */ /* 0x040fe200078e0202 */
[----:B------:R-:W-:Y:S02]  /*2d10*/  ISETP.GE.AND P1, PT, R27, RZ, PT ;  /* 0x000000ff1b00720c */ /* 0x000fe40003f26270 */
[----:B------:R-:W2:Y:S02]  /*2d20*/  LDL.LU R27, [R1+0x210] ;  /* 0x00021000011b7983 */ /* 0x000ea40000300800 */
[----:B------:R-:W-:Y:S01]  /*2d30*/  ISETP.GT.U32.AND P4, PT, R0, R2, PT ;  /* 0x000000020000720c */ /* 0x000fe20003f84070 */
[----:B------:R-:W-:Y:S01]  /*2d40*/  IMAD.HI.U32 R9, R18, R7, RZ ;  /* 0x0000000712097227 */ /* 0x000fe200078e00ff */
[----:B------:R-:W2:Y:S03]  /*2d50*/  LDL.LU R23, [R1+0x214] ;  /* 0x0002140001177983 */ /* 0x000ea60000300800 */
[----:B------:R-:W-:Y:S01]  /*2d60*/  IMAD.MOV R9, RZ, RZ, -R9 ;  /* 0x000000ffff097224 */ /* 0x000fe200078e0a09 */
[----:B-1----:R-:W2:Y:S07]  /*2d70*/  LDL.LU R3, [R1+0x218] ;  /* 0x0002180001037983 */ /* 0x002eae0000300800 */
[----:B------:R-:W-:-:S05]  /*2d80*/  @!P4 IMAD.IADD R2, R2, 0x1, -R0 ;  /* 0x000000010202c824 */ /* 0x000fca00078e0a00 */
[C---:B------:R-:W-:Y:S01]  /*2d90*/  ISETP.GT.U32.AND P4, PT, R0.reuse, R2, PT ;  /* 0x000000020000720c */ /* 0x040fe20003f84070 */
[----:B------:R-:W-:-:S05]  /*2da0*/  IMAD R7, R0, R9, R7 ;  /* 0x0000000900077224 */ /* 0x000fca00078e0207 */
[----:B------:R-:W-:-:S07]  /*2db0*/  ISETP.GT.U32.AND P6, PT, R0, R7, PT ;  /* 0x000000070000720c */ /* 0x000fce0003fc4070 */
[----:B------:R-:W-:Y:S01]  /*2dc0*/  @!P4 IMAD.IADD R2, R2, 0x1, -R0 ;  /* 0x000000010202c824 */ /* 0x000fe200078e0a00 */
[----:B------:R-:W-:-:S05]  /*2dd0*/  ISETP.GT.U32.AND P4, PT, R0, R5, PT ;  /* 0x000000050000720c */ /* 0x000fca0003f84070 */
[----:B------:R-:W-:-:S08]  /*2de0*/  @!P6 IMAD.IADD R7, R7, 0x1, -R0 ;  /* 0x000000010707e824 */ /* 0x000fd000078e0a00 */
[----:B------:R-:W-:Y:S01]  /*2df0*/  @!P4 IMAD.IADD R5, R5, 0x1, -R0 ;  /* 0x000000010505c824 */ /* 0x000fe200078e0a00 */
[----:B------:R-:W-:Y:S02]  /*2e00*/  ISETP.GT.U32.AND P4, PT, R0, R7, PT ;  /* 0x000000070000720c */ /* 0x000fe40003f84070 */
[----:B---3--:R-:W-:Y:S02]  /*2e10*/  IABS R4, R24 ;  /* 0x0000001800047213 */ /* 0x008fe40000000000 */
[----:B----4-:R-:W-:-:S05]  /*2e20*/  IABS R14, R29 ;  /* 0x0000001d000e7213 */ /* 0x010fca0000000000 */
[----:B------:R-:W-:-:S04]  /*2e30*/  IMAD.HI.U32 R10, R18, R14, RZ ;  /* 0x0000000e120a7227 */ /* 0x000fc800078e00ff */
[----:B------:R-:W-:-:S04]  /*2e40*/  IMAD.MOV R10, RZ, RZ, -R10 ;  /* 0x000000ffff0a7224 */ /* 0x000fc800078e0a0a */
[----:B------:R-:W-:Y:S02]  /*2e50*/  IMAD R14, R0, R10, R14 ;  /* 0x0000000a000e7224 */ /* 0x000fe400078e020e */
[----:B------:R-:W-:Y:S02]  /*2e60*/  IMAD.MOV.U32 R10, RZ, RZ, R6 ;  /* 0x000000ffff0a7224 */ /* 0x000fe400078e0006 */
[----:B------:R-:W-:Y:S02]  /*2e70*/  @!P5 IMAD.MOV R13, RZ, RZ, -R13 ;  /* 0x000000ffff0dd224 */ /* 0x000fe400078e0a0d */
[----:B------:R-:W-:Y:S02]  /*2e80*/  @!P0 IMAD.MOV R10, RZ, RZ, -R10 ;  /* 0x000000ffff0a8224 */ /* 0x000fe400078e0a0a */
[----:B------:R-:W-:Y:S02]  /*2e90*/  @!P1 IMAD.MOV R2, RZ, RZ, -R2 ;  /* 0x000000ffff029224 */ /* 0x000fe400078e0a02 */
[----:B------:R-:W-:Y:S01]  /*2ea0*/  IMAD.HI.U32 R9, R18, R4, RZ ;  /* 0x0000000412097227 */ /* 0x000fe200078e00ff */
[----:B------:R-:W-:Y:S01]  /*2eb0*/  STL [R1+0x98], R13 ;  /* 0x0000980d01007387 */ /* 0x000fe20000100800 */
[----:B------:R-:W-:-:S02]  /*2ec0*/  IABS R12, R25 ;  /* 0x00000019000c7213 */ /* 0x000fc40000000000 */
[----:B------:R-:W-:Y:S01]  /*2ed0*/  @!P4 IMAD.IADD R7, R7, 0x1, -R0 ;  /* 0x000000010707c824 */ /* 0x000fe200078e0a00 */
[----:B------:R-:W-:Y:S01]  /*2ee0*/  STL [R1+0x94], R10 ;  /* 0x0000940a01007387 */ /* 0x000fe20000100800 */
[----:B------:R-:W-:Y:S01]  /*2ef0*/  IMAD.MOV R9, RZ, RZ, -R9 ;  /* 0x000000ffff097224 */ /* 0x000fe200078e0a09 */
[----:B------:R-:W-:Y:S02]  /*2f00*/  ISETP.GE.AND P4, PT, R24, RZ, PT ;  /* 0x000000ff1800720c */ /* 0x000fe40003f86270 */
[----:B------:R0:W-:Y:S01]  /*2f10*/  STL [R1+0x8c], R2 ;  /* 0x00008c0201007387 */ /* 0x0001e20000100800 */
[----:B------:R-:W-:-:S03]  /*2f20*/  IMAD R4, R0, R9, R4 ;  /* 0x0000000900047224 */ /* 0x000fc600078e0204 */
[----:B------:R-:W3:Y:S01]  /*2f30*/  LDL.LU R24, [R1+0x21c] ;  /* 0x00021c0001187983 */ /* 0x000ee20000300800 */
[----:B------:R-:W-:-:S04]  /*2f40*/  IMAD.HI.U32 R9, R18, R12, RZ ;  /* 0x0000000c12097227 */ /* 0x000fc800078e00ff */
[----:B------:R-:W-:-:S04]  /*2f50*/  IMAD.MOV R9, RZ, RZ, -R9 ;  /* 0x000000ffff097224 */ /* 0x000fc800078e0a09 */
[C---:B------:R-:W-:Y:S01]  /*2f60*/  IMAD R12, R0.reuse, R9, R12 ;  /* 0x00000009000c7224 */ /* 0x040fe200078e020c */
[----:B------:R-:W-:Y:S01]  /*2f70*/  ISETP.GE.AND P2, PT, R21, RZ, PT ;  /* 0x000000ff1500720c */ /* 0x000fe20003f46270 */
[----:B------:R-:W-:Y:S01]  /*2f80*/  IMAD.MOV.U32 R21, RZ, RZ, R16 ;  /* 0x000000ffff157224 */ /* 0x000fe200078e0010 */
[----:B------:R-:W-:Y:S02]  /*2f90*/  IABS R16, R26 ;  /* 0x0000001a00107213 */ /* 0x000fe40000000000 */
[----:B------:R-:W-:-:S03]  /*2fa0*/  ISETP.GT.U32.AND P0, PT, R0, R12, PT ;  /* 0x0000000c0000720c */ /* 0x000fc60003f04070 */
[----:B------:R-:W-:-:S04]  /*2fb0*/  IMAD.HI.U32 R11, R18, R16, RZ ;  /* 0x00000010120b7227 */ /* 0x000fc800078e00ff */
[----:B------:R-:W-:-:S04]  /*2fc0*/  IMAD.MOV R11, RZ, RZ, -R11 ;  /* 0x000000ffff0b7224 */ /* 0x000fc800078e0a0b */
[----:B------:R-:W-:Y:S02]  /*2fd0*/  IMAD R16, R0, R11, R16 ;  /* 0x0000000b00107224 */ /* 0x000fe400078e0210 */
[--C-:B------:R-:W-:Y:S01]  /*2fe0*/  @!P0 IMAD.IADD R12, R12, 0x1, -R0.reuse ;  /* 0x000000010c0c8824 */ /* 0x100fe200078e0a00 */
[----:B------:R-:W-:Y:S02]  /*2ff0*/  ISETP.GE.AND P0, PT, R25, RZ, PT ;  /* 0x000000ff1900720c */ /* 0x000fe40003f06270 */
[----:B------:R-:W4:Y:S01]  /*3000*/  LDL.LU R25, [R1+0x220] ;  /* 0x0002200001197983 */ /* 0x000f220000300800 */
[----:B------:R-:W-:Y:S01]  /*3010*/  ISETP.GT.U32.AND P1, PT, R0, R16, PT ;  /* 0x000000100000720c */ /* 0x000fe20003f24070 */
[----:B------:R-:W-:Y:S02]  /*3020*/  @!P3 IMAD.MOV R7, RZ, RZ, -R7 ;  /* 0x000000ffff07b224 */ /* 0x000fe400078e0a07 */
[----:B------:R-:W4:Y:S04]  /*3030*/  LDL.LU R19, [R1+0x224] ;  /* 0x0002240001137983 */ /* 0x000f280000300800 */
[----:B------:R-:W-:Y:S06]  /*3040*/  STL [R1+0x84], R7 ;  /* 0x0000840701007387 */ /* 0x000fec0000100800 */
[----:B------:R-:W-:Y:S01]  /*3050*/  @!P1 IMAD.IADD R16, R16, 0x1, -R0 ;  /* 0x0000000110109824 */ /* 0x000fe200078e0a00 */
[----:B------:R-:W-:-:S02]  /*3060*/  ISETP.GE.AND P1, PT, R26, RZ, PT ;  /* 0x000000ff1a00720c */ /* 0x000fc40003f26270 */
[----:B------:R-:W4:Y:S01]  /*3070*/  LDL.LU R26, [R1+0x228] ;  /* 0x00022800011a7983 */ /* 0x000f220000300800 */
[C---:B------:R-:W-:Y:S02]  /*3080*/  ISETP.GT.U32.AND P6, PT, R0.reuse, R4, PT ;  /* 0x000000040000720c */ /* 0x040fe40003fc4070 */
[----:B------:R-:W-:Y:S02]  /*3090*/  ISETP.GT.U32.AND P5, PT, R0, R5, PT ;  /* 0x000000050000720c */ /* 0x000fe40003fa4070 */
[----:B------:R-:W-:-:S09]  /*30a0*/  IABS R15, R28 ;  /* 0x0000001c000f7213 */ /* 0x000fd20000000000 */
[----:B------:R-:W-:Y:S02]  /*30b0*/  @!P6 IMAD.IADD R4, R4, 0x1, -R0 ;  /* 0x000000010404e824 */ /* 0x000fe400078e0a00 */
[----:B------:R-:W-:-:S03]  /*30c0*/  IMAD.HI.U32 R8, R18, R15, RZ ;  /* 0x0000000f12087227 */ /* 0x000fc600078e00ff */
[C---:B------:R-:W-:Y:S01]  /*30d0*/  ISETP.GT.U32.AND P6, PT, R0.reuse, R4, PT ;  /* 0x000000040000720c */ /* 0x040fe20003fc4070 */
[----:B------:R-:W-:Y:S01]  /*30e0*/  @!P5 IMAD.IADD R5, R5, 0x1, -R0 ;  /* 0x000000010505d824 */ /* 0x000fe200078e0a00 */
[----:B------:R-:W-:Y:S01]  /*30f0*/  ISETP.GT.U32.AND P5, PT, R0, R14, PT ;  /* 0x0000000e0000720c */ /* 0x000fe20003fa4070 */
[----:B------:R-:W-:-:S04]  /*3100*/  IMAD.MOV R6, RZ, RZ, -R8 ;  /* 0x000000ffff067224 */ /* 0x000fc800078e0a08 */
[----:B------:R-:W-:-:S06]  /*3110*/  IMAD R15, R0, R6, R15 ;  /* 0x00000006000f7224 */ /* 0x000fcc00078e020f */
[--C-:B------:R-:W-:Y:S01]  /*3120*/  @!P6 IMAD.IADD R4, R4, 0x1, -R0.reuse ;  /* 0x000000010404e824 */ /* 0x100fe200078e0a00 */
[----:B------:R-:W-:Y:S01]  /*3130*/  ISETP.GT.U32.AND P6, PT, R0, R15, PT ;  /* 0x0000000f0000720c */ /* 0x000fe20003fc4070 */
[----:B------:R-:W-:Y:S01]  /*3140*/  @!P5 IMAD.IADD R14, R14, 0x1, -R0 ;  /* 0x000000010e0ed824 */ /* 0x000fe200078e0a00 */
[C---:B------:R-:W-:Y:S01]  /*3150*/  ISETP.GT.U32.AND P5, PT, R0.reuse, R12, PT ;  /* 0x0000000c0000720c */ /* 0x040fe20003fa4070 */
[----:B------:R-:W-:Y:S02]  /*3160*/  @!P4 IMAD.MOV R4, RZ, RZ, -R4 ;  /* 0x000000ffff04c224 */ /* 0x000fe400078e0a04 */
[----:B------:R-:W-:Y:S01]  /*3170*/  @!P2 IMAD.MOV R5, RZ, RZ, -R5 ;  /* 0x000000ffff05a224 */ /* 0x000fe200078e0a05 */
[----:B------:R-:W-:-:S07]  /*3180*/  ISETP.GT.U32.AND P2, PT, R0, R14, PT ;  /* 0x0000000e0000720c */ /* 0x000fce0003f44070 */
[--C-:B------:R-:W-:Y:S01]  /*3190*/  @!P6 IMAD.IADD R15, R15, 0x1, -R0.reuse ;  /* 0x000000010f0fe824 */ /* 0x100fe200078e0a00 */
[----:B------:R-:W-:Y:S01]  /*31a0*/  ISETP.GT.U32.AND P6, PT, R0, R16, PT ;  /* 0x000000100000720c */ /* 0x000fe20003fc4070 */
[----:B------:R-:W-:Y:S01]  /*31b0*/  @!P5 IMAD.IADD R12, R12, 0x1, -R0 ;  /* 0x000000010c0cd824 */ /* 0x000fe200078e0a00 */
[----:B------:R-:W-:Y:S02]  /*31c0*/  ISETP.GE.AND P5, PT, R29, RZ, PT ;  /* 0x000000ff1d00720c */ /* 0x000fe40003fa6270 */
[----:B------:R-:W-:Y:S01]  /*31d0*/  ISETP.GT.U32.AND P3, PT, R0, R15, PT ;  /* 0x0000000f0000720c */ /* 0x000fe20003f64070 */
[----:B------:R-:W-:-:S04]  /*31e0*/  IMAD.MOV.U32 R29, RZ, RZ, R12 ;  /* 0x000000ffff1d7224 */ /* 0x000fc800078e000c */
[----:B------:R-:W-:-:S04]  /*31f0*/  @!P0 IMAD.MOV R29, RZ, RZ, -R29 ;  /* 0x000000ffff1d8224 */ /* 0x000fc800078e0a1d */
[--C-:B------:R-:W-:Y:S01]  /*3200*/  @!P6 IMAD.IADD R16, R16, 0x1, -R0.reuse ;  /* 0x000000011010e824 */ /* 0x100fe200078e0a00 */
[----:B------:R-:W-:Y:S01]  /*3210*/  ISETP.GE.AND P6, PT, R28, RZ, PT ;  /* 0x000000ff1c00720c */ /* 0x000fe20003fc6270 */
[--C-:B------:R-:W-:Y:S02]  /*3220*/  @!P2 IMAD.IADD R14, R14, 0x1, -R0.reuse ;  /* 0x000000010e0ea824 */ /* 0x100fe400078e0a00 */
[----:B------:R-:W-:Y:S01]  /*3230*/  @!P3 IMAD.IADD R15, R15, 0x1, -R0 ;  /* 0x000000010f0fb824 */ /* 0x000fe200078e0a00 */
[----:B------:R-:W-:Y:S01]  /*3240*/  STL [R1+0x7c], R5 ;  /* 0x00007c0501007387 */ /* 0x000fe20000100800 */
[----:B------:R-:W-:Y:S02]  /*3250*/  IMAD.MOV.U32 R28, RZ, RZ, R16 ;  /* 0x000000ffff1c7224 */ /* 0x000fe400078e0010 */
[----:B------:R-:W-:Y:S01]  /*3260*/  IMAD.MOV.U32 R16, RZ, RZ, R14 ;  /* 0x000000ffff107224 */ /* 0x000fe200078e000e */
[----:B------:R1:W-:Y:S01]  /*3270*/  STL [R1+0x74], R4 ;  /* 0x0000740401007387 */ /* 0x0003e20000100800 */
[----:B------:R-:W-:-:S04]  /*3280*/  IMAD.MOV.U32 R14, RZ, RZ, R15 ;  /* 0x000000ffff0e7224 */ /* 0x000fc800078e000f */
[----:B------:R-:W-:Y:S02]  /*3290*/  @!P6 IMAD.MOV R14, RZ, RZ, -R14 ;  /* 0x000000ffff0ee224 */ /* 0x000fe400078e0a0e */
[----:B------:R-:W-:Y:S02]  /*32a0*/  @!P1 IMAD.MOV R28, RZ, RZ, -R28 ;  /* 0x000000ffff1c9224 */ /* 0x000fe400078e0a1c */
[----:B------:R-:W-:Y:S01]  /*32b0*/  @!P5 IMAD.MOV R16, RZ, RZ, -R16 ;  /* 0x000000ffff10d224 */ /* 0x000fe200078e0a10 */
[----:B--2---:R-:W-:-:S05]  /*32c0*/  IABS R9, R27 ;  /* 0x0000001b00097213 */ /* 0x004fca0000000000 */
[----:B0-----:R-:W-:-:S04]  /*32d0*/  IMAD.HI.U32 R2, R18, R9, RZ ;  /* 0x0000000912027227 */ /* 0x001fc800078e00ff */
[----:B------:R-:W-:-:S04]  /*32e0*/  IMAD.MOV R2, RZ, RZ, -R2 ;  /* 0x000000ffff027224 */ /* 0x000fc800078e0a02 */
[----:B------:R-:W-:-:S05]  /*32f0*/  IMAD R9, R0, R2, R9 ;  /* 0x0000000200097224 */ /* 0x000fca00078e0209 */
[----:B------:R-:W-:Y:S02]  /*3300*/  ISETP.GT.U32.AND P4, PT, R0, R9, PT ;  /* 0x000000090000720c */ /* 0x000fe40003f84070 */
[----:B------:R-:W-:-:S05]  /*3310*/  IABS R8, R23 ;  /* 0x0000001700087213 */ /* 0x000fca0000000000 */
[----:B------:R-:W-:-:S06]  /*3320*/  IMAD.HI.U32 R2, R18, R8, RZ ;  /* 0x0000000812027227 */ /* 0x000fcc00078e00ff */
[----:B------:R-:W-:Y:S02]  /*3330*/  @!P4 IMAD.IADD R9, R9, 0x1, -R0 ;  /* 0x000000010909c824 */ /* 0x000fe400078e0a00 */
[----:B------:R-:W-:-:S03]  /*3340*/  IMAD.MOV R2, RZ, RZ, -R2 ;  /* 0x000000ffff027224 */ /* 0x000fc600078e0a02 */
[C---:B------:R-:W-:Y:S01]  /*3350*/  ISETP.GT.U32.AND P0, PT, R0.reuse, R9, PT ;  /* 0x000000090000720c */ /* 0x040fe20003f04070 */
[C---:B------:R-:W-:Y:S01]  /*3360*/  IMAD R8, R0.reuse, R2, R8 ;  /* 0x0000000200087224 */ /* 0x040fe200078e0208 */
[----:B------:R-:W-:Y:S02]  /*3370*/  IABS R6, R3 ;  /* 0x0000000300067213 */ /* 0x000fe40000000000 */
[----:B------:R-:W-:Y:S02]  /*3380*/  ISETP.GE.AND P3, PT, R27, RZ, PT ;  /* 0x000000ff1b00720c */ /* 0x000fe40003f66270 */
[----:B------:R-:W-:Y:S01]  /*3390*/  ISETP.GT.U32.AND P2, PT, R0, R8, PT ;  /* 0x000000080000720c */ /* 0x000fe20003f44070 */
[----:B-1----:R-:W-:Y:S01]  /*33a0*/  IMAD.HI.U32 R4, R18, R6, RZ ;  /* 0x0000000612047227 */ /* 0x002fe200078e00ff */
[----:B------:R-:W-:-:S05]  /*33b0*/  ISETP.GE.AND P6, PT, R3, RZ, PT ;  /* 0x000000ff0300720c */ /* 0x000fca0003fc6270 */
[----:B------:R-:W-:Y:S02]  /*33c0*/  @!P0 IMAD.IADD R9, R9, 0x1, -R0 ;  /* 0x0000000109098824 */ /* 0x000fe400078e0a00 */
[----:B------:R-:W-:Y:S02]  /*33d0*/  IMAD.MOV R4, RZ, RZ, -R4 ;  /* 0x000000ffff047224 */ /* 0x000fe400078e0a04 */
[----:B------:R-:W-:Y:S02]  /*33e0*/  IMAD.MOV.U32 R3, RZ, RZ, R9 ;  /* 0x000000ffff037224 */ /* 0x000fe400078e0009 */
[----:B------:R-:W-:Y:S02]  /*33f0*/  IMAD.MOV.U32 R27, RZ, RZ, R20 ;  /* 0x000000ffff1b7224 */ /* 0x000fe400078e0014 */
[----:B------:R-:W-:Y:S02]  /*3400*/  IMAD.MOV.U32 R20, RZ, RZ, R22 ;  /* 0x000000ffff147224 */ /* 0x000fe400078e0016 */
[----:B------:R-:W-:Y:S01]  /*3410*/  IMAD R6, R0, R4, R6 ;  /* 0x0000000400067224 */ /* 0x000fe200078e0206 */
[----:B------:R-:W2:Y:S01]  /*3420*/  LDL.LU R22, [R1+0x234] ;  /* 0x0002340001167983 */ /* 0x000ea20000300800 */
[----:B------:R-:W-:-:S03]  /*3430*/  @!P3 IMAD.MOV R3, RZ, RZ, -R3 ;  /* 0x000000ffff03b224 */ /* 0x000fc600078e0a03 */
[----:B------:R-:W-:Y:S01]  /*3440*/  STL [R1+0x70], R29 ;  /* 0x0000701d01007387 */ /* 0x000fe20000100800 */
[----:B------:R-:W-:Y:S01]  /*3450*/  @!P2 IMAD.IADD R8, R8, 0x1, -R0 ;  /* 0x000000010808a824 */ /* 0x000fe200078e0a00 */
[----:B------:R-:W-:Y:S02]  /*3460*/  ISETP.GT.U32.AND P2, PT, R0, R6, PT ;  /* 0x000000060000720c */ /* 0x000fe40003f44070 */
[----:B------:R-:W-:Y:S04]  /*3470*/  STL [R1+0x6c], R28 ;  /* 0x00006c1c01007387 */ /* 0x000fe80000100800 */
[----:B------:R-:W-:Y:S04]  /*3480*/  STL [R1+0x68], R16 ;  /* 0x0000681001007387 */ /* 0x000fe80000100800 */
[----:B------:R-:W-:Y:S04]  /*3490*/  STL [R1+0x64], R14 ;  /* 0x0000640e01007387 */ /* 0x000fe80000100800 */
[----:B------:R0:W-:Y:S04]  /*34a0*/  STL [R1+0x60], R3 ;  /* 0x0000600301007387 */ /* 0x0001e80000100800 */
[----:B0-----:R-:W2:Y:S01]  /*34b0*/  LDL.LU R3, [R1+0x238] ;  /* 0x0002380001037983 */ /* 0x001ea20000300800 */
[----:B---3--:R-:W-:-:S05]  /*34c0*/  IABS R2, R24 ;  /* 0x0000001800027213 */ /* 0x008fca0000000000 */
[----:B------:R-:W-:-:S04]  /*34d0*/  IMAD.HI.U32 R11, R18, R2, RZ ;  /* 0x00000002120b7227 */ /* 0x000fc800078e00ff */
[----:B------:R-:W-:Y:S02]  /*34e0*/  IMAD.MOV R11, RZ, RZ, -R11 ;  /* 0x000000ffff0b7224 */ /* 0x000fe400078e0a0b */
[----:B------:R-:W-:Y:S02]  /*34f0*/  @!P2 IMAD.IADD R6, R6, 0x1, -R0 ;  /* 0x000000010606a824 */ /* 0x000fe400078e0a00 */
[----:B------:R-:W-:-:S03]  /*3500*/  IMAD R2, R0, R11, R2 ;  /* 0x0000000b00027224 */ /* 0x000fc600078e0202 */
[C---:B------:R-:W-:Y:S02]  /*3510*/  ISETP.GT.U32.AND P2, PT, R0.reuse, R6, PT ;  /* 0x000000060000720c */ /* 0x040fe40003f44070 */
[----:B------:R-:W-:-:S11]  /*3520*/  ISETP.GT.U32.AND P5, PT, R0, R2, PT ;  /* 0x000000020000720c */ /* 0x000fd60003fa4070 */
[--C-:B------:R-:W-:Y:S01]  /*3530*/  @!P2 IMAD.IADD R6, R6, 0x1, -R0.reuse ;  /* 0x000000010606a824 */ /* 0x100fe200078e0a00 */
[----:B----4-:R-:W-:Y:S01]  /*3540*/  IABS R10, R25 ;  /* 0x00000019000a7213 */ /* 0x010fe20000000000 */
[----:B------:R-:W-:Y:S01]  /*3550*/  @!P5 IMAD.IADD R2, R2, 0x1, -R0 ;  /* 0x000000010202d824 */ /* 0x000fe200078e0a00 */
[----:B------:R-:W-:Y:S01]  /*3560*/  ISETP.GE.AND P2, PT, R24, RZ, PT ;  /* 0x000000ff1800720c */ /* 0x000fe20003f46270 */
[----:B------:R-:W-:Y:S01]  /*3570*/  IMAD.MOV.U32 R24, RZ, RZ, R27 ;  /* 0x000000ffff187224 */ /* 0x000fe200078e001b */
[----:B------:R-:W-:Y:S02]  /*3580*/  ISETP.GE.AND P5, PT, R25, RZ, PT ;  /* 0x000000ff1900720c */ /* 0x000fe40003fa6270 */
[----:B------:R-:W3:Y:S04]  /*3590*/  LDL.LU R25, [R1+0x244] ;  /* 0x0002440001197983 */ /* 0x000ee80000300800 */
[----:B------:R-:W4:Y:S01]  /*35a0*/  LDL.LU R27, [R1+0x248] ;  /* 0x00024800011b7983 */ /* 0x000f220000300800 */
[----:B------:R-:W-:-:S02]  /*35b0*/  ISETP.GT.U32.AND P1, PT, R0, R8, PT ;  /* 0x000000080000720c */ /* 0x000fc40003f24070 */
[----:B------:R-:W-:Y:S02]  /*35c0*/  ISETP.GE.AND P4, PT, R23, RZ, PT ;  /* 0x000000ff1700720c */ /* 0x000fe40003f86270 */
[----:B------:R-:W-:-:S05]  /*35d0*/  IABS R5, R26 ;  /* 0x0000001a00057213 */ /* 0x000fca0000000000 */
[----:B------:R-:W-:Y:S01]  /*35e0*/  IMAD.HI.U32 R11, R18, R5, RZ ;  /* 0x00000005120b7227 */ /* 0x000fe200078e00ff */
[----:B------:R-:W-:-:S03]  /*35f0*/  IABS R7, R19 ;  /* 0x0000001300077213 */ /* 0x000fc60000000000 */
[----:B------:R-:W-:Y:S02]  /*3600*/  IMAD.MOV R11, RZ, RZ, -R11 ;  /* 0x000000ffff0b7224 */ /* 0x000fe400078e0a0b */
[----:B------:R-:W-:Y:S02]  /*3610*/  IMAD.MOV.U32 R23, RZ, RZ, R17 ;  /* 0x000000ffff177224 */ /* 0x000fe400078e0011 */
[----:B------:R-:W-:Y:S02]  /*3620*/  @!P1 IMAD.IADD R8, R8, 0x1, -R0 ;  /* 0x0000000108089824 */ /* 0x000fe400078e0a00 */
[----:B------:R-:W-:Y:S02]  /*3630*/  IMAD R5, R0, R11, R5 ;  /* 0x0000000b00057224 */ /* 0x000fe400078e0205 */
[----:B------:R-:W-:Y:S01]  /*3640*/  IMAD.HI.U32 R17, R18, R7, RZ ;  /* 0x0000000712117227 */ /* 0x000fe200078e00ff */
[----:B------:R-:W-:-:S03]  /*3650*/  IABS R4, R21 ;  /* 0x0000001500047213 */ /* 0x000fc60000000000 */
[----:B------:R-:W-:Y:S01]  /*3660*/  @!P4 IMAD.MOV R8, RZ, RZ, -R8 ;  /* 0x000000ffff08c224 */ /* 0x000fe200078e0a08 */
[----:B------:R-:W-:Y:S01]  /*3670*/  ISETP.GT.U32.AND P4, PT, R0, R5, PT ;  /* 0x000000050000720c */ /* 0x000fe20003f84070 */
[----:B------:R-:W-:-:S04]  /*3680*/  IMAD.MOV R12, RZ, RZ, -R17 ;  /* 0x000000ffff0c7224 */ /* 0x000fc800078e0a11 */
[----:B------:R-:W-:Y:S02]  /*3690*/  IMAD R7, R0, R12, R7 ;  /* 0x0000000c00077224 */ /* 0x000fe400078e0207 */
[----:B------:R-:W-:-:S04]  /*36a0*/  IMAD.HI.U32 R12, R18, R4, RZ ;  /* 0x00000004120c7227 */ /* 0x000fc800078e00ff */
[----:B------:R-:W-:Y:S02]  /*36b0*/  IMAD.MOV R12, RZ, RZ, -R12 ;  /* 0x000000ffff0c7224 */ /* 0x000fe400078e0a0c */
[----:B------:R-:W-:Y:S01]  /*36c0*/  @!P6 IMAD.MOV R6, RZ, RZ, -R6 ;  /* 0x000000ffff06e224 */ /* 0x000fe200078e0a06 */
[----:B------:R-:W-:Y:S01]  /*36d0*/  STL [R1+0x58], R8 ;  /* 0x0000580801007387 */ /* 0x000fe20000100800 */
[----:B------:R-:W-:Y:S01]  /*36e0*/  IMAD R4, R0, R12, R4 ;  /* 0x0000000c00047224 */ /* 0x000fe200078e0204 */
[----:B------:R-:W-:Y:S01]  /*36f0*/  IABS R12, R23 ;  /* 0x00000017000c7213 */ /* 0x000fe20000000000 */
[----:B------:R-:W-:Y:S01]  /*3700*/  @!P4 IMAD.IADD R5, R5, 0x1, -R0 ;  /* 0x000000010505c824 */ /* 0x000fe200078e0a00 */
[----:B------:R0:W-:Y:S01]  /*3710*/  STL [R1+0x50], R6 ;  /* 0x0000500601007387 */ /* 0x0001e20000100800 */
[----:B------:R-:W-:-:S03]  /*3720*/  ISETP.GE.AND P4, PT, R23, RZ, PT ;  /* 0x000000ff1700720c */ /* 0x000fc60003f86270 */
[----:B------:R-:W4:Y:S01]  /*3730*/  LDL.LU R23, [R1+0x24c] ;  /* 0x00024c0001177983 */ /* 0x000f220000300800 */
[----:B------:R-:W-:-:S04]  /*3740*/  IMAD.HI.U32 R13, R18, R10, RZ ;  /* 0x0000000a120d7227 */ /* 0x000fc800078e00ff */
[----:B------:R-:W-:-:S04]  /*3750*/  IMAD.MOV R13, RZ, RZ, -R13 ;  /* 0x000000ffff0d7224 */ /* 0x000fc800078e0a0d */
[----:B------:R-:W-:-:S05]  /*3760*/  IMAD R10, R0, R13, R10 ;  /* 0x0000000d000a7224 */ /* 0x000fca00078e020a */
[C---:B------:R-:W-:Y:S02]  /*3770*/  ISETP.GT.U32.AND P0, PT, R0.reuse, R10, PT ;  /* 0x0000000a0000720c */ /* 0x040fe40003f04070 */
[----:B------:R-:W-:-:S11]  /*3780*/  ISETP.GT.U32.AND P1, PT, R0, R7, PT ;  /* 0x000000070000720c */ /* 0x000fd60003f24070 */
[--C-:B------:R-:W-:Y:S01]  /*3790*/  @!P0 IMAD.IADD R10, R10, 0x1, -R0.reuse ;  /* 0x000000010a0a8824 */ /* 0x100fe200078e0a00 */
[----:B------:R-:W-:Y:S01]  /*37a0*/  ISETP.GT.U32.AND P0, PT, R0, R2, PT ;  /* 0x000000020000720c */ /* 0x000fe20003f04070 */
[----:B------:R-:W-:-:S03]  /*37b0*/  @!P1 IMAD.IADD R7, R7, 0x1, -R0 ;  /* 0x0000000107079824 */ /* 0x000fc600078e0a00 */
[----:B------:R-:W-:Y:S01]  /*37c0*/  ISETP.GT.U32.AND P1, PT, R0, R10, PT ;  /* 0x0000000a0000720c */ /* 0x000fe20003f24070 */
[----:B0-----:R-:W-:-:S08]  /*37d0*/  IMAD.HI.U32 R6, R18, R12, RZ ;  /* 0x0000000c12067227 */ /* 0x001fd000078e00ff */
[----:B------:R-:W-:-:S04]  /*37e0*/  @!P0 IMAD.IADD R2, R2, 0x1, -R0 ;  /* 0x0000000102028824 */ /* 0x000fc800078e0a00 */
[----:B------:R-:W-:Y:S01]  /*37f0*/  @!P2 IMAD.MOV R2, RZ, RZ, -R2 ;  /* 0x000000ffff02a224 */ /* 0x000fe200078e0a02 */
[C---:B------:R-:W-:Y:S01]  /*3800*/  ISETP.GT.U32.AND P2, PT, R0.reuse, R5, PT ;  /* 0x000000050000720c */ /* 0x040fe20003f44070 */
[----:B------:R-:W-:Y:S01]  /*3810*/  IMAD.MOV R6, RZ, RZ, -R6 ;  /* 0x000000ffff067224 */ /* 0x000fe200078e0a06 */
[----:B------:R-:W-:Y:S01]  /*3820*/  ISETP.GT.U32.AND P0, PT, R0, R4, PT ;  /* 0x000000040000720c */ /* 0x000fe20003f04070 */
[----:B------:R-:W-:Y:S02]  /*3830*/  @!P1 IMAD.IADD R10, R10, 0x1, -R0 ;  /* 0x000000010a0a9824 */ /* 0x000fe400078e0a00 */
[----:B------:R-:W-:Y:S01]  /*3840*/  IMAD R6, R0, R6, R12 ;  /* 0x0000000600067224 */ /* 0x000fe200078e020c */
[----:B------:R-:W-:Y:S02]  /*3850*/  ISETP.GE.AND P1, PT, R26, RZ, PT ;  /* 0x000000ff1a00720c */ /* 0x000fe40003f26270 */
[----:B------:R-:W4:Y:S04]  /*3860*/  LDL.LU R26, [R1+0x250] ;  /* 0x00025000011a7983 */ /* 0x000f280000300800 */
[----:B------:R0:W-:Y:S01]  /*3870*/  STL [R1+0x38], R2 ;  /* 0x0000380201007387 */ /* 0x0001e20000100800 */
[--C-:B------:R-:W-:Y:S01]  /*3880*/  @!P2 IMAD.IADD R5, R5, 0x1, -R0.reuse ;  /* 0x000000010505a824 */ /* 0x100fe200078e0a00 */
[----:B------:R-:W-:Y:S01]  /*3890*/  ISETP.GT.U32.AND P2, PT, R0, R6, PT ;  /* 0x000000060000720c */ /* 0x000fe20003f44070 */
[----:B------:R-:W-:Y:S01]  /*38a0*/  @!P0 IMAD.IADD R4, R4, 0x1, -R0 ;  /* 0x0000000104048824 */ /* 0x000fe200078e0a00 */
[----:B------:R-:W-:-:S04]  /*38b0*/  ISETP.GT.U32.AND P3, PT, R0, R7, PT ;  /* 0x000000070000720c */ /* 0x000fc80003f64070 */
[----:B------:R-:W-:Y:S02]  /*38c0*/  ISETP.GT.U32.AND P0, PT, R0, R4, PT ;  /* 0x000000040000720c */ /* 0x000fe40003f04070 */
[----:B------:R-:W-:-:S05]  /*38d0*/  ISETP.GE.AND P6, PT, R19, RZ, PT ;  /* 0x000000ff1300720c */ /* 0x000fca0003fc6270 */
[--C-:B------:R-:W-:Y:S02]  /*38e0*/  @!P2 IMAD.IADD R6, R6, 0x1, -R0.reuse ;  /* 0x000000010606a824 */ /* 0x100fe400078e0a00 */
[----:B------:R-:W-:-:S04]  /*38f0*/  @!P3 IMAD.IADD R7, R7, 0x1, -R0 ;  /* 0x000000010707b824 */ /* 0x000fc800078e0a00 */
[----:B------:R-:W-:Y:S02]  /*3900*/  @!P0 IMAD.IADD R4, R4, 0x1, -R0 ;  /* 0x0000000104048824 */ /* 0x000fe400078e0a00 */
[----:B------:R-:W-:Y:S02]  /*3910*/  @!P6 IMAD.MOV R7, RZ, RZ, -R7 ;  /* 0x000000ffff07e224 */ /* 0x000fe400078e0a07 */
[----:B------:R-:W-:Y:S01]  /*3920*/  @!P5 IMAD.MOV R10, RZ, RZ, -R10 ;  /* 0x000000ffff0ad224 */ /* 0x000fe200078e0a0a */
[----:B------:R-:W-:Y:S02]  /*3930*/  ISETP.GE.AND P3, PT, R21, RZ, PT ;  /* 0x000000ff1500720c */ /* 0x000fe40003f66270 */
[----:B------:R-:W4:Y:S04]  /*3940*/  LDL.LU R21, [R1+0x254] ;  /* 0x0002540001157983 */ /* 0x000f280000300800 */
[----:B------:R-:W-:Y:S04]  /*3950*/  STL [R1+0x18], R10 ;  /* 0x0000180a01007387 */ /* 0x000fe80000100800 */
[----:B------:R-:W-:Y:S01]  /*3960*/  STL [R1+0x14], R7 ;  /* 0x0000140701007387 */ /* 0x000fe20000100800 */
[----:B------:R-:W-:Y:S01]  /*3970*/  IABS R12, R20 ;  /* 0x00000014000c7213 */ /* 0x000fe20000000000 */
[----:B------:R-:W-:-:S02]  /*3980*/  @!P1 IMAD.MOV R5, RZ, RZ, -R5 ;  /* 0x000000ffff059224 */ /* 0x000fc400078e0a05 */
[----:B------:R-:W-:Y:S02]  /*3990*/  @!P3 IMAD.MOV R4, RZ, RZ, -R4 ;  /* 0x000000ffff04b224 */ /* 0x000fe400078e0a04 */
[----:B------:R-:W-:Y:S01]  /*39a0*/  IMAD.HI.U32 R16, R18, R12, RZ ;  /* 0x0000000c12107227 */ /* 0x000fe200078e00ff */
[----:B--2---:R-:W-:-:S05]  /*39b0*/  IABS R11, R22 ;  /* 0x00000016000b7213 */ /* 0x004fca0000000000 */
[----:B------:R-:W-:-:S04]  /*39c0*/  IMAD.HI.U32 R8, R18, R11, RZ ;  /* 0x0000000b12087227 */ /* 0x000fc800078e00ff */
[----:B------:R-:W-:Y:S01]  /*39d0*/  IMAD.MOV R8, RZ, RZ, -R8 ;  /* 0x000000ffff087224 */ /* 0x000fe200078e0a08 */
[----:B------:R-:W-:-:S05]  /*39e0*/  IABS R9, R3 ;  /* 0x0000000300097213 */ /* 0x000fca0000000000 */
[----:B0-----:R-:W-:-:S04]  /*39f0*/  IMAD.HI.U32 R2, R18, R9, RZ ;  /* 0x0000000912027227 */ /* 0x001fc800078e00ff */
[----:B------:R-:W-:-:S04]  /*3a00*/  IMAD.MOV R2, RZ, RZ, -R2 ;  /* 0x000000ffff027224 */ /* 0x000fc800078e0a02 */
[----:B------:R-:W-:-:S05]  /*3a10*/  IMAD R9, R0, R2, R9 ;  /* 0x0000000200097224 */ /* 0x000fca00078e0209 */
[C---:B------:R-:W-:Y:S01]  /*3a20*/  ISETP.GT.U32.AND P2, PT, R0.reuse, R9, PT ;  /* 0x000000090000720c */ /* 0x040fe20003f44070 */
[----:B------:R-:W-:-:S05]  /*3a30*/  IMAD R8, R0, R8, R11 ;  /* 0x0000000800087224 */ /* 0x000fca00078e020b */
[----:B------:R-:W-:-:S07]  /*3a40*/  ISETP.GT.U32.AND P0, PT, R0, R8, PT ;  /* 0x000000080000720c */ /* 0x000fce0003f04070 */
[----:B------:R-:W-:Y:S01]  /*3a50*/  @!P2 IMAD.IADD R9, R9, 0x1, -R0 ;  /* 0x000000010909a824 */ /* 0x000fe200078e0a00 */
[----:B------:R-:W-:-:S04]  /*3a60*/  ISETP.GT.U32.AND P2, PT, R0, R6, PT ;  /* 0x000000060000720c */ /* 0x000fc80003f44070 */
[----:B------:R-:W-:Y:S01]  /*3a70*/  ISETP.GT.U32.AND P6, PT, R0, R9, PT ;  /* 0x000000090000720c */ /* 0x000fe20003fc4070 */
[----:B------:R-:W-:Y:S01]  /*3a80*/  @!P0 IMAD.IADD R8, R8, 0x1, -R0 ;  /* 0x0000000108088824 */ /* 0x000fe200078e0a00 */
[----:B---3--:R-:W-:Y:S02]  /*3a90*/  IABS R13, R25 ;  /* 0x00000019000d7213 */ /* 0x008fe40000000000 */
[----:B----4-:R-:W-:-:S03]  /*3aa0*/  IABS R14, R27 ;  /* 0x0000001b000e7213 */ /* 0x010fc60000000000 */
[----:B------:R-:W-:-:S04]  /*3ab0*/  IMAD.HI.U32 R15, R18, R13, RZ ;  /* 0x0000000d120f7227 */ /* 0x000fc800078e00ff */
[----:B------:R-:W-:Y:S01]  /*3ac0*/  IMAD.HI.U32 R2, R18, R14, RZ ;  /* 0x0000000e12027227 */ /* 0x000fe200078e00ff */
[----:B------:R-:W-:Y:S02]  /*3ad0*/  ISETP.GE.AND P0, PT, R22, RZ, PT ;  /* 0x000000ff1600720c */ /* 0x000fe40003f06270 */
[----:B------:R-:W2:Y:S01]  /*3ae0*/  LDL.LU R22, [R1+0x258] ;  /* 0x0002580001167983 */ /* 0x000ea20000300800 */
[----:B------:R-:W-:Y:S02]  /*3af0*/  IMAD.MOV R15, RZ, RZ, -R15 ;  /* 0x000000ffff0f7224 */ /* 0x000fe400078e0a0f */
[----:B------:R-:W-:Y:S02]  /*3b00*/  IMAD.MOV R2, RZ, RZ, -R2 ;  /* 0x000000ffff027224 */ /* 0x000fe400078e0a02 */
[C---:B------:R-:W-:Y:S02]  /*3b10*/  IMAD R13, R0.reuse, R15, R13 ;  /* 0x0000000f000d7224 */ /* 0x040fe400078e020d */
[C---:B------:R-:W-:Y:S01]  /*3b20*/  IMAD R14, R0.reuse, R2, R14 ;  /* 0x00000002000e7224 */ /* 0x040fe200078e020e */
[----:B------:R-:W-:Y:S01]  /*3b30*/  ISETP.GT.U32.AND P5, PT, R0, R8, PT ;  /* 0x000000080000720c */ /* 0x000fe20003fa4070 */
[--C-:B------:R-:W-:Y:S01]  /*3b40*/  @!P2 IMAD.IADD R6, R6, 0x1, -R0.reuse ;  /* 0x000000010606a824 */ /* 0x100fe200078e0a00 */
[C---:B------:R-:W-:Y:S01]  /*3b50*/  ISETP.GT.U32.AND P2, PT, R0.reuse, R13, PT ;  /* 0x0000000d0000720c */ /* 0x040fe20003f44070 */
[----:B------:R-:W-:Y:S01]  /*3b60*/  @!P6 IMAD.IADD R9, R9, 0x1, -R0 ;  /* 0x000000010909e824 */ /* 0x000fe200078e0a00 */
[----:B------:R-:W-:-:S09]  /*3b70*/  ISETP.GT.U32.AND P6, PT, R0, R14, PT ;  /* 0x0000000e0000720c */ /* 0x000fd20003fc4070 */
[--C-:B------:R-:W-:Y:S01]  /*3b80*/  @!P5 IMAD.IADD R8, R8, 0x1, -R0.reuse ;  /* 0x000000010808d824 */ /* 0x100fe200078e0a00 */
[----:B------:R-:W-:Y:S01]  /*3b90*/  ISETP.GE.AND P5, PT, R3, RZ, PT ;  /* 0x000000ff0300720c */ /* 0x000fe20003fa6270 */
[--C-:B------:R-:W-:Y:S02]  /*3ba0*/  @!P2 IMAD.IADD R13, R13, 0x1, -R0.reuse ;  /* 0x000000010d0da824 */ /* 0x100fe400078e0a00 */
[----:B------:R-:W-:Y:S02]  /*3bb0*/  @!P6 IMAD.IADD R14, R14, 0x1, -R0 ;  /* 0x000000010e0ee824 */ /* 0x000fe400078e0a00 */
[----:B------:R-:W-:Y:S01]  /*3bc0*/  @!P0 IMAD.MOV R8, RZ, RZ, -R8 ;  /* 0x000000ffff088224 */ /* 0x000fe200078e0a08 */
[C---:B------:R-:W-:Y:S02]  /*3bd0*/  ISETP.GT.U32.AND P6, PT, R0.reuse, R13, PT ;  /* 0x0000000d0000720c */ /* 0x040fe40003fc4070 */
[----:B------:R-:W-:Y:S01]  /*3be0*/  ISETP.GT.U32.AND P0, PT, R0, R14, PT ;  /* 0x0000000e0000720c */ /* 0x000fe20003f04070 */
[----:B------:R-:W-:Y:S01]  /*3bf0*/  @!P4 IMAD.MOV R6, RZ, RZ, -R6 ;  /* 0x000000ffff06c224 */ /* 0x000fe200078e0a06 */
[----:B------:R-:W-:Y:S01]  /*3c00*/  STL [R1+0x10], R5 ;  /* 0x0000100501007387 */ /* 0x000fe20000100800 */
[----:B------:R-:W-:-:S02]  /*3c10*/  IMAD.MOV R16, RZ, RZ, -R16 ;  /* 0x000000ffff107224 */ /* 0x000fc400078e0a10 */
[----:B------:R-:W-:Y:S01]  /*3c20*/  @!P5 IMAD.MOV R9, RZ, RZ, -R9 ;  /* 0x000000ffff09d224 */ /* 0x000fe200078e0a09 */
[----:B------:R0:W-:Y:S01]  /*3c30*/  STL [R1+0xc], R4 ;  /* 0x00000c0401007387 */ /* 0x0001e20000100800 */
[----:B------:R-:W-:-:S03]  /*3c40*/  IMAD R12, R0, R16, R12 ;  /* 0x00000010000c7224 */ /* 0x000fc600078e020c */
[----:B------:R-:W-:Y:S01]  /*3c50*/  STL [R1+0x1280], R6 ;  /* 0x0012800601007387 */ /* 0x000fe20000100800 */
[--C-:B------:R-:W-:Y:S01]  /*3c60*/  @!P6 IMAD.IADD R13, R13, 0x1, -R0.reuse ;  /* 0x000000010d0de824 */ /* 0x100fe200078e0a00 */
[----:B------:R-:W-:Y:S02]  /*3c70*/  ISETP.GE.AND P6, PT, R27, RZ, PT ;  /* 0x000000ff1b00720c */ /* 0x000fe40003fc6270 */
[----:B------:R-:W-:Y:S01]  /*3c80*/  STL [R1+0x1284], R8 ;  /* 0x0012840801007387 */ /* 0x000fe20000100800 */
[----:B------:R-:W-:Y:S01]  /*3c90*/  @!P0 IMAD.IADD R14, R14, 0x1, -R0 ;  /* 0x000000010e0e8824 */ /* 0x000fe200078e0a00 */
[----:B------:R-:W-:Y:S02]  /*3ca0*/  IABS R16, R23 ;  /* 0x0000001700107213 */ /* 0x000fe40000000000 */
[----:B------:R-:W-:Y:S01]  /*3cb0*/  STL [R1+0x1288], R9 ;  /* 0x0012880901007387 */ /* 0x000fe20000100800 */
[----:B------:R-:W-:-:S03]  /*3cc0*/  ISETP.GE.AND P0, PT, R23, RZ, PT ;  /* 0x000000ff1700720c */ /* 0x000fc60003f06270 */
[----:B------:R-:W3:Y:S04]  /*3cd0*/  LDL.LU R3, [R1+0x25c] ;  /* 0x00025c0001037983 */ /* 0x000ee80000300800 */
[----:B------:R-:W4:Y:S04]  /*3ce0*/  LDL.LU R27, [R1+0x260] ;  /* 0x00026000011b7983 */ /* 0x000f280000300800 */
[----:B------:R-:W3:Y:S01]  /*3cf0*/  LDL.LU R23, [R1+0x264] ;  /* 0x0002640001177983 */ /* 0x000ee20000300800 */
[----:B------:R-:W-:-:S05]  /*3d00*/  IABS R11, R24 ;  /* 0x00000018000b7213 */ /* 0x000fca0000000000 */
[----:B------:R-:W-:-:S04]  /*3d10*/  IMAD.HI.U32 R17, R18, R11, RZ ;  /* 0x0000000b12117227 */ /* 0x000fc800078e00ff */
[----:B------:R-:W-:-:S04]  /*3d20*/  IMAD.MOV R17, RZ, RZ, -R17 ;  /* 0x000000ffff117224 */ /* 0x000fc800078e0a11 */
[----:B------:R-:W-:-:S05]  /*3d30*/  IMAD R11, R0, R17, R11 ;  /* 0x00000011000b7224 */ /* 0x000fca00078e020b */
[C---:B------:R-:W-:Y:S02]  /*3d40*/  ISETP.GT.U32.AND P1, PT, R0.reuse, R11, PT ;  /* 0x0000000b0000720c */ /* 0x040fe40003f24070 */
[----:B------:R-:W-:Y:S01]  /*3d50*/  ISETP.GT.U32.AND P3, PT, R0, R12, PT ;  /* 0x0000000c0000720c */ /* 0x000fe20003f64070 */
[----:B0-----:R-:W-:-:S10]  /*3d60*/  IMAD.HI.U32 R4, R18, R16, RZ ;  /* 0x0000001012047227 */ /* 0x001fd400078e00ff */
[--C-:B------:R-:W-:Y:S02]  /*3d70*/  @!P1 IMAD.IADD R11, R11, 0x1, -R0.reuse ;  /* 0x000000010b0b9824 */ /* 0x100fe400078e0a00 */
[----:B------:R-:W-:-:S03]  /*3d80*/  @!P3 IMAD.IADD R12, R12, 0x1, -R0 ;  /* 0x000000010c0cb824 */ /* 0x000fc600078e0a00 */
[C---:B------:R-:W-:Y:S01]  /*3d90*/  ISETP.GT.U32.AND P2, PT, R0.reuse, R11, PT ;  /* 0x0000000b0000720c */ /* 0x040fe20003f44070 */
[----:B------:R-:W-:Y:S01]  /*3da0*/  IMAD.MOV R4, RZ, RZ, -R4 ;  /* 0x000000ffff047224 */ /* 0x000fe200078e0a04 */
[----:B------:R-:W-:Y:S02]  /*3db0*/  IABS R2, R26 ;  /* 0x0000001a00027213 */ /* 0x000fe40000000000 */
[C---:B------:R-:W-:Y:S01]  /*3dc0*/  ISETP.GT.U32.AND P4, PT, R0.reuse, R12, PT ;  /* 0x0000000c0000720c */ /* 0x040fe20003f84070 */
[----:B------:R-:W-:Y:S02]  /*3dd0*/  IMAD R16, R0, R4, R16 ;  /* 0x0000000400107224 */ /* 0x000fe400078e0210 */
[----:B------:R-:W-:Y:S01]  /*3de0*/  IMAD.HI.U32 R17, R18, R2, RZ ;  /* 0x0000000212117227 */ /* 0x000fe200078e00ff */
[----:B------:R-:W-:Y:S02]  /*3df0*/  ISETP.GE.AND P1, PT, R24, RZ, PT ;  /* 0x000000ff1800720c */ /* 0x000fe40003f26270 */
[----:B------:R-:W-:Y:S01]  /*3e00*/  ISETP.GT.U32.AND P5, PT, R0, R16, PT ;  /* 0x000000100000720c */ /* 0x000fe20003fa4070 */
[----:B------:R-:W-:Y:S01]  /*3e10*/  IMAD.MOV R17, RZ, RZ, -R17 ;  /* 0x000000ffff117224 */ /* 0x000fe200078e0a11 */
[----:B------:R-:W-:Y:S01]  /*3e20*/  ISETP.GE.AND P3, PT, R20, RZ, PT ;  /* 0x000000ff1400720c */ /* 0x000fe20003f66270 */
[----:B------:R-:W-:Y:S01]  /*3e30*/  @!P2 IMAD.IADD R11, R11, 0x1, -R0 ;  /* 0x000000010b0ba824 */ /* 0x000fe200078e0a00 */
[----:B------:R-:W-:Y:S01]  /*3e40*/  ISETP.GE.AND P2, PT, R25, RZ, PT ;  /* 0x000000ff1900720c */ /* 0x000fe20003f46270 */
[----:B------:R-:W-:-:S02]  /*3e50*/  IMAD R17, R0, R17, R2 ;  /* 0x0000001100117224 */ /* 0x000fc400078e0202 */
[----:B------:R-:W-:-:S03]  /*3e60*/  @!P4 IMAD.IADD R12, R12, 0x1, -R0 ;  /* 0x000000010c0cc824 */ /* 0x000fc600078e0a00 */
[----:B------:R-:W-:Y:S01]  /*3e70*/  ISETP.GT.U32.AND P4, PT, R0, R17, PT ;  /* 0x000000110000720c */ /* 0x000fe20003f84070 */
[----:B------:R-:W-:Y:S02]  /*3e80*/  @!P1 IMAD.MOV R11, RZ, RZ, -R11 ;  /* 0x000000ffff0b9224 */ /* 0x000fe400078e0a0b */
[----:B------:R-:W-:Y:S02]  /*3e90*/  @!P5 IMAD.IADD R16, R16, 0x1, -R0 ;  /* 0x000000011010d824 */ /* 0x000fe400078e0a00 */
[----:B------:R-:W-:Y:S02]  /*3ea0*/  @!P3 IMAD.MOV R12, RZ, RZ, -R12 ;  /* 0x000000ffff0cb224 */ /* 0x000fe400078e0a0c */
[----:B------:R-:W-:Y:S01]  /*3eb0*/  @!P2 IMAD.MOV R13, RZ, RZ, -R13 ;  /* 0x000000ffff0da224 */ /* 0x000fe200078e0a0d */
[----:B------:R-:W-:Y:S01]  /*3ec0*/  IABS R19, R21 ;  /* 0x0000001500137213 */ /* 0x000fe20000000000 */
[----:B------:R-:W-:Y:S01]  /*3ed0*/  @!P6 IMAD.MOV R14, RZ, RZ, -R14 ;  /* 0x000000ffff0ee224 */ /* 0x000fe200078e0a0e */
[----:B------:R-:W-:Y:S03]  /*3ee0*/  STL [R1+0x128c], R11 ;  /* 0x00128c0b01007387 */ /* 0x000fe60000100800 */
[----:B------:R-:W-:Y:S01]  /*3ef0*/  IMAD.HI.U32 R4, R18, R19, RZ ;  /* 0x0000001312047227 */ /* 0x000fe200078e00ff */
[----:B------:R-:W-:Y:S01]  /*3f00*/  ISETP.GT.U32.AND P1, PT, R0, R16, PT ;  /* 0x000000100000720c */ /* 0x000fe20003f24070 */
[----:B------:R-:W-:Y:S02]  /*3f10*/  STL [R1+0x1290], R12 ;  /* 0x0012900c01007387 */ /* 0x000fe40000100800 */
[----:B------:R-:W-:Y:S01]  /*3f20*/  IMAD.MOV R4, RZ, RZ, -R4 ;  /* 0x000000ffff047224 */ /* 0x000fe200078e0a04 */
[----:B------:R-:W-:Y:S01]  /*3f30*/  ISETP.GE.AND P5, PT, R26, RZ, PT ;  /* 0x000000ff1a00720c */ /* 0x000fe20003fa6270 */
[----:B------:R-:W-:Y:S01]  /*3f40*/  STL [R1+0x1294], R13 ;  /* 0x0012940d01007387 */ /* 0x000fe20000100800 */
[----:B------:R-:W-:Y:S01]  /*3f50*/  @!P4 IMAD.IADD R17, R17, 0x1, -R0 ;  /* 0x000000011111c824 */ /* 0x000fe200078e0a00 */
[----:B------:R-:W-:-:S02]  /*3f60*/  ISETP.GE.AND P4, PT, R21, RZ, PT ;  /* 0x000000ff1500720c */ /* 0x000fc40003f86270 */
[----:B------:R-:W-:Y:S01]  /*3f70*/  STL [R1+0x1298], R14 ;  /* 0x0012980e01007387 */ /* 0x000fe20000100800 */
[----:B------:R-:W-:-:S03]  /*3f80*/  IMAD R19, R0, R4, R19 ;  /* 0x0000000400137224 */ /* 0x000fc600078e0213 */
[----:B------:R-:W4:Y:S04]  /*3f90*/  LDL R26, [R1+0x26c] ;  /* 0x00026c00011a7983 */ /* 0x000f280000100800 */
[----:B------:R-:W4:Y:S01]  /*3fa0*/  LDL.LU R21, [R1+0x268] ;  /* 0x0002680001157983 */ /* 0x000f220000300800 */
[----:B------:R-:W-:Y:S01]  /*3fb0*/  ISETP.GT.U32.AND P2, PT, R0, R19, PT ;  /* 0x000000130000720c */ /* 0x000fe20003f44070 */
[----:B------:R-:W-:Y:S01]  /*3fc0*/  @!P1 IMAD.IADD R16, R16, 0x1, -R0 ;  /* 0x0000000110109824 */ /* 0x000fe200078e0a00 */
[----:B------:R-:W-:-:S03]  /*3fd0*/  ISETP.GT.U32.AND P3, PT, R0, R17, PT ;  /* 0x000000110000720c */ /* 0x000fc60003f64070 */
[----:B------:R-:W-:-:S08]  /*3fe0*/  @!P0 IMAD.MOV R16, RZ, RZ, -R16 ;  /* 0x000000ffff108224 */ /* 0x000fd000078e0a10 */
[--C-:B------:R-:W-:Y:S02]  /*3ff0*/  @!P2 IMAD.IADD R19, R19, 0x1, -R0.reuse ;  /* 0x000000011313a824 */ /* 0x100fe400078e0a00 */
[----:B------:R-:W-:-:S04]  /*4000*/  @!P3 IMAD.IADD R17, R17, 0x1, -R0 ;  /* 0x000000011111b824 */ /* 0x000fc800078e0a00 */
[----:B------:R-:W-:Y:S01]  /*4010*/  @!P5 IMAD.MOV R17, RZ, RZ, -R17 ;  /* 0x000000ffff11d224 */ /* 0x000fe200078e0a11 */
[----:B------:R-:W-:Y:S04]  /*4020*/  STL [R1+0x129c], R16 ;  /* 0x00129c1001007387 */ /* 0x000fe80000100800 */
[----:B------:R0:W-:Y:S01]  /*4030*/  STL [R1+0x12a0], R17 ;  /* 0x0012a01101007387 */ /* 0x0001e20000100800 */
[----:B--2---:R-:W-:-:S05]  /*4040*/  IABS R20, R22 ;  /* 0x0000001600147213 */ /* 0x004fca0000000000 */
[----:B------:R-:W-:-:S04]  /*4050*/  IMAD.HI.U32 R2, R18, R20, RZ ;  /* 0x0000001412027227 */ /* 0x000fc800078e00ff */
[----:B------:R-:W-:-:S04]  /*4060*/  IMAD.MOV R2, RZ, RZ, -R2 ;  /* 0x000000ffff027224 */ /* 0x000fc800078e0a02 */
[----:B------:R-:W-:-:S05]  /*4070*/  IMAD R20, R0, R2, R20 ;  /* 0x0000000200147224 */ /* 0x000fca00078e0214 */
[----:B------:R-:W-:-:S13]  /*4080*/  ISETP.GT.U32.AND P1, PT, R0, R20, PT ;  /* 0x000000140000720c */ /* 0x000fda0003f24070 */
[----:B------:R-:W-:Y:S01]  /*4090*/  @!P1 IMAD.IADD R20, R20, 0x1, -R0 ;  /* 0x0000000114149824 */ /* 0x000fe200078e0a00 */
[----:B------:R-:W-:-:S13]  /*40a0*/  ISETP.GT.U32.AND P1, PT, R0, R19, PT ;  /* 0x000000130000720c */ /* 0x000fda0003f24070 */
[----:B------:R-:W-:-:S04]  /*40b0*/  @!P1 IMAD.IADD R19, R19, 0x1, -R0 ;  /* 0x0000000113139824 */ /* 0x000fc800078e0a00 */
[----:B------:R-:W-:Y:S01]  /*40c0*/  @!P4 IMAD.MOV R19, RZ, RZ, -R19 ;  /* 0x000000ffff13c224 */ /* 0x000fe200078e0a13 */
[----:B---3--:R-:W-:Y:S02]  /*40d0*/  IABS R25, R23 ;  /* 0x0000001700197213 */ /* 0x008fe40000000000 */
[----:B------:R-:W-:Y:S02]  /*40e0*/  ISETP.GE.AND P5, PT, R23, RZ, PT ;  /* 0x000000ff1700720c */ /* 0x000fe40003fa6270 */
[----:B------:R-:W2:Y:S04]  /*40f0*/  LDL R23, [R1+0x270] ;  /* 0x0002700001177983 */ /* 0x000ea80000100800 */
[----:B0-----:R-:W3:Y:S04]  /*4100*/  LDL.LU R17, [R1+0x274] ;  /* 0x0002740001117983 */ /* 0x001ee80000300800 */
[----:B------:R-:W2:Y:S04]  /*4110*/  LDL.LU R14, [R1+0x278] ;  /* 0x00027800010e7983 */ /* 0x000ea80000300800 */
[----:B------:R-:W2:Y:S04]  /*4120*/  LDL.LU R13, [R1+0x27c] ;  /* 0x00027c00010d7983 */ /* 0x000ea80000300800 */
[----:B------:R-:W-:Y:S04]  /*4130*/  STL [R1+0x12a4], R19 ;  /* 0x0012a41301007387 */ /* 0x000fe80000100800 */
[----:B------:R-:W2:Y:S01]  /*4140*/  LDL.LU R12, [R1+0x280] ;  /* 0x00028000010c7983 */ /* 0x000ea20000300800 */
[----:B------:R-:W-:-:S03]  /*4150*/  ISETP.GT.U32.AND P0, PT, R0, R20, PT ;  /* 0x000000140000720c */ /* 0x000fc60003f04070 */
[----:B------:R-:W2:Y:S01]  /*4160*/  LDL.LU R6, [R1+0x284] ;  /* 0x0002840001067983 */ /* 0x000ea20000300800 */
[----:B------:R-:W-:-:S03]  /*4170*/  ISETP.GE.AND P6, PT, R22, RZ, PT ;  /* 0x000000ff1600720c */ /* 0x000fc60003fc6270 */
[----:B------:R-:W2:Y:S04]  /*4180*/  LDL.LU R11, [R1+0x288] ;  /* 0x00028800010b7983 */ /* 0x000ea80000300800 */
[----:B------:R-:W2:Y:S02]  /*4190*/  LDL.LU R9, [R1+0x28c] ;  /* 0x00028c0001097983 */ /* 0x000ea40000300800 */
[----:B------:R-:W-:Y:S02]  /*41a0*/  @!P0 IMAD.IADD R20, R20, 0x1, -R0 ;  /* 0x0000000114148824 */ /* 0x000fe400078e0a00 */
[----:B------:R-:W2:Y:S02]  /*41b0*/  LDL.LU R8, [R1+0x290] ;  /* 0x0002900001087983 */ /* 0x000ea40000300800 */
[----:B------:R-:W-:-:S02]  /*41c0*/  @!P6 IMAD.MOV R20, RZ, RZ, -R20 ;  /* 0x000000ffff14e224 */ /* 0x000fc400078e0a14 */
[----:B------:R-:W2:Y:S04]  /*41d0*/  LDL R16, [R1+0x5fc] ;  /* 0x0005fc0001107983 */ /* 0x000ea80000100800 */
[----:B------:R0:W-:Y:S04]  /*41e0*/  STL [R1+0x12a8], R20 ;  /* 0x0012a81401007387 */ /* 0x0001e80000100800 */
[----:B0-----:R-:W2:Y:S01]  /*41f0*/  LDL.LU R20, [R1+0x26c] ;  /* 0x00026c0001147983 */ /* 0x001ea20000300800 */
[----:B------:R-:W-:-:S05]  /*4200*/  IABS R22, R3 ;  /* 0x0000000300167213 */ /* 0x000fca0000000000 */
[----:B------:R-:W-:-:S04]  /*4210*/  IMAD.HI.U32 R5, R18, R22, RZ ;  /* 0x0000001612057227 */ /* 0x000fc800078e00ff */
[----:B------:R-:W-:-:S04]  /*4220*/  IMAD.MOV R5, RZ, RZ, -R5 ;  /* 0x000000ffff057224 */ /* 0x000fc800078e0a05 */
[----:B------:R-:W-:-:S05]  /*4230*/  IMAD R22, R0, R5, R22 ;  /* 0x0000000500167224 */ /* 0x000fca00078e0216 */
[----:B------:R-:W-:Y:S02]  /*4240*/  ISETP.GT.U32.AND P1, PT, R0, R22, PT ;  /* 0x000000160000720c */ /* 0x000fe40003f24070 */
[----:B----4-:R-:W-:Y:S02]  /*4250*/  IABS R24, R27 ;  /* 0x0000001b00187213 */ /* 0x010fe40000000000 */
[----:B------:R-:W-:-:S09]  /*4260*/  ISETP.GE.AND P2, PT, R27, RZ, PT ;  /* 0x000000ff1b00720c */ /* 0x000fd20003f46270 */
[----:B------:R-:W-:Y:S01]  /*4270*/  @!P1 IMAD.IADD R22, R22, 0x1, -R0 ;  /* 0x0000000116169824 */ /* 0x000fe200078e0a00 */
[----:B------:R-:W-:-:S04]  /*4280*/  IABS R27, R21 ;  /* 0x00000015001b7213 */ /* 0x000fc80000000000 */
[----:B------:R-:W-:Y:S01]  /*4290*/  ISETP.GT.U32.AND P1, PT, R0, R22, PT ;  /* 0x000000160000720c */ /* 0x000fe20003f24070 */
[----:B------:R-:W-:-:S04]  /*42a0*/  IMAD.HI.U32 R7, R18, R27, RZ ;  /* 0x0000001b12077227 */ /* 0x000fc800078e00ff */
[----:B------:R-:W-:-:S04]  /*42b0*/  IMAD.MOV R7, RZ, RZ, -R7 ;  /* 0x000000ffff077224 */ /* 0x000fc800078e0a07 */
[----:B------:R-:W-:-:S04]  /*42c0*/  IMAD R27, R0, R7, R27 ;  /* 0x00000007001b7224 */ /* 0x000fc800078e021b */
[----:B------:R-:W-:Y:S01]  /*42d0*/  @!P1 IMAD.IADD R22, R22, 0x1, -R0 ;  /* 0x0000000116169824 */ /* 0x000fe200078e0a00 */
[----:B------:R-:W-:Y:S01]  /*42e0*/  ISETP.GT.U32.AND P1, PT, R0, R27, PT ;  /* 0x0000001b0000720c */ /* 0x000fe20003f24070 */
[----:B------:R-:W-:Y:S01]  /*42f0*/  IMAD.HI.U32 R2, R18, R25, RZ ;  /* 0x0000001912027227 */ /* 0x000fe200078e00ff */
[----:B------:R-:W-:-:S03]  /*4300*/  IABS R28, R26 ;  /* 0x0000001a001c7213 */ /* 0x000fc60000000000 */
[----:B------:R-:W-:Y:S02]  /*4310*/  IMAD.MOV R2, RZ, RZ, -R2 ;  /* 0x000000ffff027224 */ /* 0x000fe400078e0a02 */
[----:B------:R-:W-:-:S04]  /*4320*/  IMAD.HI.U32 R4, R18, R24, RZ ;  /* 0x0000001812047227 */ /* 0x000fc800078e00ff */
[----:B------:R-:W-:Y:S02]  /*4330*/  IMAD R25, R0, R2, R25 ;  /* 0x0000000200197224 */ /* 0x000fe400078e0219 */
[----:B------:R-:W-:-:S04]  /*4340*/  IMAD.HI.U32 R2, R18, R28, RZ ;  /* 0x0000001c12027227 */ /* 0x000fc800078e00ff */
[----:B------:R-:W-:Y:S02]  /*4350*/  @!P1 IMAD.IADD R27, R27, 0x1, -R0 ;  /* 0x000000011b1b9824 */ /* 0x000fe400078e0a00 */
[----:B------:R-:W-:Y:S02]  /*4360*/  IMAD.MOV R2, RZ, RZ, -R2 ;  /* 0x000000ffff027224 */ /* 0x000fe400078e0a02 */
[----:B------:R-:W-:Y:S01]  /*4370*/  IMAD.MOV R4, RZ, RZ, -R4 ;  /* 0x000000ffff047224 */ /* 0x000fe200078e0a04 */
[C---:B------:R-:W-:Y:S01]  /*4380*/  ISETP.GT.U32.AND P1, PT, R0.reuse, R27, PT ;  /* 0x0000001b0000720c */ /* 0x040fe20003f24070 */
[C---:B------:R-:W-:Y:S02]  /*4390*/  IMAD R28, R0.reuse, R2, R28 ;  /* 0x00000002001c7224 */ /* 0x040fe400078e021c */
[----:B------:R-:W-:Y:S01]  /*43a0*/  IMAD R24, R0, R4, R24 ;  /* 0x0000000400187224 */ /* 0x000fe200078e0218 */
[----:B------:R-:W-:-:S09]  /*43b0*/  ISETP.GE.AND P4, PT, R21, RZ, PT ;  /* 0x000000ff1500720c */ /* 0x000fd20003f86270 */
[----:B------:R-:W-:Y:S01]  /*43c0*/  @!P1 IMAD.IADD R27, R27, 0x1, -R0 ;  /* 0x000000011b1b9824 */ /* 0x000fe200078e0a00 */
[----:B------:R-:W-:Y:S02]  /*43d0*/  ISETP.GE.AND P3, PT, R3, RZ, PT ;  /* 0x000000ff0300720c */ /* 0x000fe40003f66270 */
[----:B---3--:R-:W-:Y:S02]  /*43e0*/  IABS R5, R17 ;  /* 0x0000001100057213 */ /* 0x008fe40000000000 */
[----:B--2---:R-:W-:-:S03]  /*43f0*/  IABS R4, R23 ;  /* 0x0000001700047213 */ /* 0x004fc60000000000 */
[----:B------:R-:W-:-:S04]  /*4400*/  IMAD.HI.U32 R2, R18, R5, RZ ;  /* 0x0000000512027227 */ /* 0x000fc800078e00ff */
[----:B------:R-:W-:Y:S02]  /*4410*/  IMAD.MOV R2, RZ, RZ, -R2 ;  /* 0x000000ffff027224 */ /* 0x000fe400078e0a02 */
[----:B------:R-:W-:Y:S01]  /*4420*/  IMAD.HI.U32 R15, R18, R4, RZ ;  /* 0x00000004120f7227 */ /* 0x000fe200078e00ff */
[----:B------:R-:W-:-:S03]  /*4430*/  IABS R7, R14 ;  /* 0x0000000e00077213 */ /* 0x000fc60000000000 */
[C---:B------:R-:W-:Y:S01]  /*4440*/  IMAD R5, R0.reuse, R2, R5 ;  /* 0x0000000200057224 */ /* 0x040fe200078e0205 */
[----:B------:R-:W-:Y:S01]  /*4450*/  IABS R2, R12 ;  /* 0x0000000c00027213 */ /* 0x000fe20000000000 */
[----:B------:R-:W-:Y:S01]  /*4460*/  IMAD.MOV R15, RZ, RZ, -R15 ;  /* 0x000000ffff0f7224 */ /* 0x000fe200078e0a0f */
[----:B------:R-:W-:Y:S02]  /*4470*/  IABS R10, R13 ;  /* 0x0000000d000a7213 */ /* 0x000fe40000000000 */
[C---:B------:R-:W-:Y:S01]  /*4480*/  ISETP.GT.U32.AND P1, PT, R0.reuse, R5, PT ;  /* 0x000000050000720c */ /* 0x040fe20003f24070 */
[----:B------:R-:W-:Y:S02]  /*4490*/  IMAD R4, R0, R15, R4 ;  /* 0x0000000f00047224 */ /* 0x000fe400078e0204 */
[----:B------:R-:W-:-:S04]  /*44a0*/  IMAD.HI.U32 R23, R18, R2, RZ ;  /* 0x0000000212177227 */ /* 0x000fc800078e00ff */
[----:B------:R-:W-:-:S04]  /*44b0*/  IMAD.HI.U32 R21, R18, R7, RZ ;  /* 0x0000000712157227 */ /* 0x000fc800078e00ff */
[----:B------:R-:W-:Y:S01]  /*44c0*/  IMAD.HI.U32 R15, R18, R10, RZ ;  /* 0x0000000a120f7227 */ /* 0x000fe200078e00ff */
[----:B------:R-:W-:-:S03]  /*44d0*/  IABS R26, R6 ;  /* 0x00000006001a7213 */ /* 0x000fc60000000000 */
[----:B------:R-:W-:Y:S02]  /*44e0*/  IMAD.MOV R23, RZ, RZ, -R23 ;  /* 0x000000ffff177224 */ /* 0x000fe400078e0a17 */
[----:B------:R-:W-:Y:S02]  /*44f0*/  IMAD.MOV R21, RZ, RZ, -R21 ;  /* 0x000000ffff157224 */ /* 0x000fe400078e0a15 */
[----:B------:R-:W-:Y:S02]  /*4500*/  IMAD.MOV R15, RZ, RZ, -R15 ;  /* 0x000000ffff0f7224 */ /* 0x000fe400078e0a0f */
[C---:B------:R-:W-:Y:S02]  /*4510*/  IMAD R2, R0.reuse, R23, R2 ;  /* 0x0000001700027224 */ /* 0x040fe400078e0202 */
[C---:B------:R-:W-:Y:S02]  /*4520*/  IMAD R7, R0.reuse, R21, R7 ;  /* 0x0000001500077224 */ /* 0x040fe400078e0207 */
[----:B------:R-:W-:Y:S01]  /*4530*/  IMAD R10, R0, R15, R10 ;  /* 0x0000000f000a7224 */ /* 0x000fe200078e020a */
[----:B------:R-:W-:Y:S01]  /*4540*/  IABS R15, R11 ;  /* 0x0000000b000f7213 */ /* 0x000fe20000000000 */
[----:B------:R-:W-:-:S04]  /*4550*/  IMAD.HI.U32 R21, R18, R26, RZ ;  /* 0x0000001a12157227 */ /* 0x000fc800078e00ff */
[----:B------:R-:W-:Y:S01]  /*4560*/  @!P1 IMAD.IADD R5, R5, 0x1, -R0 ;  /* 0x0000000105059824 */ /* 0x000fe200078e0a00 */
[----:B------:R-:W-:Y:S01]  /*4570*/  ISETP.GT.U32.AND P1, PT, R0, R2, PT ;  /* 0x000000020000720c */ /* 0x000fe20003f24070 */
[----:B------:R-:W-:Y:S02]  /*4580*/  IMAD.MOV R21, RZ, RZ, -R21 ;  /* 0x000000ffff157224 */ /* 0x000fe400078e0a15 */
[----:B------:R-:W-:-:S04]  /*4590*/  IMAD.HI.U32 R23, R18, R15, RZ ;  /* 0x0000000f12177227 */ /* 0x000fc800078e00ff */
[----:B------:R-:W-:Y:S01]  /*45a0*/  IMAD R26, R0, R21, R26 ;  /* 0x00000015001a7224 */ /* 0x000fe200078e021a */
[----:B------:R-:W-:Y:S01]  /*45b0*/  IABS R21, R8 ;  /* 0x0000000800157213 */ /* 0x000fe20000000000 */
[----:B------:R-:W-:Y:S01]  /*45c0*/  IMAD.MOV R23, RZ, RZ, -R23 ;  /* 0x000000ffff177224 */ /* 0x000fe200078e0a17 */
[----:B------:R-:W-:-:S03]  /*45d0*/  IABS R29, R9 ;  /* 0x00000009001d7213 */ /* 0x000fc60000000000 */
[----:B------:R-:W-:Y:S01]  /*45e0*/  IMAD R15, R0, R23, R15 ;  /* 0x00000017000f7224 */ /* 0x000fe200078e020f */
[----:B------:R-:W-:Y:S01]  /*45f0*/  IABS R23, R16 ;  /* 0x0000001000177213 */ /* 0x000fe20000000000 */
[----:B------:R-:W-:-:S04]  /*4600*/  IMAD.HI.U32 R19, R18, R21, RZ ;  /* 0x0000001512137227 */ /* 0x000fc800078e00ff */
[----:B------:R-:W-:Y:S01]  /*4610*/  @!P1 IMAD.IADD R2, R2, 0x1, -R0 ;  /* 0x0000000102029824 */ /* 0x000fe200078e0a00 */
[----:B------:R-:W-:Y:S01]  /*4620*/  ISETP.GE.AND P1, PT, R20, RZ, PT ;  /* 0x000000ff1400720c */ /* 0x000fe20003f26270 */
[----:B------:R-:W-:Y:S02]  /*4630*/  IMAD.MOV R20, RZ, RZ, -R19 ;  /* 0x000000ffff147224 */ /* 0x000fe400078e0a13 */
[----:B------:R-:W-:-:S04]  /*4640*/  IMAD.HI.U32 R3, R18, R29, RZ ;  /* 0x0000001d12037227 */ /* 0x000fc800078e00ff */
[----:B------:R-:W-:Y:S02]  /*4650*/  IMAD.HI.U32 R19, R18, R23, RZ ;  /* 0x0000001712137227 */ /* 0x000fe400078e00ff */
[----:B------:R-:W2:Y:S01]  /*4660*/  LDL.LU R18, [R1+0x270] ;  /* 0x0002700001127983 */ /* 0x000ea20000300800 */
[C---:B------:R-:W-:Y:S02]  /*4670*/  ISETP.GT.U32.AND P0, PT, R0.reuse, R24, PT ;  /* 0x000000180000720c */ /* 0x040fe40003f04070 */
[----:B------:R-:W-:-:S11]  /*4680*/  ISETP.GT.U32.AND P6, PT, R0, R25, PT ;  /* 0x000000190000720c */ /* 0x000fd60003fc4070 */
[----:B------:R-:W-:-:S05]  /*4690*/  @!P0 IMAD.IADD R24, R24, 0x1, -R0 ;  /* 0x0000000118188824 */ /* 0x000fca00078e0a00 */
[----:B------:R-:W-:Y:S01]  /*46a0*/  ISETP.GT.U32.AND P0, PT, R0, R24, PT ;  /* 0x000000180000720c */ /* 0x000fe20003f04070 */
[----:B------:R-:W-:-:S05]  /*46b0*/  @!P6 IMAD.IADD R25, R25, 0x1, -R0 ;  /* 0x000000011919e824 */ /* 0x000fca00078e0a00 */
[----:B------:R-:W-:-:S07]  /*46c0*/  ISETP.GT.U32.AND P6, PT, R0, R25, PT ;  /* 0x000000190000720c */ /* 0x000fce0003fc4070 */
[----:B------:R-:W-:Y:S01]  /*46d0*/  @!P0 IMAD.IADD R24, R24, 0x1, -R0 ;  /* 0x0000000118188824 */ /* 0x000fe200078e0a00 */
[----:B------:R-:W-:-:S05]  /*46e0*/  ISETP.GT.U32.AND P0, PT, R0, R28, PT ;  /* 0x0000001c0000720c */ /* 0x000fca0003f04070 */
[----:B------:R-:W-:Y:S01]  /*46f0*/  @!P6 IMAD.IADD R25, R25, 0x1, -R0 ;  /* 0x000000011919e824 */ /* 0x000fe200078e0a00 */
[----:B------:R-:W-:-:S07]  /*4700*/  ISETP.GT.U32.AND P6, PT, R0, R4, PT ;  /* 0x000000040000720c */ /* 0x000fce0003fc4070 */
        /* <DEDUP_REMOVED lines=8> */
[----:B------:R-:W-:Y:S01]  /*4790*/  @!P0 IMAD.IADD R7, R7, 0x1, -R0 ;  /* 0x0000000107078824 */ /* 0x000fe200078e0a00 */
[----:B------:R-:W-:Y:S01]  /*47a0*/  ISETP.GT.U32.AND P0, PT, R0, R26, PT ;  /* 0x0000001a0000720c */ /* 0x000fe20003f04070 */
[----:B------:R-:W-:-:S04]  /*47b0*/  @!P2 IMAD.MOV R24, RZ, RZ, -R24 ;  /* 0x000000ffff18a224 */ /* 0x000fc800078e0a18 */
[----:B------:R-:W-:Y:S01]  /*47c0*/  @!P6 IMAD.IADD R10, R10, 0x1, -R0 ;  /* 0x000000010a0ae824 */ /* 0x000fe200078e0a00 */
[----:B------:R-:W-:Y:S01]  /*47d0*/  ISETP.GT.U32.AND P2, PT, R0, R7, PT ;  /* 0x000000070000720c */ /* 0x000fe20003f44070 */
[----:B------:R-:W-:-:S06]  /*47e0*/  IMAD.MOV R3, RZ, RZ, -R3 ;  /* 0x000000ffff037224 */ /* 0x000fcc00078e0a03 */
[----:B------:R-:W-:Y:S02]  /*47f0*/  @!P0 IMAD.IADD R26, R26, 0x1, -R0 ;  /* 0x000000011a1a8824 */ /* 0x000fe400078e0a00 */
[----:B------:R-:W-:Y:S01]  /*4800*/  @!P3 IMAD.MOV R22, RZ, RZ, -R22 ;  /* 0x000000ffff16b224 */ /* 0x000fe200078e0a16 */
[C---:B------:R-:W-:Y:S01]  /*4810*/  ISETP.GT.U32.AND P3, PT, R0.reuse, R5, PT ;  /* 0x000000050000720c */ /* 0x040fe20003f64070 */
[----:B------:R-:W-:Y:S01]  /*4820*/  @!P5 IMAD.MOV R25, RZ, RZ, -R25 ;  /* 0x000000ffff19d224 */ /* 0x000fe200078e0a19 */
[C---:B------:R-:W-:Y:S01]  /*4830*/  ISETP.GT.U32.AND P5, PT, R0.reuse, R10, PT ;  /* 0x0000000a0000720c */ /* 0x040fe20003fa4070 */
[C---:B------:R-:W-:Y:S01]  /*4840*/  IMAD R21, R0.reuse, R20, R21 ;  /* 0x0000001400157224 */ /* 0x040fe200078e0215 */
[C---:B------:R-:W-:Y:S01]  /*4850*/  ISETP.GT.U32.AND P6, PT, R0.reuse, R15, PT ;  /* 0x0000000f0000720c */ /* 0x040fe20003fc4070 */
[----:B------:R-:W-:Y:S01]  /*4860*/  @!P4 IMAD.MOV R27, RZ, RZ, -R27 ;  /* 0x000000ffff1bc224 */ /* 0x000fe200078e0a1b */
[C---:B------:R-:W-:Y:S01]  /*4870*/  ISETP.GT.U32.AND P4, PT, R0.reuse, R2, PT ;  /* 0x000000020000720c */ /* 0x040fe20003f84070 */
[----:B------:R-:W-:Y:S01]  /*4880*/  @!P2 IMAD.IADD R7, R7, 0x1, -R0 ;  /* 0x000000010707a824 */ /* 0x000fe200078e0a00 */
[----:B------:R-:W-:-:S05]  /*4890*/  ISETP.GT.U32.AND P2, PT, R0, R21, PT ;  /* 0x000000150000720c */ /* 0x000fca0003f44070 */
[--C-:B------:R-:W-:Y:S01]  /*48a0*/  @!P3 IMAD.IADD R5, R5, 0x1, -R0.reuse ;  /* 0x000000010505b824 */ /* 0x100fe200078e0a00 */
[----:B------:R-:W-:Y:S01]  /*48b0*/  ISETP.GE.AND P3, PT, R17, RZ, PT ;  /* 0x000000ff1100720c */ /* 0x000fe20003f66270 */
[--C-:B------:R-:W-:Y:S01]  /*48c0*/  @!P5 IMAD.IADD R10, R10, 0x1, -R0.reuse ;  /* 0x000000010a0ad824 */ /* 0x100fe200078e0a00 */
[----:B------:R-:W-:Y:S01]  /*48d0*/  ISETP.GE.AND P5, PT, R14, RZ, PT ;  /* 0x000000ff0e00720c */ /* 0x000fe20003fa6270 */
[----:B------:R-:W-:Y:S01]  /*48e0*/  @!P6 IMAD.IADD R15, R15, 0x1, -R0 ;  /* 0x000000010f0fe824 */ /* 0x000fe200078e0a00 */
[----:B------:R-:W-:Y:S01]  /*48f0*/  ISETP.GT.U32.AND P6, PT, R0, R26, PT ;  /* 0x0000001a0000720c */ /* 0x000fe20003fc4070 */
[----:B------:R-:W-:Y:S02]  /*4900*/  @!P1 IMAD.MOV R28, RZ, RZ, -R28 ;  /* 0x000000ffff1c9224 */ /* 0x000fe400078e0a1c */
[--C-:B------:R-:W-:Y:S01]  /*4910*/  @!P4 IMAD.IADD R2, R2, 0x1, -R0.reuse ;  /* 0x000000010202c824 */ /* 0x100fe200078e0a00 */
[----:B------:R-:W-:Y:S01]  /*4920*/  ISETP.GT.U32.AND P1, PT, R0, R15, PT ;  /* 0x0000000f0000720c */ /* 0x000fe20003f24070 */
[----:B------:R-:W-:-:S04]  /*4930*/  @!P2 IMAD.IADD R21, R21, 0x1, -R0 ;  /* 0x000000011515a824 */ /* 0x000fc800078e0a00 */
[----:B------:R-:W-:Y:S02]  /*4940*/  @!P3 IMAD.MOV R5, RZ, RZ, -R5 ;  /* 0x000000ffff05b224 */ /* 0x000fe400078e0a05 */
[----:B------:R-:W-:Y:S02]  /*4950*/  @!P5 IMAD.MOV R7, RZ, RZ, -R7 ;  /* 0x000000ffff07d224 */ /* 0x000fe400078e0a07 */
[----:B------:R-:W-:Y:S01]  /*4960*/  @!P6 IMAD.IADD R26, R26, 0x1, -R0 ;  /* 0x000000011a1ae824 */ /* 0x000fe200078e0a00 */
[----:B------:R-:W-:-:S03]  /*4970*/  ISETP.GE.AND P6, PT, R13, RZ, PT ;  /* 0x000000ff0d00720c */ /* 0x000fc60003fc6270 */
[----:B------:R-:W-:Y:S01]  /*4980*/  @!P1 IMAD.IADD R15, R15, 0x1, -R0 ;  /* 0x000000010f0f9824 */ /* 0x000fe200078e0a00 */
[----:B------:R-:W-:Y:S02]  /*4990*/  ISETP.GE.AND P1, PT, R12, RZ, PT ;  /* 0x000000ff0c00720c */ /* 0x000fe40003f26270 */
[----:B--2---:R-:W-:Y:S01]  /*49a0*/  ISETP.GE.AND P0, PT, R18, RZ, PT ;  /* 0x000000ff1200720c */ /* 0x004fe20003f06270 */
[C---:B------:R-:W-:Y:S02]  /*49b0*/  IMAD R18, R0.reuse, R3, R29 ;  /* 0x0000000300127224 */ /* 0x040fe400078e021d */
[----:B------:R-:W-:Y:S01]  /*49c0*/  IMAD.MOV R29, RZ, RZ, -R19 ;  /* 0x000000ffff1d7224 */ /* 0x000fe200078e0a13 */
[----:B------:R-:W2:Y:S09]  /*49d0*/  LDL.LU R3, [R1+0x12f8] ;  /* 0x0012f80001037983 */ /* 0x000eb20000300800 */
[----:B------:R-:W-:Y:S01]  /*49e0*/  @!P0 IMAD.MOV R4, RZ, RZ, -R4 ;  /* 0x000000ffff048224 */ /* 0x000fe200078e0a04 */
[C---:B------:R-:W-:Y:S01]  /*49f0*/  ISETP.GT.U32.AND P0, PT, R0.reuse, R18, PT ;  /* 0x000000120000720c */ /* 0x040fe20003f04070 */
[C---:B------:R-:W-:Y:S01]  /*4a00*/  IMAD R23, R0.reuse, R29, R23 ;  /* 0x0000001d00177224 */ /* 0x040fe200078e0217 */
[----:B------:R-:W-:Y:S04]  /*4a10*/  STL [R1+0x12ac], R22 ;  /* 0x0012ac1601007387 */ /* 0x000fe80000100800 */
[----:B------:R-:W-:Y:S01]  /*4a20*/  ISETP.GT.U32.AND P4, PT, R0, R23, PT ;  /* 0x000000170000720c */ /* 0x000fe20003f84070 */
[----:B------:R-:W-:Y:S06]  /*4a30*/  STL [R1+0x12b0], R24 ;  /* 0x0012b01801007387 */ /* 0x000fec0000100800 */
[--C-:B------:R-:W-:Y:S01]  /*4a40*/  @!P0 IMAD.IADD R18, R18, 0x1, -R0.reuse ;  /* 0x0000000112128824 */ /* 0x100fe200078e0a00 */
[----:B------:R-:W-:Y:S04]  /*4a50*/  STL [R1+0x12b4], R25 ;  /* 0x0012b41901007387 */ /* 0x000fe80000100800 */
[----:B------:R-:W-:Y:S01]  /*4a60*/  ISETP.GT.U32.AND P2, PT, R0, R18, PT ;  /* 0x000000120000720c */ /* 0x000fe20003f44070 */
[----:B------:R-:W-:Y:S04]  /*4a70*/  STL [R1+0x12b8], R27 ;  /* 0x0012b81b01007387 */ /* 0x000fe80000100800 */
[----:B------:R-:W-:Y:S04]  /*4a80*/  STL [R1+0x12bc], R28 ;  /* 0x0012bc1c01007387 */ /* 0x000fe80000100800 */
[----:B------:R0:W-:Y:S04]  /*4a90*/  STL [R1+0x12c0], R4 ;  /* 0x0012c00401007387 */ /* 0x0001e80000100800 */
[----:B------:R1:W-:Y:S04]  /*4aa0*/  STL [R1+0x12c4], R5 ;  /* 0x0012c40501007387 */ /* 0x0003e80000100800 */
[----:B------:R-:W-:Y:S04]  /*4ab0*/  STL [R1+0x12c8], R7 ;  /* 0x0012c80701007387 */ /* 0x000fe80000100800 */
[----:B------:R-:W3:Y:S01]  /*4ac0*/  LDL.LU R14, [R1+0x40] ;  /* 0x00004000010e7983 */ /* 0x000ee20000300800 */
[----:B------:R-:W-:-:S03]  /*4ad0*/  @!P4 IMAD.IADD R23, R23, 0x1, -R0 ;  /* 0x000000011717c824 */ /* 0x000fc600078e0a00 */
[----:B------:R-:W4:Y:S01]  /*4ae0*/  LDL.LU R13, [R1+0x34] ;  /* 0x00003400010d7983 */ /* 0x000f220000300800 */
[----:B------:R-:W-:Y:S01]  /*4af0*/  ISETP.GE.AND P4, PT, R11, RZ, PT ;  /* 0x000000ff0b00720c */ /* 0x000fe20003f86270 */
[----:B------:R-:W-:Y:S01]  /*4b00*/  @!P2 IMAD.IADD R18, R18, 0x1, -R0 ;  /* 0x000000011212a824 */ /* 0x000fe200078e0a00 */
[----:B------:R-:W-:Y:S01]  /*4b10*/  ISETP.GE.AND P2, PT, R9, RZ, PT ;  /* 0x000000ff0900720c */ /* 0x000fe20003f46270 */
[----:B------:R-:W4:Y:S04]  /*4b20*/  LDL.LU R12, [R1+0x30] ;  /* 0x00003000010c7983 */ /* 0x000f280000300800 */
[----:B------:R-:W4:Y:S04]  /*4b30*/  LDL.LU R11, [R1+0x2c] ;  /* 0x00002c00010b7983 */ /* 0x000f280000300800 */
[----:B------:R-:W4:Y:S01]  /*4b40*/  LDL.LU R9, [R1+0x3c] ;  /* 0x00003c0001097983 */ /* 0x000f220000300800 */
[----:B------:R-:W0:Y:S01]  /*4b50*/  S2R R17, SR_TID.X ;  /* 0x0000000000117919 */ /* 0x000e220000002100 */
[----:B------:R-:W-:-:S02]  /*4b60*/  ISETP.GE.AND P0, PT, R6, RZ, PT ;  /* 0x000000ff0600720c */ /* 0x000fc40003f06270 */
[C---:B------:R-:W-:Y:S02]  /*4b70*/  ISETP.GT.U32.AND P3, PT, R0.reuse, R21, PT ;  /* 0x000000150000720c */ /* 0x040fe40003f64070 */
[----:B------:R-:W-:Y:S01]  /*4b80*/  ISETP.GT.U32.AND P5, PT, R0, R23, PT ;  /* 0x000000170000720c */ /* 0x000fe20003fa4070 */
[----:B------:R-:W-:Y:S01]  /*4b90*/  @!P1 IMAD.MOV R2, RZ, RZ, -R2 ;  /* 0x000000ffff029224 */ /* 0x000fe200078e0a02 */
[----:B------:R-:W-:Y:S01]  /*4ba0*/  ISETP.GE.AND P1, PT, R16, RZ, PT ;  /* 0x000000ff1000720c */ /* 0x000fe20003f26270 */
[----:B------:R-:W-:-:S08]  /*4bb0*/  @!P6 IMAD.MOV R10, RZ, RZ, -R10 ;  /* 0x000000ffff0ae224 */ /* 0x000fd000078e0a0a */
[----:B------:R-:W-:Y:S02]  /*4bc0*/  @!P3 IMAD.IADD R21, R21, 0x1, -R0 ;  /* 0x000000011515b824 */ /* 0x000fe400078e0a00 */
[C---:B0-----:R-:W-:Y:S01]  /*4bd0*/  IMAD.SHL.U32 R6, R17.reuse, 0x2, RZ ;  /* 0x0000000211067824 */ /* 0x041fe200078e00ff */
[----:B------:R-:W-:-:S04]  /*4be0*/  LOP3.LUT R4, R17, 0x7, RZ, 0xc0, !PT ;  /* 0x0000000711047812 */ /* 0x000fc800078ec0ff */
[----:B------:R-:W-:Y:S01]  /*4bf0*/  LOP3.LUT R29, R6, 0x10, RZ, 0xc0, !PT ;  /* 0x00000010061d7812 */ /* 0x000fe200078ec0ff */
[----:B-1----:R-:W-:-:S03]  /*4c00*/  IMAD R5, R4, 0x210, RZ ;  /* 0x0000021004057824 */ /* 0x002fc600078e02ff */
[----:B------:R-:W-:-:S04]  /*4c10*/  LOP3.LUT R29, R29, 0x20, R17, 0xf8, !PT ;  /* 0x000000201d1d7812 */ /* 0x000fc800078ef811 */
[----:B------:R-:W-:Y:S01]  /*4c20*/  LOP3.LUT R29, R5, R29, RZ, 0x3c, !PT ;  /* 0x0000001d051d7212 */ /* 0x000fe200078e3cff */
[----:B------:R-:W-:Y:S02]  /*4c30*/  IMAD R5, R4, 0x90, RZ ;  /* 0x0000009004057824 */ /* 0x000fe400078e02ff */
[C---:B------:R-:W-:Y:S01]  /*4c40*/  IMAD.SHL.U32 R4, R17.reuse, 0x100, RZ ;  /* 0x0000010011047824 */ /* 0x040fe200078e00ff */
[----:B------:R-:W-:Y:S02]  /*4c50*/  LOP3.LUT R17, R17, 0x3f, RZ, 0xc0, !PT ;  /* 0x0000003f11117812 */ /* 0x000fe400078ec0ff */
[----:B------:R-:W-:Y:S02]  /*4c60*/  ISETP.GE.AND P3, PT, R8, RZ, PT ;  /* 0x000000ff0800720c */ /* 0x000fe40003f66270 */
[----:B------:R-:W-:Y:S01]  /*4c70*/  LOP3.LUT R4, R29, 0x1000, R4, 0xf8, !PT ;  /* 0x000010001d047812 */ /* 0x000fe200078ef804 */
[----:B------:R-:W-:Y:S02]  /*4c80*/  IMAD R4, R17, UR6, RZ ;  /* 0x0000000611047c24 */ /* 0x000fe4000f8e02ff */
[----:B------:R-:W-:Y:S01]  /*4c90*/  @!P5 IMAD.IADD R23, R23, 0x1, -R0 ;  /* 0x000000011717d824 */ /* 0x000fe200078e0a00 */
[----:B------:R-:W-:Y:S01]  /*4ca0*/  LOP3.LUT R5, R5, 0x30, R6, 0x78, !PT ;  /* 0x0000003005057812 */ /* 0x000fe200078e7806 */
[----:B------:R-:W4:Y:S01]  /*4cb0*/  LDL.LU R8, [R1+0x28] ;  /* 0x0000280001087983 */ /* 0x000f220000300800 */
[----:B------:R-:W-:Y:S01]  /*4cc0*/  LEA R0, P6, R4, UR10, 0x1 ;  /* 0x0000000a04007c11 */ /* 0x000fe2000f8c08ff */
[----:B------:R-:W-:-:S02]  /*4cd0*/  @!P0 IMAD.MOV R26, RZ, RZ, -R26 ;  /* 0x000000ffff1a8224 */ /* 0x000fc400078e0a1a */
[----:B------:R-:W4:Y:S01]  /*4ce0*/  LDL.LU R6, [R1+0x24] ;  /* 0x0000240001067983 */ /* 0x000f220000300800 */
[----:B------:R-:W-:Y:S02]  /*4cf0*/  @!P4 IMAD.MOV R15, RZ, RZ, -R15 ;  /* 0x000000ffff0fc224 */ /* 0x000fe400078e0a0f */
[----:B------:R-:W-:Y:S01]  /*4d00*/  @!P2 IMAD.MOV R18, RZ, RZ, -R18 ;  /* 0x000000ffff12a224 */ /* 0x000fe200078e0a12 */
[----:B------:R-:W-:Y:S01]  /*4d10*/  STL [R1+0x12cc], R10 ;  /* 0x0012cc0a01007387 */ /* 0x000fe20000100800 */
[----:B------:R-:W-:Y:S02]  /*4d20*/  @!P3 IMAD.MOV R21, RZ, RZ, -R21 ;  /* 0x000000ffff15b224 */ /* 0x000fe400078e0a15 */
[----:B------:R-:W-:Y:S01]  /*4d30*/  @!P1 IMAD.MOV R23, RZ, RZ, -R23 ;  /* 0x000000ffff179224 */ /* 0x000fe200078e0a17 */
[----:B------:R0:W-:Y:S04]  /*4d40*/  STL [R1+0x12d0], R2 ;  /* 0x0012d00201007387 */ /* 0x0001e80000100800 */
[----:B------:R1:W-:Y:S04]  /*4d50*/  STL [R1+0x1220], R0 ;  /* 0x0012200001007387 */ /* 0x0003e80000100800 */
[----:B------:R-:W-:Y:S04]  /*4d60*/  STL [R1+0x12d4], R26 ;  /* 0x0012d41a01007387 */ /* 0x000fe80000100800 */
[----:B------:R-:W-:Y:S04]  /*4d70*/  STL [R1+0x12d8], R15 ;  /* 0x0012d80f01007387 */ /* 0x000fe80000100800 */
[----:B------:R-:W-:Y:S04]  /*4d80*/  STL [R1+0x12dc], R18 ;  /* 0x0012dc1201007387 */ /* 0x000fe80000100800 */
[----:B------:R-:W-:Y:S04]  /*4d90*/  STL [R1+0x12e0], R21 ;  /* 0x0012e01501007387 */ /* 0x000fe80000100800 */
[----:B------:R-:W-:Y:S01]  /*4da0*/  STL [R1+0x12e4], R23 ;  /* 0x0012e41701007387 */ /* 0x000fe20000100800 */
[----:B--2---:R-:W-:-:S02]  /*4db0*/  ISETP.NE.AND P5, PT, R3, RZ, PT ;  /* 0x000000ff0300720c */ /* 0x004fc40003fa5270 */
[----:B------:R-:W-:-:S04]  /*4dc0*/  LOP3.LUT R3, RZ, R3, RZ, 0x33, !PT ;  /* 0x00000003ff037212 */ /* 0x000fc800078e33ff */
[C---:B---3--:R-:W-:Y:S02]  /*4dd0*/  SEL R29, R3.reuse, R14, !P5 ;  /* 0x0000000e031d7207 */ /* 0x048fe40006800000 */
[----:B----4-:R-:W-:-:S03]  /*4de0*/  SEL R4, R3, R13, !P5 ;  /* 0x0000000d03047207 */ /* 0x010fc60006800000 */
[----:B------:R-:W-:Y:S01]  /*4df0*/  STL [R1+0x12e8], R29 ;  /* 0x0012e81d01007387 */ /* 0x000fe20000100800 */
[----:B0-----:R-:W-:-:S03]  /*4e00*/  SEL R2, R3, R12, !P5 ;  /* 0x0000000c03027207 */ /* 0x001fc60006800000 */
[----:B------:R0:W-:Y:S01]  /*4e10*/  STL [R1+0x34], R4 ;  /* 0x0000340401007387 */ /* 0x0001e20000100800 */
[----:B-1----:R-:W-:-:S03]  /*4e20*/  SEL R0, R3, R11, !P5 ;  /* 0x0000000b03007207 */ /* 0x002fc60006800000 */
[----:B------:R1:W-:Y:S01]  /*4e30*/  STL [R1+0x30], R2 ;  /* 0x0000300201007387 */ /* 0x0003e20000100800 */
[----:B0-----:R-:W-:-:S03]  /*4e40*/  SEL R4, R3, R9, !P5 ;  /* 0x0000000903047207 */ /* 0x001fc60006800000 */
[----:B------:R0:W-:Y:S04]  /*4e50*/  STL [R1+0x2c], R0 ;  /* 0x00002c0001007387 */ /* 0x0001e80000100800 */
[----:B------:R-:W-:Y:S04]  /*4e60*/  STL [R1+0x4c], R4 ;  /* 0x00004c0401007387 */ /* 0x000fe80000100800 */
[----:B------:R-:W2:Y:S01]  /*4e70*/  LDL.LU R29, [R1+0x5c] ;  /* 0x00005c00011d7983 */ /* 0x000ea20000300800 */
[C---:B-1----:R-:W-:Y:S02]  /*4e80*/  SEL R2, R3.reuse, R8, !P5 ;  /* 0x0000000803027207 */ /* 0x042fe40006800000 */
[----:B0-----:R-:W-:-:S03]  /*4e90*/  SEL R0, R3, R6, !P5 ;  /* 0x0000000603007207 */ /* 0x001fc60006800000 */
[----:B------:R-:W-:Y:S04]  /*4ea0*/  STL [R1+0x48], R2 ;  /* 0x0000480201007387 */ /* 0x000fe80000100800 */
[----:B--2---:R0:W-:Y:S04]  /*4eb0*/  STL [R1+0x12ec], R29 ;  /* 0x0012ec1d01007387 */ /* 0x0041e80000100800 */
[----:B------:R-:W-:Y:S04]  /*4ec0*/  STL [R1+0x44], R0 ;  /* 0x0000440001007387 */ /* 0x000fe80000100800 */
[----:B0-----:R-:W2:Y:S04]  /*4ed0*/  LDL.LU R29, [R1+0x54] ;  /* 0x00005400011d7983 */ /* 0x001ea80000300800 */
[----:B--2---:R0:W-:Y:S04]  /*4ee0*/  STL [R1+0x12f0], R29 ;  /* 0x0012f01d01007387 */ /* 0x0041e80000100800 */
[----:B0-----:R-:W2:Y:S04]  /*4ef0*/  LDL.LU R29, [R1+0x1c] ;  /* 0x00001c00011d7983 */ /* 0x001ea80000300800 */
[----:B--2---:R0:W-:Y:S04]  /*4f00*/  STL [R1+0x12f4], R29 ;  /* 0x0012f41d01007387 */ /* 0x0041e80000100800 */
[----:B0-----:R-:W2:Y:S04]  /*4f10*/  LDL.LU R29, [R1+0x20] ;  /* 0x00002000011d7983 */ /* 0x001ea80000300800 */
[----:B------:R-:W3:Y:S04]  /*4f20*/  LDL.LU R23, [R1+0x78] ;  /* 0x0000780001177983 */ /* 0x000ee80000300800 */
[----:B------:R-:W4:Y:S04]  /*4f30*/  LDL.LU R21, [R1+0x80] ;  /* 0x0000800001157983 */ /* 0x000f280000300800 */
[----:B------:R-:W3:Y:S04]  /*4f40*/  LDL.LU R18, [R1+0x88] ;  /* 0x0000880001127983 */ /* 0x000ee80000300800 */
        /* <DEDUP_REMOVED lines=23> */
[----:B------:R-:W3:Y:S01]  /*50c0*/  LDL.LU R0, [R1+0xc] ;  /* 0x00000c0001007983 */ /* 0x000ee20000300800 */
[----:B--2---:R-:W-:-:S05]  /*50d0*/  SEL R29, R3, R29, !P5 ;  /* 0x0000001d031d7207 */ /* 0x004fca0006800000 */
[----:B------:R0:W-:Y:S04]  /*50e0*/  STL [R1+0x40], R29 ;  /* 0x0000401d01007387 */ /* 0x0001e80000100800 */
[----:B0-----:R-:W2:Y:S02]  /*50f0*/  LDL.LU R29, [R1+0x12f4] ;  /* 0x0012f400011d7983 */ /* 0x001ea40000300800 */
[----:B--2---:R-:W-:-:S05]  /*5100*/  SEL R29, R3, R29, !P5 ;  /* 0x0000001d031d7207 */ /* 0x004fca0006800000 */
[----:B------:R0:W-:Y:S04]  /*5110*/  STL [R1+0x3c], R29 ;  /* 0x00003c1d01007387 */ /* 0x0001e80000100800 */
[----:B0-----:R-:W2:Y:S02]  /*5120*/  LDL.LU R29, [R1+0x12f0] ;  /* 0x0012f000011d7983 */ /* 0x001ea40000300800 */
[----:B--2---:R-:W-:-:S05]  /*5130*/  SEL R29, R3, R29, !P5 ;  /* 0x0000001d031d7207 */ /* 0x004fca0006800000 */
[----:B------:R0:W-:Y:S04]  /*5140*/  STL [R1+0x54], R29 ;  /* 0x0000541d01007387 */ /* 0x0001e80000100800 */
[----:B0-----:R-:W2:Y:S01]  /*5150*/  LDL.LU R29, [R1+0x12ec] ;  /* 0x0012ec00011d7983 */ /* 0x001ea20000300800 */
[C---:B---3--:R-:W-:Y:S02]  /*5160*/  SEL R23, R3.reuse, R23, !P5 ;  /* 0x0000001703177207 */ /* 0x048fe40006800000 */
[C---:B----4-:R-:W-:Y:S02]  /*5170*/  SEL R21, R3.reuse, R21, !P5 ;  /* 0x0000001503157207 */ /* 0x050fe40006800000 */
[C---:B------:R-:W-:Y:S02]  /*5180*/  SEL R18, R3.reuse, R18, !P5 ;  /* 0x0000001203127207 */ /* 0x040fe40006800000 */
[----:B------:R-:W-:-:S02]  /*5190*/  SEL R15, R3, R15, !P5 ;  /* 0x0000000f030f7207 */ /* 0x000fc40006800000 */
[C---:B------:R-:W-:Y:S02]  /*51a0*/  SEL R26, R3.reuse, R26, !P5 ;  /* 0x0000001a031a7207 */ /* 0x040fe40006800000 */
[C---:B------:R-:W-:Y:S02]  /*51b0*/  SEL R2, R3.reuse, R2, !P5 ;  /* 0x0000000203027207 */ /* 0x040fe40006800000 */
[C---:B------:R-:W-:Y:S02]  /*51c0*/  SEL R10, R3.reuse, R10, !P5 ;  /* 0x0000000a030a7207 */ /* 0x040fe40006800000 */
[C---:B------:R-:W-:Y:S02]  /*51d0*/  SEL R7, R3.reuse, R7, !P5 ;  /* 0x0000000703077207 */ /* 0x040fe40006800000 */
        /* <DEDUP_REMOVED lines=18> */
[----:B--2---:R-:W-:-:S05]  /*5300*/  SEL R29, R3, R29, !P5 ;  /* 0x0000001d031d7207 */ /* 0x004fca0006800000 */
[----:B------:R0:W-:Y:S04]  /*5310*/  STL [R1+0x5c], R29 ;  /* 0x00005c1d01007387 */ /* 0x0001e80000100800 */
[----:B0-----:R-:W2:Y:S04]  /*5320*/  LDL.LU R29, [R1+0x12e8] ;  /* 0x0012e800011d7983 */ /* 0x001ea80000300800 */
[----:B------:R0:W-:Y:S04]  /*5330*/  STL [R1+0x78], R23 ;  /* 0x0000781701007387 */ /* 0x0001e80000100800 */
[----:B0-----:R-:W3:Y:S04]  /*5340*/  LDL.LU R23, [R1+0x12e4] ;  /* 0x0012e40001177983 */ /* 0x001ee80000300800 */
[----:B------:R0:W-:Y:S04]  /*5350*/  STL [R1+0x80], R21 ;  /* 0x0000801501007387 */ /* 0x0001e80000100800 */
[----:B0-----:R-:W4:Y:S04]  /*5360*/  LDL.LU R21, [R1+0x12e0] ;  /* 0x0012e00001157983 */ /* 0x001f280000300800 */
[----:B------:R0:W-:Y:S04]  /*5370*/  STL [R1+0x88], R18 ;  /* 0x0000881201007387 */ /* 0x0001e80000100800 */
[----:B0-----:R-:W2:Y:S04]  /*5380*/  LDL.LU R18, [R1+0x12dc] ;  /* 0x0012dc0001127983 */ /* 0x001ea80000300800 */
        /* <DEDUP_REMOVED lines=45> */
[----:B0-----:R-:W3:Y:S01]  /*5660*/  LDL.LU R6, [R1+0x1280] ;  /* 0x0012800001067983 */ /* 0x001ee20000300800 */
[----:B------:R-:W-:-:S05]  /*5670*/  SEL R0, R3, R0, !P5 ;  /* 0x0000000003007207 */ /* 0x000fca0006800000 */
[----:B------:R3:W-:Y:S01]  /*5680*/  STL [R1+0x70], R0 ;  /* 0x0000700001007387 */ /* 0x0007e20000100800 */
[C---:B--2---:R-:W-:Y:S02]  /*5690*/  SEL R8, R3.reuse, R8, !P5 ;  /* 0x0000000803087207 */ /* 0x044fe40006800000 */
[C---:B---3--:R-:W-:Y:S02]  /*56a0*/  SEL R0, R3.reuse, R6, !P5 ;  /* 0x0000000603007207 */ /* 0x048fe40006800000 */
[----:B------:R-:W-:-:S03]  /*56b0*/  SEL R6, R3, R9, !P5 ;  /* 0x0000000903067207 */ /* 0x000fc60006800000 */
[----:B------:R0:W-:Y:S04]  /*56c0*/  STL [R1+0x6c], R0 ;  /* 0x00006c0001007387 */ /* 0x0001e80000100800 */
[----:B------:R1:W-:Y:S01]  /*56d0*/  STL [R1+0x68], R8 ;  /* 0x0000680801007387 */ /* 0x0003e20000100800 */
[----:B0-----:R-:W-:-:S03]  /*56e0*/  SEL R0, R3, R11, !P5 ;  /* 0x0000000b03007207 */ /* 0x001fc60006800000 */
[----:B------:R0:W-:Y:S01]  /*56f0*/  STL [R1+0x64], R6 ;  /* 0x0000640601007387 */ /* 0x0001e20000100800 */
[----:B-1----:R-:W-:-:S03]  /*5700*/  SEL R8, R3, R12, !P5 ;  /* 0x0000000c03087207 */ /* 0x002fc60006800000 */
        /* <DEDUP_REMOVED lines=20> */
[----:B------:R-:W-:Y:S04]  /*5850*/  STL [R1+0x10], R8 ;  /* 0x0000100801007387 */ /* 0x000fe80000100800 */
[----:B------:R-:W2:Y:S01]  /*5860*/  LDL.LU R13, [R1+0xe8] ;  /* 0x0000e800010d7983 */ /* 0x000ea20000300800 */
[----:B0-----:R-:W-:-:S03]  /*5870*/  SEL R0, R3, R28, !P5 ;  /* 0x0000001c03007207 */ /* 0x001fc60006800000 */
[----:B------:R0:W-:Y:S04]  /*5880*/  STL [R1+0xc], R6 ;  /* 0x00000c0601007387 */ /* 0x0001e80000100800 */
[----:B------:R-:W3:Y:S04]  /*5890*/  LDL.LU R9, [R1+0xe4] ;  /* 0x0000e40001097983 */ /* 0x000ee80000300800 */
[----:B------:R1:W-:Y:S04]  /*58a0*/  STL [R1+0x8], R0 ;  /* 0x0000080001007387 */ /* 0x0003e80000100800 */
[----:B0-----:R-:W3:Y:S04]  /*58b0*/  LDL.LU R6, [R1+0xe0] ;  /* 0x0000e00001067983 */ /* 0x001ee80000300800 */
[----:B------:R-:W3:Y:S04]  /*58c0*/  LDL.LU R8, [R1+0xdc] ;  /* 0x0000dc0001087983 */ /* 0x000ee80000300800 */
[----:B------:R-:W3:Y:S04]  /*58d0*/  LDL.LU R11, [R1+0x34] ;  /* 0x00003400010b7983 */ /* 0x000ee80000300800 */
[----:B------:R-:W3:Y:S01]  /*58e0*/  LDL.LU R12, [R1+0x30] ;  /* 0x00003000010c7983 */ /* 0x000ee20000300800 */
[----:B------:R-:W0:Y:S01]  /*58f0*/  S2R R25, SR_TID.X ;  /* 0x0000000000197919 */ /* 0x000e220000002100 */
[----:B-1----:R-:W-:-:S02]  /*5900*/  SEL R0, R3, R4, !P5 ;  /* 0x0000000403007207 */ /* 0x002fc40006800000 */
[----:B------:R-:W3:Y:S04]  /*5910*/  LDL.LU R14, [R1+0x2c] ;  /* 0x00002c00010e7983 */ /* 0x000ee80000300800 */
[----:B------:R-:W3:Y:S04]  /*5920*/  LDL.LU R16, [R1+0x48] ;  /* 0x0000480001107983 */ /* 0x000ee80000300800 */
[----:B------:R-:W3:Y:S04]  /*5930*/  LDL.LU R17, [R1+0x44] ;  /* 0x0000440001117983 */ /* 0x000ee80000300800 */
[----:B------:R-:W3:Y:S01]  /*5940*/  LDL.LU R4, [R1+0x4c] ;  /* 0x00004c0001047983 */ /* 0x000ee20000300800 */
[----:B------:R-:W-:-:S02]  /*5950*/  SEL R5, R3, R5, !P5 ;  /* 0x0000000503057207 */ /* 0x000fc40006800000 */
[C---:B------:R-:W-:Y:S02]  /*5960*/  SEL R7, R3.reuse, R7, !P5 ;  /* 0x0000000703077207 */ /* 0x040fe40006800000 */
[C---:B------:R-:W-:Y:S01]  /*5970*/  SEL R19, R3.reuse, R10, !P5 ;  /* 0x0000000a03137207 */ /* 0x040fe20006800000 */
[----:B------:R-:W-:Y:S01]  /*5980*/  STL [R1+0x1224], R0 ;  /* 0x0012240001007387 */ /* 0x000fe20000100800 */
[C---:B------:R-:W-:Y:S02]  /*5990*/  SEL R20, R3.reuse, R2, !P5 ;  /* 0x0000000203147207 */ /* 0x040fe40006800000 */
[C---:B------:R-:W-:Y:S01]  /*59a0*/  SEL R26, R3.reuse, R26, !P5 ;  /* 0x0000001a031a7207 */ /* 0x040fe20006800000 */
[----:B------:R2:W-:Y:S01]  /*59b0*/  STL [R1+0x1228], R5 ;  /* 0x0012280501007387 */ /* 0x0005e20000100800 */
[----:B------:R-:W-:Y:S02]  /*59c0*/  SEL R22, R3, R15, !P5 ;  /* 0x0000000f03167207 */ /* 0x000fe40006800000 */
[----:B0-----:R-:W-:Y:S01]  /*59d0*/  LOP3.LUT R25, R25, 0x3f, RZ, 0xc0, !PT ;  /* 0x0000003f19197812 */ /* 0x001fe200078ec0ff */
[----:B------:R-:W-:Y:S01]  /*59e0*/  STL [R1+0x122c], R7 ;  /* 0x00122c0701007387 */ /* 0x000fe20000100800 */
[----:B------:R-:W-:-:S02]  /*59f0*/  SEL R24, R3, R18, !P5 ;  /* 0x0000001203187207 */ /* 0x000fc40006800000 */
[----:B----4-:R-:W-:Y:S01]  /*5a00*/  SEL R21, R3, R21, !P5 ;  /* 0x0000001503157207 */ /* 0x010fe20006800000 */
[----:B------:R-:W-:Y:S01]  /*5a10*/  STL [R1+0x1230], R19 ;  /* 0x0012301301007387 */ /* 0x000fe20000100800 */
[----:B------:R-:W-:Y:S01]  /*5a20*/  IMAD R27, R25, UR6, RZ ;  /* 0x00000006191b7c24 */ /* 0x000fe2000f8e02ff */
[----:B------:R-:W-:Y:S02]  /*5a30*/  SEL R25, R3, R23, !P5 ;  /* 0x0000001703197207 */ /* 0x000fe40006800000 */
[----:B------:R-:W-:Y:S04]  /*5a40*/  STL [R1+0x1234], R20 ;  /* 0x0012341401007387 */ /* 0x000fe80000100800 */
[----:B------:R-:W-:Y:S04]  /*5a50*/  STL [R1+0x1238], R26 ;  /* 0x0012381a01007387 */ /* 0x000fe80000100800 */
[----:B------:R-:W-:Y:S04]  /*5a60*/  STL [R1+0x123c], R22 ;  /* 0x00123c1601007387 */ /* 0x000fe80000100800 */
[----:B------:R-:W-:Y:S04]  /*5a70*/  STL [R1+0x1240], R24 ;  /* 0x0012401801007387 */ /* 0x000fe80000100800 */
[----:B------:R-:W-:Y:S04]  /*5a80*/  STL [R1+0x1244], R21 ;  /* 0x0012441501007387 */ /* 0x000fe80000100800 */
[----:B------:R-:W-:Y:S01]  /*5a90*/  STL [R1+0x1248], R25 ;  /* 0x0012481901007387 */ /* 0x000fe20000100800 */
[----:B--2---:R-:W-:-:S05]  /*5aa0*/  IMAD R5, R13, UR7, RZ ;  /* 0x000000070d057c24 */ /* 0x004fca000f8e02ff */
[----:B------:R-:W-:Y:S01]  /*5ab0*/  STL [R1+0xe8], R5 ;  /* 0x0000e80501007387 */ /* 0x000fe20000100800 */
[----:B---3--:R-:W-:Y:S02]  /*5ac0*/  IMAD R0, R9, UR7, RZ ;  /* 0x0000000709007c24 */ /* 0x008fe4000f8e02ff */
[----:B------:R-:W-:Y:S02]  /*5ad0*/  IMAD R3, R6, UR7, RZ ;  /* 0x0000000706037c24 */ /* 0x000fe4000f8e02ff */
[----:B------:R-:W2:Y:S04]  /*5ae0*/  LDL.LU R6, [R1+0x40] ;  /* 0x0000400001067983 */ /* 0x000ea80000300800 */
[----:B------:R0:W-:Y:S04]  /*5af0*/  STL [R1+0xe4], R0 ;  /* 0x0000e40001007387 */ /* 0x0001e80000100800 */
[----:B------:R1:W-:Y:S01]  /*5b00*/  STL [R1+0xe0], R3 ;  /* 0x0000e00301007387 */ /* 0x0003e20000100800 */
[----:B0-----:R-:W-:-:S03]  /*5b10*/  IMAD R0, R8, UR7, RZ ;  /* 0x0000000708007c24 */ /* 0x001fc6000f8e02ff */
[----:B------:R-:W3:Y:S01]  /*5b20*/  LDL.LU R8, [R1+0x3c] ;  /* 0x00003c0001087983 */ /* 0x000ee20000300800 */
[----:B-1----:R-:W-:-:S03]  /*5b30*/  IMAD R3, R29, UR12, RZ ;  /* 0x0000000c1d037c24 */ /* 0x002fc6000f8e02ff */
[----:B------:R-:W4:Y:S01]  /*5b40*/  LDL.LU R9, [R1+0x54] ;  /* 0x0000540001097983 */ /* 0x000f220000300800 */
[----:B------:R-:W-:-:S03]  /*5b50*/  IMAD R29, R11, UR12, RZ ;  /* 0x0000000c0b1d7c24 */ /* 0x000fc6000f8e02ff */
[----:B------:R0:W-:Y:S01]  /*5b60*/  STL [R1+0xdc], R0 ;  /* 0x0000dc0001007387 */ /* 0x0001e20000100800 */
[----:B------:R-:W-:-:S03]  /*5b70*/  IMAD R28, R12, UR12, RZ ;  /* 0x0000000c0c1c7c24 */ /* 0x000fc6000f8e02ff */
[----:B0-----:R-:W4:Y:S04]  /*5b80*/  LDL.LU R0, [R1+0x5c] ;  /* 0x00005c0001007983 */ /* 0x001f280000300800 */
[----:B------:R0:W-:Y:S04]  /*5b90*/  STL [R1], R3 ;  /* 0x0000000301007387 */ /* 0x0001e80000100800 */
[----:B------:R-:W4:Y:S04]  /*5ba0*/  LDL.LU R11, [R1+0x78] ;  /* 0x00007800010b7983 */ /* 0x000f280000300800 */
[----:B------:R-:W4:Y:S04]  /*5bb0*/  LDL.LU R12, [R1+0x80] ;  /* 0x00008000010c7983 */ /* 0x000f280000300800 */
[----:B------:R-:W4:Y:S01]  /*5bc0*/  LDL.LU R13, [R1+0x88] ;  /* 0x00008800010d7983 */ /* 0x000f220000300800 */
[----:B------:R-:W-:Y:S01]  /*5bd0*/  LEA.HI.X.SX32 R2, R27, UR11, 0x1, P6 ;  /* 0x0000000b1b027c11 */ /* 0x000fe2000b0f0eff */
[----:B------:R-:W-:-:S02]  /*5be0*/  IMAD R27, R14, UR12, RZ ;  /* 0x0000000c0e1b7c24 */ /* 0x000fc4000f8e02ff */
[----:B------:R-:W-:Y:S01]  /*5bf0*/  IMAD R23, R4, UR12, RZ ;  /* 0x0000000c04177c24 */ /* 0x000fe2000f8e02ff */
[----:B------:R-:W-:Y:S01]  /*5c00*/  STL.64 [R1+0x1208], R28 ;  /* 0x0012081c01007387 */ /* 0x000fe20000100a00 */
[----:B0-----:R-:W-:-:S03]  /*5c10*/  IMAD R3, R16, UR12, RZ ;  /* 0x0000000c10037c24 */ /* 0x001fc6000f8e02ff */
[----:B------:R-:W-:Y:S04]  /*5c20*/  STL [R1+0x124c], R29 ;  /* 0x00124c1d01007387 */ /* 0x000fe80000100800 */
[----:B------:R-:W4:Y:S04]  /*5c30*/  LDL.LU R14, [R1+0x90] ;  /* 0x00009000010e7983 */ /* 0x000f280000300800 */
[----:B------:R-:W-:Y:S04]  /*5c40*/  STL [R1+0x1250], R27 ;  /* 0x0012501b01007387 */ /* 0x000fe80000100800 */
[----:B------:R-:W-:Y:S01]  /*5c50*/  STL [R1+0x1254], R23 ;  /* 0x0012541701007387 */ /* 0x000fe20000100800 */
[----:B------:R-:W-:-:S03]  /*5c60*/  IMAD R4, R17, UR12, RZ ;  /* 0x0000000c11047c24 */ /* 0x000fc6000f8e02ff */
[----:B------:R-:W4:Y:S04]  /*5c70*/  LDL.LU R15, [R1+0xb0] ;  /* 0x0000b000010f7983 */ /* 0x000f280000300800 */
[----:B------:R-:W4:Y:S04]  /*5c80*/  LDL.LU R16, [R1+0xb8] ;  /* 0x0000b80001107983 */ /* 0x000f280000300800 */
[----:B------:R0:W-:Y:S04]  /*5c90*/  STL.64 [R1+0x1210], R2 ;  /* 0x0012100201007387 */ /* 0x0001e80000100a00 */
[----:B------:R-:W-:Y:S04]  /*5ca0*/  STL [R1+0x1258], R3 ;  /* 0x0012580301007387 */ /* 0x000fe80000100800 */
[----:B------:R-:W4:Y:S04]  /*5cb0*/  LDL.LU R17, [R1+0xbc] ;  /* 0x0000bc0001117983 */ /* 0x000f280000300800 */
[----:B------:R-:W4:Y:S04]  /*5cc0*/  LDL.LU R18, [R1+0xc4] ;  /* 0x0000c40001127983 */ /* 0x000f280000300800 */
[----:B------:R-:W0:Y:S04]  /*5cd0*/  LDL.LU R24, [R1+0xd8] ;  /* 0x0000d80001187983 */ /* 0x000e280000300800 */
[----:B------:R-:W4:Y:S04]  /*5ce0*/  LDL.LU R22, [R1+0xd4] ;  /* 0x0000d40001167983 */ /* 0x000f280000300800 */
[----:B------:R-:W4:Y:S04]  /*5cf0*/  LDL.LU R26, [R1+0xd0] ;  /* 0x0000d000011a7983 */ /* 0x000f280000300800 */
[----:B------:R-:W4:Y:S04]  /*5d00*/  LDL.LU R20, [R1+0xcc] ;  /* 0x0000cc0001147983 */ /* 0x000f280000300800 */
[----:B------:R1:W-:Y:S01]  /*5d10*/  STL [R1+0x125c], R4 ;  /* 0x00125c0401007387 */ /* 0x0003e20000100800 */
[----:B--2---:R-:W-:-:S05]  /*5d20*/  IMAD R6, R6, UR12, RZ ;  /* 0x0000000c06067c24 */ /* 0x004fca000f8e02ff */
[----:B------:R-:W-:Y:S01]  /*5d30*/  STL [R1+0x1260], R6 ;  /* 0x0012600601007387 */ /* 0x000fe20000100800 */
[----:B---3--:R-:W-:Y:S02]  /*5d40*/  IMAD R8, R8, UR12, RZ ;  /* 0x0000000c08087c24 */ /* 0x008fe4000f8e02ff */
[----:B----4-:R-:W-:-:S05]  /*5d50*/  IMAD R9, R9, UR12, RZ ;  /* 0x0000000c09097c24 */ /* 0x010fca000f8e02ff */
[----:B------:R-:W-:Y:S04]  /*5d60*/  STL.64 [R1+0x1200], R8 ;  /* 0x0012000801007387 */ /* 0x000fe80000100a00 */
[----:B------:R-:W-:Y:S01]  /*5d70*/  STL [R1+0x1264], R9 ;  /* 0x0012640901007387 */ /* 0x000fe20000100800 */
[----:B------:R-:W-:Y:S02]  /*5d80*/  IMAD R10, R0, UR12, RZ ;  /* 0x0000000c000a7c24 */ /* 0x000fe4000f8e02ff */
[----:B------:R-:W-:Y:S02]  /*5d90*/  IMAD R11, R11, UR12, RZ ;  /* 0x0000000c0b0b7c24 */ /* 0x000fe4000f8e02ff */
[----:B------:R-:W-:-:S03]  /*5da0*/  IMAD R12, R12, UR12, RZ ;  /* 0x0000000c0c0c7c24 */ /* 0x000fc6000f8e02ff */
[----:B------:R-:W-:Y:S01]  /*5db0*/  STL.64 [R1+0x1218], R10 ;  /* 0x0012180a01007387 */ /* 0x000fe20000100a00 */
[----:B------:R-:W-:-:S03]  /*5dc0*/  IMAD R13, R13, UR12, RZ ;  /* 0x0000000c0d0d7c24 */ /* 0x000fc6000f8e02ff */
[----:B------:R-:W-:Y:S04]  /*5dd0*/  STL [R1+0x1268], R11 ;  /* 0x0012680b01007387 */ /* 0x000fe80000100800 */
[----:B------:R-:W-:Y:S04]  /*5de0*/  STL [R1+0x126c], R12 ;  /* 0x00126c0c01007387 */ /* 0x000fe80000100800 */
[----:B------:R-:W-:Y:S04]  /*5df0*/  STL [R1+0x1270], R13 ;  /* 0x0012700d01007387 */ /* 0x000fe80000100800 */
[----:B------:R-:W2:Y:S04]  /*5e00*/  LDL.LU R19, [R1+0xc8] ;  /* 0x0000c80001137983 */ /* 0x000ea80000300800 */
[----:B------:R-:W3:Y:S04]  /*5e10*/  LDL.LU R7, [R1+0xc0] ;  /* 0x0000c00001077983 */ /* 0x000ee80000300800 */
[----:B------:R-:W4:Y:S04]  /*5e20*/  LDL.LU R5, [R1+0xb4] ;  /* 0x0000b40001057983 */ /* 0x000f280000300800 */
[----:B------:R-:W4:Y:S01]  /*5e30*/  LDL.LU R0, [R1+0xac] ;  /* 0x0000ac0001007983 */ /* 0x000f220000300800 */
[----:B------:R-:W-:-:S02]  /*5e40*/  IMAD R14, R14, UR12, RZ ;  /* 0x0000000c0e0e7c24 */ /* 0x000fc4000f8e02ff */
[----:B------:R-:W-:Y:S02]  /*5e50*/  IMAD R15, R15, UR12, RZ ;  /* 0x0000000c0f0f7c24 */ /* 0x000fe4000f8e02ff */
[----:B------:R-:W-:Y:S01]  /*5e60*/  IMAD R16, R16, UR12, RZ ;  /* 0x0000000c10107c24 */ /* 0x000fe2000f8e02ff */
[----:B------:R-:W-:Y:S04]  /*5e70*/  STL [R1+0x1274], R14 ;  /* 0x0012740e01007387 */ /* 0x000fe80000100800 */
[----:B------:R-:W-:Y:S04]  /*5e80*/  STL [R1+0x1278], R15 ;  /* 0x0012780f01007387 */ /* 0x000fe80000100800 */
[----:B------:R1:W-:Y:S01]  /*5e90*/  STL [R1+0x127c], R16 ;  /* 0x00127c1001007387 */ /* 0x0003e20000100800 */
[----:B0-----:R-:W-:-:S02]  /*5ea0*/  IMAD R2, R24, UR12, RZ ;  /* 0x0000000c18027c24 */ /* 0x001fc4000f8e02ff */
[----:B-1----:R-:W-:-:S03]  /*5eb0*/  IMAD R4, R22, UR12, RZ ;  /* 0x0000000c16047c24 */ /* 0x002fc6000f8e02ff */
[----:B------:R0:W-:Y:S01]  /*5ec0*/  STL [R1+0x2c], R2 ;  /* 0x00002c0201007387 */ /* 0x0001e20000100800 */
[----:B------:R-:W-:-:S03]  /*5ed0*/  IMAD R3, R26, UR12, RZ ;  /* 0x0000000c1a037c24 */ /* 0x000fc6000f8e02ff */
[----:B------:R1:W-:Y:S04]  /*5ee0*/  STL [R1+0x30], R4 ;  /* 0x0000300401007387 */ /* 0x0003e80000100800 */
[----:B------:R-:W4:Y:S01]  /*5ef0*/  LDL.LU R16, [R1+0xa8] ;  /* 0x0000a80001107983 */ /* 0x000f220000300800 */
[----:B0-----:R-:W-:-:S03]  /*5f00*/  IMAD R2, R20, UR12, RZ ;  /* 0x0000000c14027c24 */ /* 0x001fc6000f8e02ff */
[----:B------:R0:W-:Y:S04]  /*5f10*/  STL [R1+0x34], R3 ;  /* 0x0000340301007387 */ /* 0x0001e80000100800 */
[----:B------:R-:W4:Y:S04]  /*5f20*/  LDL.LU R15, [R1+0xa4] ;  /* 0x0000a400010f7983 */ /* 0x000f280000300800 */
[----:B------:R0:W-:Y:S04]  /*5f30*/  STL [R1+0x3c], R2 ;  /* 0x00003c0201007387 */ /* 0x0001e80000100800 */
[----:B------:R-:W4:Y:S04]  /*5f40*/  LDL.LU R14, [R1+0xa0] ;  /* 0x0000a000010e7983 */ /* 0x000f280000300800 */
[----:B------:R-:W4:Y:S04]  /*5f50*/  LDL.LU R13, [R1+0x9c] ;  /* 0x00009c00010d7983 */ /* 0x000f280000300800 */
[----:B------:R-:W4:Y:S04]  /*5f60*/  LDL.LU R12, [R1+0x98] ;  /* 0x00009800010c7983 */ /* 0x000f280000300800 */
[----:B------:R-:W4:Y:S04]  /*5f70*/  LDL.LU R11, [R1+0x94] ;  /* 0x00009400010b7983 */ /* 0x000f280000300800 */
[----:B------:R-:W4:Y:S04]  /*5f80*/  LDL.LU R9, [R1+0x8c] ;  /* 0x00008c0001097983 */ /* 0x000f280000300800 */
[----:B------:R-:W4:Y:S04]  /*5f90*/  LDL.LU R6, [R1+0x84] ;  /* 0x0000840001067983 */ /* 0x000f280000300800 */
[----:B-1----:R-:W4:Y:S04]  /*5fa0*/  LDL.LU R4, [R1+0x7c] ;  /* 0x00007c0001047983 */ /* 0x002f280000300800 */
[----:B0-----:R-:W4:Y:S04]  /*5fb0*/  LDL.LU R3, [R1+0x74] ;  /* 0x0000740001037983 */ /* 0x001f280000300800 */
[----:B------:R-:W4:Y:S04]  /*5fc0*/  LDL.LU R23, [R1+0x70] ;  /* 0x0000700001177983 */ /* 0x000f280000300800 */
[----:B------:R-:W4:Y:S04]  /*5fd0*/  LDL.LU R27, [R1+0x6c] ;  /* 0x00006c00011b7983 */ /* 0x000f280000300800 */
[----:B------:R-:W4:Y:S04]  /*5fe0*/  LDL.LU R29, [R1+0x68] ;  /* 0x00006800011d7983 */ /* 0x000f280000300800 */
[----:B------:R-:W4:Y:S04]  /*5ff0*/  LDL.LU R10, [R1+0x64] ;  /* 0x00006400010a7983 */ /* 0x000f280000300800 */
[----:B------:R-:W4:Y:S04]  /*6000*/  LDL.LU R8, [R1+0x60] ;  /* 0x0000600001087983 */ /* 0x000f280000300800 */
[----:B------:R-:W4:Y:S04]  /*6010*/  LDL.LU R2, [R1+0x58] ;  /* 0x0000580001027983 */ /* 0x000f280000300800 */
[----:B------:R-:W4:Y:S01]  /*6020*/  LDL.LU R28, [R1+0x50] ;  /* 0x00005000011c7983 */ /* 0x000f220000300800 */
[----:B--2---:R-:W-:-:S02]  /*6030*/  IMAD R19, R19, UR12, RZ ;  /* 0x0000000c13137c24 */ /* 0x004fc4000f8e02ff */
[----:B---3--:R-:W-:-:S03]  /*6040*/  IMAD R7, R7, UR12, RZ ;  /* 0x0000000c07077c24 */ /* 0x008fc6000f8e02ff */
[----:B------:R0:W-:Y:S01]  /*6050*/  STL [R1+0x40], R19 ;  /* 0x0000401301007387 */ /* 0x0001e20000100800 */
[----:B----4-:R-:W-:-:S03]  /*6060*/  IMAD R5, R5, UR12, RZ ;  /* 0x0000000c05057c24 */ /* 0x010fc6000f8e02ff */
[----:B------:R1:W-:Y:S01]  /*6070*/  STL [R1+0x44], R7 ;  /* 0x0000440701007387 */ /* 0x0003e20000100800 */
[----:B------:R-:W-:-:S03]  /*6080*/  IMAD R0, R0, UR12, RZ ;  /* 0x0000000c00007c24 */ /* 0x000fc6000f8e02ff */
[----:B------:R-:W2:Y:S04]  /*6090*/  LDL.LU R25, [R1+0x38] ;  /* 0x0000380001197983 */ /* 0x000ea80000300800 */
[----:B------:R3:W-:Y:S04]  /*60a0*/  STL [R1+0x48], R5 ;  /* 0x0000480501007387 */ /* 0x0007e80000100800 */
[----:B------:R-:W4:Y:S04]  /*60b0*/  LDL.LU R21, [R1+0x28] ;  /* 0x0000280001157983 */ /* 0x000f280000300800 */
[----:B------:R0:W-:Y:S04]  /*60c0*/  STL [R1+0x4c], R0 ;  /* 0x00004c0001007387 */ /* 0x0001e80000100800 */
[----:B------:R-:W4:Y:S04]  /*60d0*/  LDL.LU R24, [R1+0x24] ;  /* 0x0000240001187983 */ /* 0x000f280000300800 */
[----:B------:R-:W4:Y:S04]  /*60e0*/  LDL.LU R22, [R1+0x20] ;  /* 0x0000200001167983 */ /* 0x000f280000300800 */
[----:B------:R-:W4:Y:S04]  /*60f0*/  LDL.LU R26, [R1+0x1c] ;  /* 0x00001c00011a7983 */ /* 0x000f280000300800 */
[----:B------:R-:W4:Y:S04]  /*6100*/  LDL.LU R20, [R1+0x18] ;  /* 0x0000180001147983 */ /* 0x000f280000300800 */
[----:B0-----:R-:W4:Y:S04]  /*6110*/  LDL.LU R19, [R1+0x14] ;  /* 0x0000140001137983 */ /* 0x001f280000300800 */
[----:B-1----:R-:W4:Y:S04]  /*6120*/  LDL.LU R7, [R1+0x10] ;  /* 0x0000100001077983 */ /* 0x002f280000300800 */
[----:B---3--:R-:W3:Y:S04]  /*6130*/  LDL.LU R5, [R1+0xc] ;  /* 0x00000c0001057983 */ /* 0x008ee80000300800 */
[----:B------:R-:W3:Y:S01]  /*6140*/  LDL.LU R0, [R1+0x8] ;  /* 0x0000080001007983 */ /* 0x000ee20000300800 */
[----:B------:R-:W-:-:S02]  /*6150*/  IMAD R16, R16, UR12, RZ ;  /* 0x0000000c10107c24 */ /* 0x000fc4000f8e02ff */
[----:B------:R-:W-:-:S03]  /*6160*/  IMAD R15, R15, UR12, RZ ;  /* 0x0000000c0f0f7c24 */ /* 0x000fc6000f8e02ff */
[----:B------:R0:W-:Y:S01]  /*6170*/  STL [R1+0x54], R16 ;  /* 0x0000541001007387 */ /* 0x0001e20000100800 */
[----:B------:R-:W-:Y:S02]  /*6180*/  IMAD R14, R14, UR12, RZ ;  /* 0x0000000c0e0e7c24 */ /* 0x000fe4000f8e02ff */
[----:B------:R-:W-:Y:S01]  /*6190*/  IMAD R13, R13, UR12, RZ ;  /* 0x0000000c0d0d7c24 */ /* 0x000fe2000f8e02ff */
[----:B0-----:R-:W3:Y:S01]  /*61a0*/  LDL.LU R16, [R1+0x127c] ;  /* 0x00127c0001107983 */ /* 0x001ee20000300800 */
[----:B------:R-:W-:-:S03]  /*61b0*/  IMAD R12, R12, UR12, RZ ;  /* 0x0000000c0c0c7c24 */ /* 0x000fc6000f8e02ff */
[----:B------:R0:W-:Y:S01]  /*61c0*/  STL [R1+0x5c], R15 ;  /* 0x00005c0f01007387 */ /* 0x0001e20000100800 */
[----:B------:R-:W-:Y:S02]  /*61d0*/  IMAD R11, R11, UR12, RZ ;  /* 0x0000000c0b0b7c24 */ /* 0x000fe4000f8e02ff */
[----:B------:R-:W-:Y:S01]  /*61e0*/  IMAD R9, R9, UR12, RZ ;  /* 0x0000000c09097c24 */ /* 0x000fe2000f8e02ff */
[----:B0-----:R-:W3:Y:S04]  /*61f0*/  LDL.LU R15, [R1+0x1278] ;  /* 0x00127800010f7983 */ /* 0x001ee80000300800 */
[----:B------:R0:W-:Y:S01]  /*6200*/  STL [R1+0x78], R14 ;  /* 0x0000780e01007387 */ /* 0x0001e20000100800 */
[----:B------:R-:W-:Y:S02]  /*6210*/  IMAD R6, R6, UR12, RZ ;  /* 0x0000000c06067c24 */ /* 0x000fe4000f8e02ff */
[----:B------:R-:W-:Y:S01]  /*6220*/  IMAD R4, R4, UR12, RZ ;  /* 0x0000000c04047c24 */ /* 0x000fe2000f8e02ff */
[----:B0-----:R-:W3:Y:S04]  /*6230*/  LDL.LU R14, [R1+0x1274] ;  /* 0x00127400010e7983 */ /* 0x001ee80000300800 */
[----:B------:R0:W-:Y:S01]  /*6240*/  STL [R1+0x80], R13 ;  /* 0x0000800d01007387 */ /* 0x0001e20000100800 */
[----:B------:R-:W-:-:S03]  /*6250*/  IMAD R3, R3, UR12, RZ ;  /* 0x0000000c03037c24 */ /* 0x000fc6000f8e02ff */
[----:B0-----:R-:W3:Y:S04]  /*6260*/  LDL.LU R13, [R1+0x1270] ;  /* 0x00127000010d7983 */ /* 0x001ee80000300800 */
[----:B------:R0:W-:Y:S01]  /*6270*/  STL [R1+0x88], R12 ;  /* 0x0000880c01007387 */ /* 0x0001e20000100800 */
[----:B------:R-:W-:-:S03]  /*6280*/  IMAD R23, R23, UR12, RZ ;  /* 0x0000000c17177c24 */ /* 0x000fc6000f8e02ff */
[----:B0-----:R-:W3:Y:S04]  /*6290*/  LDL.LU R12, [R1+0x126c] ;  /* 0x00126c00010c7983 */ /* 0x001ee80000300800 */
[----:B------:R0:W-:Y:S01]  /*62a0*/  STL [R1+0x90], R11 ;  /* 0x0000900b01007387 */ /* 0x0001e20000100800 */
[----:B------:R-:W-:-:S03]  /*62b0*/  IMAD R27, R27, UR12, RZ ;  /* 0x0000000c1b1b7c24 */ /* 0x000fc6000f8e02ff */
[----:B0-----:R0:W3:Y:S04]  /*62c0*/  LDL.LU R11, [R1+0x1268] ;  /* 0x00126800010b7983 */ /* 0x0010e80000300800 */
[----:B------:R1:W-:Y:S01]  /*62d0*/  STL [R1+0x8c], R9 ;  /* 0x00008c0901007387 */ /* 0x0003e20000100800 */
[----:B------:R-:W-:-:S03]  /*62e0*/  IMAD R29, R29, UR12, RZ ;  /* 0x0000000c1d1d7c24 */ /* 0x000fc6000f8e02ff */
[----:B-1----:R-:W3:Y:S04]  /*62f0*/  LDL.LU R9, [R1+0x1264] ;  /* 0x0012640001097983 */ /* 0x002ee80000300800 */
[----:B------:R1:W-:Y:S01]  /*6300*/  STL [R1+0x84], R6 ;  /* 0x0000840601007387 */ /* 0x0003e20000100800 */
[----:B------:R-:W-:-:S03]  /*6310*/  IMAD R10, R10, UR12, RZ ;  /* 0x0000000c0a0a7c24 */ /* 0x000fc6000f8e02ff */
[----:B-1----:R-:W3:Y:S04]  /*6320*/  LDL.LU R6, [R1+0x1260] ;  /* 0x0012600001067983 */ /* 0x002ee80000300800 */
[----:B------:R1:W-:Y:S01]  /*6330*/  STL [R1+0x7c], R4 ;  /* 0x00007c0401007387 */ /* 0x0003e20000100800 */
[----:B------:R-:W-:-:S03]  /*6340*/  IMAD R8, R8, UR12, RZ ;  /* 0x0000000c08087c24 */ /* 0x000fc6000f8e02ff */
[----:B-1----:R-:W3:Y:S04]  /*6350*/  LDL.LU R4, [R1+0x125c] ;  /* 0x00125c0001047983 */ /* 0x002ee80000300800 */
[----:B------:R1:W-:Y:S04]  /*6360*/  STL [R1+0x74], R3 ;  /* 0x0000740301007387 */ /* 0x0003e80000100800 */
[----:B-1----:R0:W3:Y:S04]  /*6370*/  LDL.LU R3, [R1+0x1258] ;  /* 0x0012580001037983 */ /* 0x0020e80000300800 */
[----:B------:R1:W-:Y:S04]  /*6380*/  STL [R1+0x70], R23 ;  /* 0x0000701701007387 */ /* 0x0003e80000100800 */
[----:B-1----:R-:W3:Y:S04]  /*6390*/  LDL.LU R23, [R1+0x1254] ;  /* 0x0012540001177983 */ /* 0x002ee80000300800 */
[----:B------:R1:W-:Y:S04]  /*63a0*/  STL [R1+0x6c], R27 ;  /* 0x00006c1b01007387 */ /* 0x0003e80000100800 */
[----:B-1----:R-:W3:Y:S04]  /*63b0*/  LDL.LU R27, [R1+0x1250] ;  /* 0x00125000011b7983 */ /* 0x002ee80000300800 */
[----:B------:R1:W-:Y:S04]  /*63c0*/  STL [R1+0x68], R29 ;  /* 0x0000681d01007387 */ /* 0x0003e80000100800 */
[----:B-1----:R0:W3:Y:S04]  /*63d0*/  LDL.LU R29, [R1+0x124c] ;  /* 0x00124c00011d7983 */ /* 0x0020e80000300800 */
[----:B------:R1:W-:Y:S04]  /*63e0*/  STL [R1+0x64], R10 ;  /* 0x0000640a01007387 */ /* 0x0003e80000100800 */
[----:B------:R0:W-:Y:S01]  /*63f0*/  STL [R1+0x60], R8 ;  /* 0x0000600801007387 */ /* 0x0001e20000100800 */
[----:B-1----:R-:W-:-:S02]  /*6400*/  IMAD R10, R2, UR12, RZ ;  /* 0x0000000c020a7c24 */ /* 0x002fc4000f8e02ff */
[----:B------:R-:W-:Y:S01]  /*6410*/  IMAD R2, R28, UR12, RZ ;  /* 0x0000000c1c027c24 */ /* 0x000fe2000f8e02ff */
[----:B0-----:R-:W3:Y:S04]  /*6420*/  LDL R8, [R1+0xe8] ;  /* 0x0000e80001087983 */ /* 0x001ee80000100800 */
[----:B------:R0:W-:Y:S04]  /*6430*/  STL [R1+0x58], R10 ;  /* 0x0000580a01007387 */ /* 0x0001e80000100800 */
[----:B0-----:R-:W3:Y:S04]  /*6440*/  LDL R10, [R1+0xe4] ;  /* 0x0000e400010a7983 */ /* 0x001ee80000100800 */
[----:B------:R0:W-:Y:S04]  /*6450*/  STL [R1+0x50], R2 ;  /* 0x0000500201007387 */ /* 0x0001e80000100800 */
[----:B------:R-:W3:Y:S04]  /*6460*/  LDL R28, [R1+0xdc] ;  /* 0x0000dc00011c7983 */ /* 0x000ee80000100800 */
[----:B0-----:R-:W3:Y:S01]  /*6470*/  LDL R2, [R1+0xe0] ;  /* 0x0000e00001027983 */ /* 0x001ee20000100800 */
[----:B--2---:R-:W-:-:S05]  /*6480*/  IMAD R25, R25, UR12, RZ ;  /* 0x0000000c19197c24 */ /* 0x004fca000f8e02ff */
[----:B------:R0:W-:Y:S01]  /*6490*/  STL [R1+0x38], R25 ;  /* 0x0000381901007387 */ /* 0x0001e20000100800 */
[----:B----4-:R-:W-:-:S03]  /*64a0*/  IMAD R21, R21, UR12, RZ ;  /* 0x0000000c15157c24 */ /* 0x010fc6000f8e02ff */
[----:B0-----:R-:W2:Y:S01]  /*64b0*/  LDL.LU R25, [R1+0x1248] ;  /* 0x0012480001197983 */ /* 0x001ea20000300800 */
[----:B------:R-:W-:-:S03]  /*64c0*/  IMAD R24, R24, UR12, RZ ;  /* 0x0000000c18187c24 */ /* 0x000fc6000f8e02ff */
[----:B------:R0:W-:Y:S01]  /*64d0*/  STL [R1+0x28], R21 ;  /* 0x0000281501007387 */ /* 0x0001e20000100800 */
[----:B------:R-:W-:Y:S02]  /*64e0*/  IMAD R22, R22, UR12, RZ ;  /* 0x0000000c16167c24 */ /* 0x000fe4000f8e02ff */
[----:B------:R-:W-:Y:S01]  /*64f0*/  IMAD R26, R26, UR12, RZ ;  /* 0x0000000c1a1a7c24 */ /* 0x000fe2000f8e02ff */
[----:B0-----:R-:W4:Y:S01]  /*6500*/  LDL.LU R21, [R1+0x1244] ;  /* 0x0012440001157983 */ /* 0x001f220000300800 */
[----:B------:R-:W-:-:S03]  /*6510*/  IMAD R20, R20, UR12, RZ ;  /* 0x0000000c14147c24 */ /* 0x000fc6000f8e02ff */
[----:B------:R0:W-:Y:S01]  /*6520*/  STL [R1+0x24], R24 ;  /* 0x0000241801007387 */ /* 0x0001e20000100800 */
[----:B------:R-:W-:Y:S02]  /*6530*/  IMAD R19, R19, UR12, RZ ;  /* 0x0000000c13137c24 */ /* 0x000fe4000f8e02ff */
[----:B------:R-:W-:Y:S01]  /*6540*/  IMAD R7, R7, UR12, RZ ;  /* 0x0000000c07077c24 */ /* 0x000fe2000f8e02ff */
[----:B0-----:R-:W2:Y:S04]  /*6550*/  LDL.LU R24, [R1+0x1240] ;  /* 0x0012400001187983 */ /* 0x001ea80000300800 */
[----:B------:R0:W-:Y:S01]  /*6560*/  STL [R1+0x20], R22 ;  /* 0x0000201601007387 */ /* 0x0001e20000100800 */
[----:B---3--:R-:W-:Y:S02]  /*6570*/  IMAD R5, R5, UR12, RZ ;  /* 0x0000000c05057c24 */ /* 0x008fe4000f8e02ff */
[----:B------:R-:W-:Y:S01]  /*6580*/  IMAD R0, R0, UR12, RZ ;  /* 0x0000000c00007c24 */ /* 0x000fe2000f8e02ff */
[----:B0-----:R-:W3:Y:S04]  /*6590*/  LDL.LU R22, [R1+0x123c] ;  /* 0x00123c0001167983 */ /* 0x001ee80000300800 */
        /* <DEDUP_REMOVED lines=12> */
[----:B--2---:R-:W-:-:S02]  /*6660*/  IMAD R5, R5, UR12, RZ ;  /* 0x0000000c05057c24 */ /* 0x004fc4000f8e02ff */
[----:B---3--:R-:W-:-:S05]  /*6670*/  IMAD R0, R0, UR12, RZ ;  /* 0x0000000c00007c24 */ /* 0x008fca000f8e02ff */
[----:B------:R0:W-:Y:S04]  /*6680*/  STL [R1+0x4], R0 ;  /* 0x0000040001007387 */ /* 0x0001e80000100800 */
[----:B0-----:R-:W2:Y:S04]  /*6690*/  LDL.LU R0, [R1+0x1220] ;  /* 0x0012200001007983 */ /* 0x001ea80000300800 */
[----:B------:R0:W-:Y:S04]  /*66a0*/  STL [R1+0x11e8], R5 ;  /* 0x0011e80501007387 */ /* 0x0001e80000100800 */
[----:B0-----:R-:W2:Y:S01]  /*66b0*/  LDL.LU R5, [R1] ;  /* 0x0000000001057983 */ /* 0x001ea20000300800 */
[----:B------:R-:W-:-:S02]  /*66c0*/  IMAD R7, R7, UR12, RZ ;  /* 0x0000000c07077c24 */ /* 0x000fc4000f8e02ff */
[----:B------:R-:W-:Y:S02]  /*66d0*/  IMAD R19, R19, UR12, RZ ;  /* 0x0000000c13137c24 */ /* 0x000fe4000f8e02ff */
[----:B------:R-:W-:Y:S01]  /*66e0*/  IMAD R20, R20, UR12, RZ ;  /* 0x0000000c14147c24 */ /* 0x000fe2000f8e02ff */
[----:B------:R2:W-:Y:S01]  /*66f0*/  STL [R1+0x11ec], R7 ;  /* 0x0011ec0701007387 */ /* 0x0005e20000100800 */
[----:B------:R-:W-:Y:S01]  /*6700*/  IMAD R26, R26, UR12, RZ ;  /* 0x0000000c1a1a7c24 */ /* 0x000fe2000f8e02ff */
[----:B------:R-:W-:Y:S02]  /*6710*/  LEA R10, P0, R10, UR8, 0x1 ;  /* 0x000000080a0a7c11 */ /* 0x000fe4000f8008ff */
[----:B------:R-:W-:Y:S01]  /*6720*/  STL [R1+0x11f0], R19 ;  /* 0x0011f01301007387 */ /* 0x000fe20000100800 */
[----:B------:R-:W-:-:S03]  /*6730*/  LEA R2, P1, R2, UR8, 0x1 ;  /* 0x0000000802027c11 */ /* 0x000fc6000f8208ff */
[----:B------:R-:W-:Y:S01]  /*6740*/  STL [R1+0x11f4], R20 ;  /* 0x0011f41401007387 */ /* 0x000fe20000100800 */
[----:B------:R-:W-:-:S03]  /*6750*/  LEA R28, P3, R28, UR8, 0x1 ;  /* 0x000000081c1c7c11 */ /* 0x000fc6000f8608ff */
[----:B------:R-:W-:Y:S01]  /*6760*/  STL [R1+0x11f8], R26 ;  /* 0x0011f81a01007387 */ /* 0x000fe20000100800 */
[----:B--2---:R-:W-:-:S05]  /*6770*/  LEA R7, P6, R5, R0, 0x1 ;  /* 0x0000000005077211 */ /* 0x004fca00078c08ff */
[----:B------:R-:W-:Y:S04]  /*6780*/  STL [R1+0x11b8], R7 ;  /* 0x0011b80701007387 */ /* 0x000fe80000100800 */
[----:B------:R0:W-:Y:S04]  /*6790*/  STL [R1+0x5e8], R10 ;  /* 0x0005e80a01007387 */ /* 0x0001e80000100800 */
[----:B0-----:R-:W2:Y:S04]  /*67a0*/  LDL.LU.64 R10, [R1+0x1218] ;  /* 0x00121800010a7983 */ /* 0x001ea80000300a00 */
[----:B------:R0:W-:Y:S04]  /*67b0*/  STL [R1+0x5e0], R2 ;  /* 0x0005e00201007387 */ /* 0x0001e80000100800 */
[----:B0-----:R-:W3:Y:S04]  /*67c0*/  LDL.LU.64 R2, [R1+0x1210] ;  /* 0x0012100001027983 */ /* 0x001ee80000300a00 */
[----:B------:R0:W-:Y:S04]  /*67d0*/  STL [R1+0x5d8], R28 ;  /* 0x0005d81c01007387 */ /* 0x0001e80000100800 */
[----:B0-----:R-:W2:Y:S01]  /*67e0*/  LDL.LU.64 R28, [R1+0x1208] ;  /* 0x00120800011c7983 */ /* 0x001ea20000300a00 */
[----:B------:R-:W-:-:S05]  /*67f0*/  LEA R8, P2, R8, UR8, 0x1 ;  /* 0x0000000808087c11 */ /* 0x000fca000f8408ff */
[----:B------:R-:W-:Y:S01]  /*6800*/  STL [R1+0x5f0], R8 ;  /* 0x0005f00801007387 */ /* 0x000fe20000100800 */
[----:B---3--:R-:W-:Y:S02]  /*6810*/  LEA.HI.X.SX32 R7, R5, R2, 0x1, P6 ;  /* 0x0000000205077211 */ /* 0x008fe400030f0eff */
[-C--:B------:R-:W-:Y:S02]  /*6820*/  LEA R5, P6, R27, R0.reuse, 0x1 ;  /* 0x000000001b057211 */ /* 0x080fe400078c08ff */
[-C--:B--2---:R-:W-:Y:S02]  /*6830*/  LEA R20, P5, R29, R0.reuse, 0x1 ;  /* 0x000000001d147211 */ /* 0x084fe400078a08ff */
[----:B------:R-:W-:-:S03]  /*6840*/  LEA R19, P4, R28, R0, 0x1 ;  /* 0x000000001c137211 */ /* 0x000fc600078808ff */
[----:B------:R-:W-:Y:S04]  /*6850*/  STL [R1+0x11bc], R20 ;  /* 0x0011bc1401007387 */ /* 0x000fe80000100800 */
[----:B------:R0:W-:Y:S04]  /*6860*/  STL [R1+0x11c0], R19 ;  /* 0x0011c01301007387 */ /* 0x0001e80000100800 */
[----:B------:R1:W-:Y:S01]  /*6870*/  STL [R1+0x11b0], R7 ;  /* 0x0011b00701007387 */ /* 0x0003e20000100800 */
[----:B0-----:R-:W-:-:S03]  /*6880*/  LEA.HI.X.SX32 R19, R29, R2, 0x1, P5 ;  /* 0x000000021d137211 */ /* 0x001fc600028f0eff */
[----:B------:R0:W-:Y:S01]  /*6890*/  STL [R1+0x11b4], R5 ;  /* 0x0011b40501007387 */ /* 0x0001e20000100800 */
[----:B-1----:R-:W-:-:S03]  /*68a0*/  LEA R7, P5, R23, R0, 0x1 ;  /* 0x0000000017077211 */ /* 0x002fc600078a08ff */
[----:B------:R1:W-:Y:S01]  /*68b0*/  STL [R1+0x11a8], R19 ;  /* 0x0011a81301007387 */ /* 0x0003e20000100800 */
[----:B------:R-:W-:-:S03]  /*68c0*/  IMAD.MOV.U32 R29, RZ, RZ, R9 ;  /* 0x000000ffff1d7224 */ /* 0x000fc600078e0009 */
[----:B------:R2:W-:Y:S01]  /*68d0*/  STL [R1+0x11ac], R7 ;  /* 0x0011ac0701007387 */ /* 0x0005e20000100800 */
[-C--:B0-----:R-:W-:Y:S01]  /*68e0*/  LEA.HI.X.SX32 R5, R28, R2.reuse, 0x1, P4 ;  /* 0x000000021c057211 */ /* 0x081fe200020f0eff */
[----:B------:R-:W-:Y:S02]  /*68f0*/  IMAD.MOV.U32 R28, RZ, RZ, R8 ;  /* 0x000000ffff1c7224 */ /* 0x000fe400078e0008 */
[----:B------:R-:W3:Y:S04]  /*6900*/  LDL.LU.64 R8, [R1+0x1200] ;  /* 0x0012000001087983 */ /* 0x000ee80000300a00 */
[----:B------:R0:W-:Y:S01]  /*6910*/  STL [R1+0x11a0], R5 ;  /* 0x0011a00501007387 */ /* 0x0001e20000100800 */
[----:B-1----:R-:W-:Y:S02]  /*6920*/  LEA.HI.X.SX32 R19, R27, R2, 0x1, P6 ;  /* 0x000000021b137211 */ /* 0x002fe400030f0eff */
[----:B--2---:R-:W-:-:S02]  /*6930*/  LEA R7, P6, R4, R0, 0x1 ;  /* 0x0000000004077211 */ /* 0x004fc400078c08ff */
[----:B0-----:R-:W-:-:S05]  /*6940*/  LEA R5, P4, R3, R0, 0x1 ;  /* 0x0000000003057211 */ /* 0x001fca00078808ff */
[----:B------:R0:W-:Y:S04]  /*6950*/  STL [R1+0x11a4], R5 ;  /* 0x0011a40501007387 */ /* 0x0001e80000100800 */
[----:B------:R1:W-:Y:S01]  /*6960*/  STL [R1+0x1198], R19 ;  /* 0x0011981301007387 */ /* 0x0003e20000100800 */
[----:B0-----:R-:W-:-:S03]  /*6970*/  LEA.HI.X.SX32 R5, R23, R2, 0x1, P5 ;  /* 0x0000000217057211 */ /* 0x001fc600028f0eff */
[----:B------:R0:W-:Y:S01]  /*6980*/  STL [R1+0x119c], R7 ;  /* 0x00119c0701007387 */ /* 0x0001e20000100800 */
[----:B-1----:R-:W-:-:S03]  /*6990*/  LEA R19, P5, R6, R0, 0x1 ;  /* 0x0000000006137211 */ /* 0x002fc600078a08ff */
[----:B------:R-:W-:Y:S01]  /*69a0*/  STL [R1+0x1190], R5 ;  /* 0x0011900501007387 */ /* 0x000fe20000100800 */
[-C--:B0-----:R-:W-:Y:S02]  /*69b0*/  LEA.HI.X.SX32 R7, R3, R2.reuse, 0x1, P4 ;  /* 0x0000000203077211 */ /* 0x081fe400020f0eff */
[-C--:B------:R-:W-:Y:S01]  /*69c0*/  LEA.HI.X.SX32 R3, R4, R2.reuse, 0x1, P6 ;  /* 0x0000000204037211 */ /* 0x080fe200030f0eff */
[----:B------:R0:W-:Y:S04]  /*69d0*/  STL [R1+0x1194], R19 ;  /* 0x0011941301007387 */ /* 0x0001e80000100800 */
[----:B------:R-:W-:Y:S01]  /*69e0*/  STL [R1+0x1188], R7 ;  /* 0x0011880701007387 */ /* 0x000fe20000100800 */
[----:B0-----:R-:W-:Y:S02]  /*69f0*/  LEA.HI.X.SX32 R19, R6, R2, 0x1, P5 ;  /* 0x0000000206137211 */ /* 0x001fe400028f0eff */
[----:B---3--:R-:W-:-:S05]  /*6a00*/  LEA R5, P4, R8, R0, 0x1 ;  /* 0x0000000008057211 */ /* 0x008fca00078808ff */
[----:B------:R-:W-:Y:S04]  /*6a10*/  STL [R1+0x118c], R5 ;  /* 0x00118c0501007387 */ /* 0x000fe80000100800 */
[----:B------:R0:W-:Y:S04]  /*6a20*/  STL [R1+0x1180], R3 ;  /* 0x0011800301007387 */ /* 0x0001e80000100800 */
[----:B0-----:R-:W2:Y:S01]  /*6a30*/  LDL.LU R3, [R1+0x2c] ;  /* 0x00002c0001037983 */ /* 0x001ea20000300800 */
[-C--:B------:R-:W-:Y:S02]  /*6a40*/  LEA R7, P6, R9, R0.reuse, 0x1 ;  /* 0x0000000009077211 */ /* 0x080fe400078c08ff */
[----:B------:R-:W-:-:S03]  /*6a50*/  LEA R6, P5, R10, R0, 0x1 ;  /* 0x000000000a067211 */ /* 0x000fc600078a08ff */
[----:B------:R0:W-:Y:S04]  /*6a60*/  STL [R1+0x1184], R7 ;  /* 0x0011840701007387 */ /* 0x0001e80000100800 */
[----:B------:R-:W-:Y:S04]  /*6a70*/  STL [R1+0x1178], R19 ;  /* 0x0011781301007387 */ /* 0x000fe80000100800 */
[----:B------:R-:W3:Y:S01]  /*6a80*/  LDL.LU R23, [R1+0x30] ;  /* 0x0000300001177983 */ /* 0x000ee20000300800 */
[----:B0-----:R-:W-:-:S03]  /*6a90*/  LEA.HI.X.SX32 R7, R8, R2, 0x1, P4 ;  /* 0x0000000208077211 */ /* 0x001fc600020f0eff */
[----:B------:R0:W-:Y:S01]  /*6aa0*/  STL [R1+0x117c], R6 ;  /* 0x00117c0601007387 */ /* 0x0001e20000100800 */
[----:B------:R-:W-:-:S03]  /*6ab0*/  IMAD.MOV.U32 R5, RZ, RZ, R29 ;  /* 0x000000ffff057224 */ /* 0x000fc600078e001d */
[----:B------:R1:W-:Y:S04]  /*6ac0*/  STL [R1+0x1170], R7 ;  /* 0x0011700701007387 */ /* 0x0003e80000100800 */
[----:B------:R-:W3:Y:S01]  /*6ad0*/  LDL.LU R29, [R1+0x34] ;  /* 0x00003400011d7983 */ /* 0x000ee20000300800 */
[----:B0-----:R-:W-:Y:S02]  /*6ae0*/  LEA R6, P4, R11, R0, 0x1 ;  /* 0x000000000b067211 */ /* 0x001fe400078808ff */
[----:B-1----:R-:W-:-:S03]  /*6af0*/  LEA.HI.X.SX32 R7, R9, R2, 0x1, P6 ;  /* 0x0000000209077211 */ /* 0x002fc600030f0eff */
[----:B------:R0:W-:Y:S04]  /*6b00*/  STL [R1+0x1174], R6 ;  /* 0x0011740601007387 */ /* 0x0001e80000100800 */
[----:B------:R1:W-:Y:S04]  /*6b10*/  STL [R1+0x1168], R7 ;  /* 0x0011680701007387 */ /* 0x0003e80000100800 */
[----:B------:R-:W4:Y:S01]  /*6b20*/  LDL.LU R26, [R1+0x3c] ;  /* 0x00003c00011a7983 */ /* 0x000f220000300800 */
[----:B0-----:R-:W-:Y:S02]  /*6b30*/  LEA R6, P6, R12, R0, 0x1 ;  /* 0x000000000c067211 */ /* 0x001fe400078c08ff */
[----:B-1----:R-:W-:-:S03]  /*6b40*/  LEA.HI.X.SX32 R7, R10, R2, 0x1, P5 ;  /* 0x000000020a077211 */ /* 0x002fc600028f0eff */
[----:B------:R0:W-:Y:S04]  /*6b50*/  STL [R1+0x116c], R6 ;  /* 0x00116c0601007387 */ /* 0x0001e80000100800 */
[----:B------:R1:W-:Y:S01]  /*6b60*/  STL [R1+0x1160], R7 ;  /* 0x0011600701007387 */ /* 0x0003e20000100800 */
[----:B0-----:R-:W-:Y:S02]  /*6b70*/  LEA R6, P5, R13, R0, 0x1 ;  /* 0x000000000d067211 */ /* 0x001fe400078a08ff */
[----:B-1----:R-:W-:Y:S02]  /*6b80*/  LEA.HI.X.SX32 R7, R11, R2, 0x1, P4 ;  /* 0x000000020b077211 */ /* 0x002fe400020f0eff */
[----:B------:R-:W4:Y:S04]  /*6b90*/  LDL.LU R11, [R1+0x40] ;  /* 0x00004000010b7983 */ /* 0x000f280000300800 */
[----:B------:R0:W-:Y:S04]  /*6ba0*/  STL [R1+0x1164], R6 ;  /* 0x0011640601007387 */ /* 0x0001e80000100800 */
[----:B------:R1:W-:Y:S04]  /*6bb0*/  STL [R1+0x1158], R7 ;  /* 0x0011580701007387 */ /* 0x0003e80000100800 */
[----:B------:R-:W4:Y:S01]  /*6bc0*/  LDL.LU R27, [R1+0x44] ;  /* 0x00004400011b7983 */ /* 0x000f220000300800 */
[----:B0-----:R-:W-:-:S02]  /*6bd0*/  LEA R6, P4, R14, R0, 0x1 ;  /* 0x000000000e067211 */ /* 0x001fc400078808ff */
[----:B-1----:R-:W-:-:S03]  /*6be0*/  LEA.HI.X.SX32 R7, R12, R2, 0x1, P6 ;  /* 0x000000020c077211 */ /* 0x002fc600030f0eff */
[----:B------:R0:W-:Y:S04]  /*6bf0*/  STL [R1+0x115c], R6 ;  /* 0x00115c0601007387 */ /* 0x0001e80000100800 */
[----:B------:R-:W4:Y:S04]  /*6c00*/  LDL.LU R10, [R1+0x48] ;  /* 0x00004800010a7983 */ /* 0x000f280000300800 */
[----:B------:R1:W-:Y:S01]  /*6c10*/  STL [R1+0x1150], R7 ;  /* 0x0011500701007387 */ /* 0x0003e20000100800 */
[----:B0-----:R-:W-:Y:S01]  /*6c20*/  LEA R6, P6, R15, R0, 0x1 ;  /* 0x000000000f067211 */ /* 0x001fe200078c08ff */
[----:B------:R-:W-:-:S02]  /*6c30*/  IMAD.MOV.U32 R4, RZ, RZ, R28 ;  /* 0x000000ffff047224 */ /* 0x000fc400078e001c */
[----:B------:R-:W-:Y:S02]  /*6c40*/  IMAD R17, R17, UR12, RZ ;  /* 0x0000000c11117c24 */ /* 0x000fe4000f8e02ff */
[----:B------:R0:W-:Y:S01]  /*6c50*/  STL [R1+0x1154], R6 ;  /* 0x0011540601007387 */ /* 0x0001e20000100800 */
[----:B-1----:R-:W-:-:S03]  /*6c60*/  LEA.HI.X.SX32 R7, R13, R2, 0x1, P5 ;  /* 0x000000020d077211 */ /* 0x002fc600028f0eff */
[----:B------:R-:W4:Y:S04]  /*6c70*/  LDL.LU R28, [R1+0x4c] ;  /* 0x00004c00011c7983 */ /* 0x000f280000300800 */
[----:B------:R1:W-:Y:S01]  /*6c80*/  STL [R1+0x1148], R7 ;  /* 0x0011480701007387 */ /* 0x0003e20000100800 */
[----:B0-----:R-:W-:Y:S01]  /*6c90*/  LEA R6, P5, R16, R0, 0x1 ;  /* 0x0000000010067211 */ /* 0x001fe200078a08ff */
[----:B------:R-:W-:-:S04]  /*6ca0*/  IMAD R18, R18, UR12, RZ ;  /* 0x0000000c12127c24 */ /* 0x000fc8000f8e02ff */
[----:B------:R0:W-:Y:S01]  /*6cb0*/  STL [R1+0x114c], R6 ;  /* 0x00114c0601007387 */ /* 0x0001e20000100800 */
[----:B-1----:R-:W-:Y:S02]  /*6cc0*/  LEA.HI.X.SX32 R7, R14, R2, 0x1, P4 ;  /* 0x000000020e077211 */ /* 0x002fe400020f0eff */
[----:B------:R-:W-:Y:S01]  /*6cd0*/  LEA R8, P4, R17, R0, 0x1 ;  /* 0x0000000011087211 */ /* 0x000fe200078808ff */
[----:B0-----:R-:W4:Y:S04]  /*6ce0*/  LDL.LU R6, [R1+0x54] ;  /* 0x0000540001067983 */ /* 0x001f280000300800 */
[----:B------:R0:W-:Y:S04]  /*6cf0*/  STL [R1+0x1140], R7 ;  /* 0x0011400701007387 */ /* 0x0001e80000100800 */
[----:B------:R-:W4:Y:S01]  /*6d00*/  LDL.LU R20, [R1+0x5c] ;  /* 0x00005c0001147983 */ /* 0x000f220000300800 */
[----:B0-----:R-:W-:-:S03]  /*6d10*/  LEA.HI.X.SX32 R7, R15, R2, 0x1, P6 ;  /* 0x000000020f077211 */ /* 0x001fc600030f0eff */
[----:B------:R0:W-:Y:S04]  /*6d20*/  STL [R1+0x1144], R8 ;  /* 0x0011440801007387 */ /* 0x0001e80000100800 */
[----:B------:R-:W4:Y:S04]  /*6d30*/  LDL.LU R19, [R1+0x78] ;  /* 0x0000780001137983 */ /* 0x000f280000300800 */
[----:B------:R1:W-:Y:S01]  /*6d40*/  STL [R1+0x1138], R7 ;  /* 0x0011380701007387 */ /* 0x0003e20000100800 */
[----:B0-----:R-:W-:Y:S01]  /*6d50*/  LEA R8, P6, R18, R0, 0x1 ;  /* 0x0000000012087211 */ /* 0x001fe200078c08ff */
[----:B------:R-:W-:Y:S01]  /*6d60*/  IMAD.MOV.U32 R9, RZ, RZ, R5 ;  /* 0x000000ffff097224 */ /* 0x000fe200078e0005 */
[----:B-1----:R-:W-:-:S03]  /*6d70*/  LEA.HI.X.SX32 R7, R16, R2, 0x1, P5 ;  /* 0x0000000210077211 */ /* 0x002fc600028f0eff */
[----:B------:R-:W-:Y:S04]  /*6d80*/  STL [R1+0x113c], R8 ;  /* 0x00113c0801007387 */ /* 0x000fe80000100800 */
[----:B------:R0:W-:Y:S04]  /*6d90*/  STL [R1+0x1130], R7 ;  /* 0x0011300701007387 */ /* 0x0001e80000100800 */
[----:B0-----:R-:W4:Y:S01]  /*6da0*/  LDL.LU R7, [R1+0x80] ;  /* 0x0000800001077983 */ /* 0x001f220000300800 */
[----:B------:R-:W-:Y:S01]  /*6db0*/  IMAD.MOV.U32 R8, RZ, RZ, R4 ;  /* 0x000000ffff087224 */ /* 0x000fe200078e0004 */
[----:B------:R-:W-:-:S02]  /*6dc0*/  LEA.HI.X.SX32 R4, R17, R2, 0x1, P4 ;  /* 0x0000000211047211 */ /* 0x000fc400020f0eff */
[----:B--2---:R-:W-:-:S05]  /*6dd0*/  LEA R5, P5, R3, R0, 0x1 ;  /* 0x0000000003057211 */ /* 0x004fca00078a08ff */
[----:B------:R0:W-:Y:S04]  /*6de0*/  STL [R1+0x1134], R5 ;  /* 0x0011340501007387 */ /* 0x0001e80000100800 */
[----:B0-----:R-:W2:Y:S04]  /*6df0*/  LDL.LU R5, [R1+0x88] ;  /* 0x0000880001057983 */ /* 0x001ea80000300800 */
[----:B------:R0:W-:Y:S04]  /*6e00*/  STL [R1+0x1128], R4 ;  /* 0x0011280401007387 */ /* 0x0001e80000100800 */
[----:B0-----:R-:W2:Y:S01]  /*6e10*/  LDL.LU R4, [R1+0x90] ;  /* 0x0000900001047983 */ /* 0x001ea20000300800 */
[----:B---3--:R-:W-:-:S02]  /*6e20*/  LEA R13, P4, R23, R0, 0x1 ;  /* 0x00000000170d7211 */ /* 0x008fc400078808ff */
[----:B------:R-:W-:-:S03]  /*6e30*/  LEA.HI.X.SX32 R12, R18, R2, 0x1, P6 ;  /* 0x00000002120c7211 */ /* 0x000fc600030f0eff */
[----:B------:R0:W-:Y:S04]  /*6e40*/  STL [R1+0x112c], R13 ;  /* 0x00112c0d01007387 */ /* 0x0001e80000100800 */
[----:B------:R1:W-:Y:S01]  /*6e50*/  STL [R1+0xfd4], R12 ;  /* 0x000fd40c01007387 */ /* 0x0003e20000100800 */
[----:B0-----:R-:W-:Y:S02]  /*6e60*/  LEA R13, P6, R29, R0, 0x1 ;  /* 0x000000001d0d7211 */ /* 0x001fe400078c08ff */
[----:B-1----:R-:W-:Y:S02]  /*6e70*/  LEA.HI.X.SX32 R12, R3, R2, 0x1, P5 ;  /* 0x00000002030c7211 */ /* 0x002fe400028f0eff */
[----:B------:R-:W3:Y:S04]  /*6e80*/  LDL.LU R3, [R1+0x8c] ;  /* 0x00008c0001037983 */ /* 0x000ee80000300800 */
[----:B------:R4:W-:Y:S04]  /*6e90*/  STL [R1+0xfe4], R13 ;  /* 0x000fe40d01007387 */ /* 0x0009e80000100800 */
[----:B------:R0:W-:Y:S01]  /*6ea0*/  STL [R1+0xfd8], R12 ;  /* 0x000fd80c01007387 */ /* 0x0001e20000100800 */
[----:B----4-:R-:W-:-:S02]  /*6eb0*/  LEA R13, P5, R26, R0, 0x1 ;  /* 0x000000001a0d7211 */ /* 0x010fc400078a08ff */
[----:B0-----:R-:W-:Y:S02]  /*6ec0*/  LEA.HI.X.SX32 R12, R23, R2, 0x1, P4 ;  /* 0x00000002170c7211 */ /* 0x001fe400020f0eff */
[----:B------:R-:W4:Y:S01]  /*6ed0*/  LDL.LU R23, [R1+0x84] ;  /* 0x0000840001177983 */ /* 0x000f220000300800 */
[----:B------:R-:W-:-:S03]  /*6ee0*/  LEA R14, P4, R11, R0, 0x1 ;  /* 0x000000000b0e7211 */ /* 0x000fc600078808ff */
[----:B------:R0:W-:Y:S04]  /*6ef0*/  STL [R1+0xfec], R13 ;  /* 0x000fec0d01007387 */ /* 0x0001e80000100800 */
[----:B------:R1:W-:Y:S01]  /*6f00*/  STL [R1+0xfdc], R12 ;  /* 0x000fdc0c01007387 */ /* 0x0003e20000100800 */
[----:B0-----:R-:W-:-:S03]  /*6f10*/  LEA.HI.X.SX32 R13, R29, R2, 0x1, P6 ;  /* 0x000000021d0d7211 */ /* 0x001fc600030f0eff */
[----:B------:R-:W-:Y:S01]  /*6f20*/  STL [R1+0xff4], R14 ;  /* 0x000ff40e01007387 */ /* 0x000fe20000100800 */
[----:B-1----:R-:W-:-:S03]  /*6f30*/  LEA R12, P6, R27, R0, 0x1 ;  /* 0x000000001b0c7211 */ /* 0x002fc600078c08ff */
[----:B------:R-:W4:Y:S04]  /*6f40*/  LDL.LU R29, [R1+0x7c] ;  /* 0x00007c00011d7983 */ /* 0x000f280000300800 */
[----:B------:R0:W-:Y:S04]  /*6f50*/  STL [R1+0xfe0], R13 ;  /* 0x000fe00d01007387 */ /* 0x0001e80000100800 */
[----:B------:R1:W-:Y:S01]  /*6f60*/  STL [R1+0xffc], R12 ;  /* 0x000ffc0c01007387 */ /* 0x0003e20000100800 */
[----:B0-----:R-:W-:-:S03]  /*6f70*/  LEA.HI.X.SX32 R13, R26, R2, 0x1, P5 ;  /* 0x000000021a0d7211 */ /* 0x001fc600028f0eff */
[----:B------:R-:W4:Y:S01]  /*6f80*/  LDL.LU R26, [R1+0x74] ;  /* 0x00007400011a7983 */ /* 0x000f220000300800 */
[----:B-1----:R-:W-:-:S03]  /*6f90*/  LEA R12, P5, R10, R0, 0x1 ;  /* 0x000000000a0c7211 */ /* 0x002fc600078a08ff */
[----:B------:R0:W-:Y:S04]  /*6fa0*/  STL [R1+0xfe8], R13 ;  /* 0x000fe80d01007387 */ /* 0x0001e80000100800 */
[----:B------:R1:W-:Y:S01]  /*6fb0*/  STL [R1+0x1004], R12 ;  /* 0x0010040c01007387 */ /* 0x0003e20000100800 */
[-C--:B0-----:R-:W-:Y:S02]  /*6fc0*/  LEA.HI.X.SX32 R13, R11, R2.reuse, 0x1, P4 ;  /* 0x000000020b0d7211 */ /* 0x081fe400020f0eff */
[----:B------:R-:W-:Y:S02]  /*6fd0*/  LEA.HI.X.SX32 R11, R27, R2, 0x1, P6 ;  /* 0x000000021b0b7211 */ /* 0x000fe400030f0eff */
[-C--:B-1----:R-:W-:Y:S01]  /*6fe0*/  LEA R12, P4, R28, R0.reuse, 0x1 ;  /* 0x000000001c0c7211 */ /* 0x082fe200078808ff */
[----:B------:R0:W-:Y:S04]  /*6ff0*/  STL [R1+0xff0], R13 ;  /* 0x000ff00d01007387 */ /* 0x0001e80000100800 */
[----:B------:R-:W4:Y:S04]  /*7000*/  LDL.LU R27, [R1+0x70] ;  /* 0x00007000011b7983 */ /* 0x000f280000300800 */
[----:B------:R1:W-:Y:S01]  /*7010*/  STL [R1+0x100c], R12 ;  /* 0x00100c0c01007387 */ /* 0x0003e20000100800 */
[----:B0-----:R-:W-:-:S03]  /*7020*/  LEA R13, P6, R6, R0, 0x1 ;  /* 0x00000000060d7211 */ /* 0x001fc600078c08ff */
[----:B------:R0:W-:Y:S01]  /*7030*/  STL [R1+0xff8], R11 ;  /* 0x000ff80b01007387 */ /* 0x0001e20000100800 */
[----:B-1----:R-:W-:-:S03]  /*7040*/  LEA.HI.X.SX32 R12, R10, R2, 0x1, P5 ;  /* 0x000000020a0c7211 */ /* 0x002fc600028f0eff */
[----:B------:R-:W-:Y:S01]  /*7050*/  STL [R1+0x1014], R13 ;  /* 0x0010140d01007387 */ /* 0x000fe20000100800 */
[----:B0-----:R-:W-:-:S03]  /*7060*/  LEA R11, P5, R20, R0, 0x1 ;  /* 0x00000000140b7211 */ /* 0x001fc600078a08ff */
[----:B------:R-:W-:Y:S01]  /*7070*/  STL [R1+0x1000], R12 ;  /* 0x0010000c01007387 */ /* 0x000fe20000100800 */
[----:B------:R-:W-:-:S03]  /*7080*/  LEA.HI.X.SX32 R10, R28, R2, 0x1, P4 ;  /* 0x000000021c0a7211 */ /* 0x000fc600020f0eff */
[----:B------:R-:W4:Y:S04]  /*7090*/  LDL.LU R28, [R1+0x6c] ;  /* 0x00006c00011c7983 */ /* 0x000f280000300800 */
[----:B------:R0:W-:Y:S04]  /*70a0*/  STL [R1+0x101c], R11 ;  /* 0x00101c0b01007387 */ /* 0x0001e80000100800 */
[----:B------:R1:W-:Y:S01]  /*70b0*/  STL [R1+0x1008], R10 ;  /* 0x0010080a01007387 */ /* 0x0003e20000100800 */
[----:B0-----:R-:W-:Y:S02]  /*70c0*/  LEA R11, P4, R19, R0, 0x1 ;  /* 0x00000000130b7211 */ /* 0x001fe400078808ff */
[----:B-1----:R-:W-:-:S03]  /*70d0*/  LEA.HI.X.SX32 R10, R6, R2, 0x1, P6 ;  /* 0x00000002060a7211 */ /* 0x002fc600030f0eff */
[----:B------:R0:W-:Y:S01]  /*70e0*/  STL [R1+0x1024], R11 ;  /* 0x0010240b01007387 */ /* 0x0001e20000100800 */
[----:B------:R-:W-:-:S03]  /*70f0*/  LEA R6, P6, R7, R0, 0x1 ;  /* 0x0000000007067211 */ /* 0x000fc600078c08ff */
[----:B------:R-:W-:Y:S01]  /*7100*/  STL [R1+0x1010], R10 ;  /* 0x0010100a01007387 */ /* 0x000fe20000100800 */
[----:B0-----:R-:W-:-:S03]  /*7110*/  LEA.HI.X.SX32 R11, R20, R2, 0x1, P5 ;  /* 0x00000002140b7211 */ /* 0x001fc600028f0eff */
[----:B------:R0:W-:Y:S04]  /*7120*/  STL [R1+0x102c], R6 ;  /* 0x00102c0601007387 */ /* 0x0001e80000100800 */
[----:B------:R-:W-:Y:S04]  /*7130*/  STL [R1+0x1018], R11 ;  /* 0x0010180b01007387 */ /* 0x000fe80000100800 */
[----:B------:R-:W4:Y:S01]  /*7140*/  LDL.LU R20, [R1+0x68] ;  /* 0x0000680001147983 */ /* 0x000f220000300800 */
[----:B0-----:R-:W-:Y:S02]  /*7150*/  LEA.HI.X.SX32 R6, R19, R2, 0x1, P4 ;  /* 0x0000000213067211 */ /* 0x001fe400020f0eff */
[----:B--2---:R-:W-:-:S05]  /*7160*/  LEA R10, P5, R5, R0, 0x1 ;  /* 0x00000000050a7211 */ /* 0x004fca00078a08ff */
[----:B------:R0:W-:Y:S04]  /*7170*/  STL [R1+0x1034], R10 ;  /* 0x0010340a01007387 */ /* 0x0001e80000100800 */
[----:B------:R1:W-:Y:S04]  /*7180*/  STL [R1+0x1020], R6 ;  /* 0x0010200601007387 */ /* 0x0003e80000100800 */
[----:B------:R-:W2:Y:S01]  /*7190*/  LDL.LU R19, [R1+0x64] ;  /* 0x0000640001137983 */ /* 0x000ea20000300800 */
[----:B0-----:R-:W-:Y:S02]  /*71a0*/  LEA R10, P4, R4, R0, 0x1 ;  /* 0x00000000040a7211 */ /* 0x001fe400078808ff */
[----:B-1----:R-:W-:-:S03]  /*71b0*/  LEA.HI.X.SX32 R6, R7, R2, 0x1, P6 ;  /* 0x0000000207067211 */ /* 0x002fc600030f0eff */
[----:B------:R3:W-:Y:S04]  /*71c0*/  STL [R1+0x103c], R10 ;  /* 0x00103c0a01007387 */ /* 0x0007e80000100800 */
[----:B------:R-:W2:Y:S04]  /*71d0*/  LDL.LU R7, [R1+0x60] ;  /* 0x0000600001077983 */ /* 0x000ea80000300800 */
[----:B------:R0:W-:Y:S01]  /*71e0*/  STL [R1+0x1028], R6 ;  /* 0x0010280601007387 */ /* 0x0001e20000100800 */
[----:B---3--:R-:W-:Y:S02]  /*71f0*/  LEA R10, P6, R3, R0, 0x1 ;  /* 0x00000000030a7211 */ /* 0x008fe400078c08ff */
[----:B0-----:R-:W-:-:S03]  /*7200*/  LEA.HI.X.SX32 R6, R5, R2, 0x1, P5 ;  /* 0x0000000205067211 */ /* 0x001fc600028f0eff */
[----:B------:R4:W-:Y:S04]  /*7210*/  STL [R1+0x1044], R10 ;  /* 0x0010440a01007387 */ /* 0x0009e80000100800 */
[----:B------:R-:W3:Y:S04]  /*7220*/  LDL.LU R5, [R1+0x58] ;  /* 0x0000580001057983 */ /* 0x000ee80000300800 */
[----:B------:R0:W-:Y:S01]  /*7230*/  STL [R1+0x1030], R6 ;  /* 0x0010300601007387 */ /* 0x0001e20000100800 */
[----:B----4-:R-:W-:-:S05]  /*7240*/  LEA R10, P5, R23, R0, 0x1 ;  /* 0x00000000170a7211 */ /* 0x010fca00078a08ff */
[----:B------:R-:W-:Y:S01]  /*7250*/  STL [R1+0x104c], R10 ;  /* 0x00104c0a01007387 */ /* 0x000fe20000100800 */
[----:B0-----:R-:W-:-:S03]  /*7260*/  LEA.HI.X.SX32 R6, R4, R2, 0x1, P4 ;  /* 0x0000000204067211 */ /* 0x001fc600020f0eff */
[----:B------:R-:W4:Y:S04]  /*7270*/  LDL.LU R18, [R1+0x50] ;  /* 0x0000500001127983 */ /* 0x000f280000300800 */
[----:B------:R-:W-:Y:S01]  /*7280*/  STL [R1+0x1038], R6 ;  /* 0x0010380601007387 */ /* 0x000fe20000100800 */
[----:B------:R-:W-:-:S03]  /*7290*/  LEA.HI.X.SX32 R3, R3, R2, 0x1, P6 ;  /* 0x0000000203037211 */ /* 0x000fc600030f0eff */
[----:B------:R-:W3:Y:S01]  /*72a0*/  LDL.LU R17, [R1+0x38] ;  /* 0x0000380001117983 */ /* 0x000ee20000300800 */
[----:B------:R-:W-:-:S05]  /*72b0*/  LEA R4, P4, R29, R0, 0x1 ;  /* 0x000000001d047211 */ /* 0x000fca00078808ff */
[----:B------:R0:W-:Y:S04]  /*72c0*/  STL [R1+0x1054], R4 ;  /* 0x0010540401007387 */ /* 0x0001e80000100800 */
[----:B------:R-:W4:Y:S04]  /*72d0*/  LDL.LU R16, [R1+0x28] ;  /* 0x0000280001107983 */ /* 0x000f280000300800 */
[----:B------:R1:W-:Y:S01]  /*72e0*/  STL [R1+0x1040], R3 ;  /* 0x0010400301007387 */ /* 0x0003e20000100800 */
[----:B0-----:R-:W-:-:S03]  /*72f0*/  LEA R4, P6, R26, R0, 0x1 ;  /* 0x000000001a047211 */ /* 0x001fc600078c08ff */
[----:B------:R-:W4:Y:S01]  /*7300*/  LDL.LU R15, [R1+0x24] ;  /* 0x00002400010f7983 */ /* 0x000f220000300800 */
[----:B------:R-:W-:-:S03]  /*7310*/  LEA.HI.X.SX32 R11, R29, R2, 0x1, P4 ;  /* 0x000000021d0b7211 */ /* 0x000fc600020f0eff */
[----:B------:R0:W-:Y:S01]  /*7320*/  STL [R1+0x105c], R4 ;  /* 0x00105c0401007387 */ /* 0x0001e20000100800 */
[----:B-1----:R-:W-:-:S03]  /*7330*/  LEA.HI.X.SX32 R3, R23, R2, 0x1, P5 ;  /* 0x0000000217037211 */ /* 0x002fc600028f0eff */
[----:B------:R-:W4:Y:S04]  /*7340*/  LDL.LU R14, [R1+0x20] ;  /* 0x00002000010e7983 */ /* 0x000f280000300800 */
[----:B------:R1:W-:Y:S04]  /*7350*/  STL [R1+0x1048], R3 ;  /* 0x0010480301007387 */ /* 0x0003e80000100800 */
[----:B------:R-:W4:Y:S01]  /*7360*/  LDL.LU R6, [R1+0x1c] ;  /* 0x00001c0001067983 */ /* 0x000f220000300800 */
[----:B0-----:R-:W-:-:S03]  /*7370*/  LEA R4, P5, R27, R0, 0x1 ;  /* 0x000000001b047211 */ /* 0x001fc600078a08ff */
[----:B-1----:R-:W4:Y:S01]  /*7380*/  LDL.LU R3, [R1+0x18] ;  /* 0x0000180001037983 */ /* 0x002f220000300800 */
[----:B------:R-:W-:-:S03]  /*7390*/  LEA.HI.X.SX32 R26, R26, R2, 0x1, P6 ;  /* 0x000000021a1a7211 */ /* 0x000fc600030f0eff */
[----:B------:R0:W-:Y:S01]  /*73a0*/  STL [R1+0x1064], R4 ;  /* 0x0010640401007387 */ /* 0x0001e20000100800 */
[----:B------:R-:W-:Y:S02]  /*73b0*/  IMAD.MOV.U32 R12, RZ, RZ, R8 ;  /* 0x000000ffff0c7224 */ /* 0x000fe400078e0008 */
[----:B------:R-:W-:Y:S01]  /*73c0*/  IMAD.MOV.U32 R13, RZ, RZ, R9 ;  /* 0x000000ffff0d7224 */ /* 0x000fe200078e0009 */
[----:B0-----:R-:W4:Y:S04]  /*73d0*/  LDL.LU R4, [R1+0x14] ;  /* 0x0000140001047983 */ /* 0x001f280000300800 */
[----:B------:R-:W-:Y:S01]  /*73e0*/  STL [R1+0x1050], R11 ;  /* 0x0010500b01007387 */ /* 0x000fe20000100800 */
[----:B------:R-:W-:-:S03]  /*73f0*/  LEA R10, P4, R28, R0, 0x1 ;  /* 0x000000001c0a7211 */ /* 0x000fc600078808ff */
[----:B------:R-:W4:Y:S04]  /*7400*/  LDL.LU R23, [R1+0x10] ;  /* 0x0000100001177983 */ /* 0x000f280000300800 */
[----:B------:R0:W-:Y:S01]  /*7410*/  STL [R1+0x106c], R10 ;  /* 0x00106c0a01007387 */ /* 0x0001e20000100800 */
[----:B------:R-:W-:-:S03]  /*7420*/  LEA.HI.X.SX32 R27, R27, R2, 0x1, P5 ;  /* 0x000000021b1b7211 */ /* 0x000fc600028f0eff */
[----:B0-----:R-:W4:Y:S04]  /*7430*/  LDL.64 R10, [R1+0x5e0] ;  /* 0x0005e000010a7983 */ /* 0x001f280000100a00 */
[----:B------:R-:W4:Y:S04]  /*7440*/  LDL.LU R29, [R1+0xc] ;  /* 0x00000c00011d7983 */ /* 0x000f280000300800 */
[----:B------:R-:W4:Y:S04]  /*7450*/  LDL.64 R8, [R1+0x5e8] ;  /* 0x0005e80001087983 */ /* 0x000f280000100a00 */
[----:B------:R0:W-:Y:S01]  /*7460*/  STL [R1+0x1058], R26 ;  /* 0x0010581a01007387 */ /* 0x0001e20000100800 */
[----:B------:R-:W-:-:S02]  /*7470*/  LEA.HI.X.SX32 R28, R28, R2, 0x1, P4 ;  /* 0x000000021c1c7211 */ /* 0x000fc400020f0eff */
[----:B0-----:R-:W-:-:S05]  /*7480*/  LEA R26, P6, R20, R0, 0x1 ;  /* 0x00000000141a7211 */ /* 0x001fca00078c08ff */
[----:B------:R0:W-:Y:S04]  /*7490*/  STL [R1+0x1074], R26 ;  /* 0x0010741a01007387 */ /* 0x0001e80000100800 */
[----:B0-----:R-:W4:Y:S04]  /*74a0*/  LDL.LU R26, [R1+0x11f8] ;  /* 0x0011f800011a7983 */ /* 0x001f280000300800 */
[----:B------:R2:W-:Y:S02]  /*74b0*/  STL [R1+0x1060], R27 ;  /* 0x0010601b01007387 */ /* 0x0005e40000100800 */
[----:B--2---:R-:W-:-:S05]  /*74c0*/  LEA R27, P5, R19, R0, 0x1 ;  /* 0x00000000131b7211 */ /* 0x004fca00078a08ff */
[----:B------:R0:W-:Y:S04]  /*74d0*/  STL [R1+0x107c], R27 ;  /* 0x00107c1b01007387 */ /* 0x0001e80000100800 */
[----:B0-----:R-:W2:Y:S04]  /*74e0*/  LDL.LU R27, [R1+0x8] ;  /* 0x00000800011b7983 */ /* 0x001ea80000300800 */
[----:B------:R0:W-:Y:S02]  /*74f0*/  STL [R1+0x1068], R28 ;  /* 0x0010681c01007387 */ /* 0x0001e40000100800 */
[----:B0-----:R-:W-:-:S05]  /*7500*/  LEA R28, P4, R7, R0, 0x1 ;  /* 0x00000000071c7211 */ /* 0x001fca00078808ff */
[----:B------:R0:W-:Y:S04]  /*7510*/  STL [R1+0x1084], R28 ;  /* 0x0010841c01007387 */ /* 0x0001e80000100800 */
[----:B0-----:R-:W2:Y:S01]  /*7520*/  LDL.LU R28, [R1+0x4] ;  /* 0x00000400011c7983 */ /* 0x001ea20000300800 */
[-C--:B------:R-:W-:Y:S02]  /*7530*/  LEA.HI.X.SX32 R20, R20, R2.reuse, 0x1, P6 ;  /* 0x0000000214147211 */ /* 0x080fe400030f0eff */
[----:B------:R-:W-:-:S03]  /*7540*/  LEA.HI.X.SX32 R19, R19, R2, 0x1, P5 ;  /* 0x0000000213137211 */ /* 0x000fc600028f0eff */
[----:B------:R3:W-:Y:S02]  /*7550*/  STL [R1+0x1070], R20 ;  /* 0x0010701401007387 */ /* 0x0007e40000100800 */
[----:B---3--:R-:W-:-:S05]  /*7560*/  LEA R20, P6, R5, R0, 0x1 ;  /* 0x0000000005147211 */ /* 0x008fca00078c08ff */
[----:B------:R0:W-:Y:S01]  /*7570*/  STL [R1+0x108c], R20 ;  /* 0x00108c1401007387 */ /* 0x0001e20000100800 */
[----:B------:R-:W-:-:S03]  /*7580*/  LEA.HI.X.SX32 R7, R7, R2, 0x1, P4 ;  /* 0x0000000207077211 */ /* 0x000fc600020f0eff */
[----:B0-----:R-:W3:Y:S04]  /*7590*/  LDL.LU R20, [R1+0x11f4] ;  /* 0x0011f40001147983 */ /* 0x001ee80000300800 */
[----:B------:R4:W-:Y:S02]  /*75a0*/  STL [R1+0x1078], R19 ;  /* 0x0010781301007387 */ /* 0x0009e40000100800 */
[----:B----4-:R-:W-:-:S05]  /*75b0*/  LEA R19, P5, R18, R0, 0x1 ;  /* 0x0000000012137211 */ /* 0x010fca00078a08ff */
[----:B------:R0:W-:Y:S01]  /*75c0*/  STL [R1+0x1094], R19 ;  /* 0x0010941301007387 */ /* 0x0001e20000100800 */
[----:B------:R-:W-:-:S03]  /*75d0*/  LEA.HI.X.SX32 R5, R5, R2, 0x1, P6 ;  /* 0x0000000205057211 */ /* 0x000fc600030f0eff */
[----:B0-----:R-:W4:Y:S04]  /*75e0*/  LDL.LU R19, [R1+0x11f0] ;  /* 0x0011f00001137983 */ /* 0x001f280000300800 */
[----:B------:R0:W-:Y:S02]  /*75f0*/  STL [R1+0x1080], R7 ;  /* 0x0010800701007387 */ /* 0x0001e40000100800 */
[----:B0-----:R-:W-:-:S05]  /*7600*/  LEA R7, P4, R17, R0, 0x1 ;  /* 0x0000000011077211 */ /* 0x001fca00078808ff */
[----:B------:R0:W-:Y:S01]  /*7610*/  STL [R1+0x109c], R7 ;  /* 0x00109c0701007387 */ /* 0x0001e20000100800 */
[----:B------:R-:W-:-:S03]  /*7620*/  LEA.HI.X.SX32 R18, R18, R2, 0x1, P5 ;  /* 0x0000000212127211 */ /* 0x000fc600028f0eff */
[----:B0-----:R-:W3:Y:S04]  /*7630*/  LDL.LU R7, [R1+0x11ec] ;  /* 0x0011ec0001077983 */ /* 0x001ee80000300800 */
[----:B------:R0:W-:Y:S01]  /*7640*/  STL [R1+0x1088], R5 ;  /* 0x0010880501007387 */ /* 0x0001e20000100800 */
[----:B------:R-:W-:Y:S02]  /*7650*/  LEA.HI.X.SX32 R17, R17, R2, 0x1, P4 ;  /* 0x0000000211117211 */ /* 0x000fe400020f0eff */
[----:B0-----:R-:W-:-:S05]  /*7660*/  LEA R5, P6, R16, R0, 0x1 ;  /* 0x0000000010057211 */ /* 0x001fca00078c08ff */
[----:B------:R0:W-:Y:S04]  /*7670*/  STL [R1+0x10a4], R5 ;  /* 0x0010a40501007387 */ /* 0x0001e80000100800 */
[----:B0-----:R-:W4:Y:S04]  /*7680*/  LDL.LU R5, [R1+0x11e8] ;  /* 0x0011e80001057983 */ /* 0x001f280000300800 */
[----:B------:R0:W-:Y:S02]  /*7690*/  STL [R1+0x1090], R18 ;  /* 0x0010901201007387 */ /* 0x0001e40000100800 */
[----:B0-----:R-:W-:-:S05]  /*76a0*/  LEA R18, P5, R15, R0, 0x1 ;  /* 0x000000000f127211 */ /* 0x001fca00078a08ff */
[----:B------:R0:W-:Y:S01]  /*76b0*/  STL [R1+0x10ac], R18 ;  /* 0x0010ac1201007387 */ /* 0x0001e20000100800 */
[----:B------:R-:W-:-:S03]  /*76c0*/  LEA.HI.X.SX32 R15, R15, R2, 0x1, P5 ;  /* 0x000000020f0f7211 */ /* 0x000fc600028f0eff */
[----:B------:R1:W-:Y:S01]  /*76d0*/  STL [R1+0x1098], R17 ;  /* 0x0010981101007387 */ /* 0x0003e20000100800 */
[----:B0-----:R-:W-:Y:S02]  /*76e0*/  LEA R18, P4, R14, R0, 0x1 ;  /* 0x000000000e127211 */ /* 0x001fe400078808ff */
[----:B-1----:R-:W-:Y:S02]  /*76f0*/  LEA.HI.X.SX32 R17, R16, R2, 0x1, P6 ;  /* 0x0000000210117211 */ /* 0x002fe400030f0eff */
[-C--:B------:R-:W-:Y:S01]  /*7700*/  LEA R16, P6, R6, R0.reuse, 0x1 ;  /* 0x0000000006107211 */ /* 0x080fe200078c08ff */
[----:B------:R-:W-:Y:S04]  /*7710*/  STL [R1+0x10b4], R18 ;  /* 0x0010b41201007387 */ /* 0x000fe80000100800 */
[----:B------:R0:W-:Y:S04]  /*7720*/  STL [R1+0x10a0], R17 ;  /* 0x0010a01101007387 */ /* 0x0001e80000100800 */
[----:B------:R1:W-:Y:S04]  /*7730*/  STL [R1+0x10bc], R16 ;  /* 0x0010bc1001007387 */ /* 0x0003e80000100800 */
[----:B------:R1:W-:Y:S01]  /*7740*/  STL [R1+0x10a8], R15 ;  /* 0x0010a80f01007387 */ /* 0x0003e20000100800 */
[----:B0-----:R-:W-:-:S02]  /*7750*/  LEA R17, P5, R3, R0, 0x1 ;  /* 0x0000000003117211 */ /* 0x001fc400078a08ff */
[-C--:B-1----:R-:W-:Y:S02]  /*7760*/  LEA.HI.X.SX32 R16, R14, R2.reuse, 0x1, P4 ;  /* 0x000000020e107211 */ /* 0x082fe400020f0eff */
[----:B------:R-:W-:Y:S02]  /*7770*/  LEA.HI.X.SX32 R14, R6, R2, 0x1, P6 ;  /* 0x00000002060e7211 */ /* 0x000fe400030f0eff */
[-C--:B------:R-:W-:Y:S01]  /*7780*/  LEA R15, P4, R4, R0.reuse, 0x1 ;  /* 0x00000000040f7211 */ /* 0x080fe200078808ff */
[----:B------:R0:W-:Y:S01]  /*7790*/  STL [R1+0x10c4], R17 ;  /* 0x0010c41101007387 */ /* 0x0001e20000100800 */
[----:B------:R-:W-:-:S03]  /*77a0*/  LEA R6, P6, R23, R0, 0x1 ;  /* 0x0000000017067211 */ /* 0x000fc600078c08ff */
[----:B------:R1:W-:Y:S01]  /*77b0*/  STL [R1+0x10b0], R16 ;  /* 0x0010b01001007387 */ /* 0x0003e20000100800 */
[----:B------:R-:W-:-:S03]  /*77c0*/  LEA.HI.X.SX32 R12, R3, R2, 0x1, P5 ;  /* 0x00000002030c7211 */ /* 0x000fc600028f0eff */
[----:B------:R-:W-:Y:S01]  /*77d0*/  STL [R1+0x10cc], R15 ;  /* 0x0010cc0f01007387 */ /* 0x000fe20000100800 */
[----:B0-----:R-:W-:-:S03]  /*77e0*/  IMAD.MOV.U32 R17, RZ, RZ, R11 ;  /* 0x000000ffff117224 */ /* 0x001fc600078e000b */
[----:B------:R-:W-:Y:S01]  /*77f0*/  STL [R1+0x10b8], R14 ;  /* 0x0010b80e01007387 */ /* 0x000fe20000100800 */
[----:B-1----:R-:W-:-:S03]  /*7800*/  IMAD.MOV.U32 R16, RZ, RZ, R10 ;  /* 0x000000ffff107224 */ /* 0x002fc600078e000a */
[----:B------:R-:W4:Y:S01]  /*7810*/  LDL.LU R3, [R1+0xdc] ;  /* 0x0000dc0001037983 */ /* 0x000f220000300800 */
[----:B------:R-:W-:-:S03]  /*7820*/  LEA.HI.X.SX32 R4, R4, R2, 0x1, P4 ;  /* 0x0000000204047211 */ /* 0x000fc600020f0eff */
[----:B------:R0:W-:Y:S04]  /*7830*/  STL [R1+0x10d4], R6 ;  /* 0x0010d40601007387 */ /* 0x0001e80000100800 */
[----:B------:R-:W-:Y:S04]  /*7840*/  STL [R1+0x10c0], R12 ;  /* 0x0010c00c01007387 */ /* 0x000fe80000100800 */
[----:B------:R-:W4:Y:S01]  /*7850*/  LDL.64 R16, [R1+0x5d8] ;  /* 0x0005d80001107983 */ /* 0x000f220000100a00 */
[----:B0-----:R-:W-:-:S05]  /*7860*/  LEA R6, P5, R29, R0, 0x1 ;  /* 0x000000001d067211 */ /* 0x001fca00078a08ff */
[----:B------:R0:W-:Y:S04]  /*7870*/  STL [R1+0x10dc], R6 ;  /* 0x0010dc0601007387 */ /* 0x0001e80000100800 */
[----:B------:R-:W-:Y:S01]  /*7880*/  STL [R1+0x10c8], R4 ;  /* 0x0010c80401007387 */ /* 0x000fe20000100800 */
[----:B0-----:R-:W-:Y:S02]  /*7890*/  LEA.HI.X.SX32 R6, R23, R2, 0x1, P6 ;  /* 0x0000000217067211 */ /* 0x001fe400030f0eff */
[----:B--2---:R-:W-:-:S05]  /*78a0*/  LEA R12, P4, R27, R0, 0x1 ;  /* 0x000000001b0c7211 */ /* 0x004fca00078808ff */
[----:B------:R0:W-:Y:S04]  /*78b0*/  STL [R1+0x10e4], R12 ;  /* 0x0010e40c01007387 */ /* 0x0001e80000100800 */
[----:B0-----:R-:W2:Y:S04]  /*78c0*/  LDL.64 R12, [R1+0x5f0] ;  /* 0x0005f000010c7983 */ /* 0x001ea80000100a00 */
[----:B------:R-:W-:Y:S04]  /*78d0*/  STL [R1+0x10d0], R6 ;  /* 0x0010d00601007387 */ /* 0x000fe80000100800 */
[----:B------:R-:W2:Y:S01]  /*78e0*/  LDL.LU R23, [R1+0xe8] ;  /* 0x0000e80001177983 */ /* 0x000ea20000300800 */
[----:B------:R-:W-:-:S05]  /*78f0*/  LEA R4, P6, R28, R0, 0x1 ;  /* 0x000000001c047211 */ /* 0x000fca00078c08ff */
[----:B------:R0:W-:Y:S02]  /*7900*/  STL [R1+0x10ec], R4 ;  /* 0x0010ec0401007387 */ /* 0x0001e40000100800 */
[-C--:B0-----:R-:W-:Y:S02]  /*7910*/  LEA.HI.X.SX32 R4, R29, R2.reuse, 0x1, P5 ;  /* 0x000000021d047211 */ /* 0x081fe400028f0eff */
[----:B------:R-:W2:Y:S04]  /*7920*/  LDL.LU R29, [R1+0xe0] ;  /* 0x0000e000011d7983 */ /* 0x000ea80000300800 */
[----:B------:R0:W-:Y:S02]  /*7930*/  STL [R1+0x10d8], R4 ;  /* 0x0010d80401007387 */ /* 0x0001e40000100800 */
[----:B0-----:R-:W-:-:S02]  /*7940*/  LEA.HI.X.SX32 R4, R27, R2, 0x1, P4 ;  /* 0x000000021b047211 */ /* 0x001fc400020f0eff */
[----:B------:R-:W2:Y:S01]  /*7950*/  LDL.LU R27, [R1+0xe4] ;  /* 0x0000e400011b7983 */ /* 0x000ea20000300800 */
[----:B------:R-:W-:Y:S02]  /*7960*/  IMAD.MOV.U32 R14, RZ, RZ, R8 ;  /* 0x000000ffff0e7224 */ /* 0x000fe400078e0008 */
[----:B------:R-:W-:Y:S02]  /*7970*/  IMAD R22, R22, UR12, RZ ;  /* 0x0000000c16167c24 */ /* 0x000fe4000f8e02ff */
[----:B------:R-:W-:Y:S02]  /*7980*/  IMAD R24, R24, UR12, RZ ;  /* 0x0000000c18187c24 */ /* 0x000fe4000f8e02ff */
[----:B------:R-:W-:Y:S02]  /*7990*/  IMAD R21, R21, UR12, RZ ;  /* 0x0000000c15157c24 */ /* 0x000fe4000f8e02ff */
[----:B------:R-:W-:Y:S02]  /*79a0*/  IMAD R25, R25, UR12, RZ ;  /* 0x0000000c19197c24 */ /* 0x000fe4000f8e02ff */
[----:B------:R-:W-:Y:S01]  /*79b0*/  IMAD.MOV.U32 R15, RZ, RZ, R9 ;  /* 0x000000ffff0f7224 */ /* 0x000fe200078e0009 */
[----:B---3--:R-:W-:-:S02]  /*79c0*/  LEA R14, P4, R7, R0, 0x1 ;  /* 0x00000000070e7211 */ /* 0x008fc400078808ff */
[----:B----4-:R-:W-:-:S05]  /*79d0*/  LEA R6, P5, R5, R0, 0x1 ;  /* 0x0000000005067211 */ /* 0x010fca00078a08ff */
[----:B------:R-:W-:Y:S04]  /*79e0*/  STL [R1+0x10f4], R6 ;  /* 0x0010f40601007387 */ /* 0x000fe80000100800 */
[----:B------:R0:W-:Y:S01]  /*79f0*/  STL [R1+0x10e0], R4 ;  /* 0x0010e00401007387 */ /* 0x0001e20000100800 */
[----:B------:R-:W-:-:S03]  /*7a00*/  LEA.HI.X.SX32 R5, R5, R2, 0x1, P5 ;  /* 0x0000000205057211 */ /* 0x000fc600028f0eff */
[----:B------:R-:W-:Y:S01]  /*7a10*/  STL [R1+0x10fc], R14 ;  /* 0x0010fc0e01007387 */ /* 0x000fe20000100800 */
[----:B0-----:R-:W-:Y:S02]  /*7a20*/  LEA.HI.X.SX32 R4, R28, R2, 0x1, P6 ;  /* 0x000000021c047211 */ /* 0x001fe400030f0eff */
[-C--:B------:R-:W-:Y:S01]  /*7a30*/  LEA R6, P6, R19, R0.reuse, 0x1 ;  /* 0x0000000013067211 */ /* 0x080fe200078c08ff */
[----:B------:R-:W0:Y:S02]  /*7a40*/  LDC R28, c[0x0][0x3a8] ;  /* 0x0000ea00ff1c7b82 */ /* 0x000e240000000800 */
[----:B------:R1:W-:Y:S04]  /*7a50*/  STL [R1+0x10e8], R4 ;  /* 0x0010e80401007387 */ /* 0x0003e80000100800 */
[----:B------:R3:W-:Y:S01]  /*7a60*/  STL [R1+0x1104], R6 ;  /* 0x0011040601007387 */ /* 0x0007e20000100800 */
[----:B-1----:R-:W-:-:S03]  /*7a70*/  LEA R4, P5, R20, R0, 0x1 ;  /* 0x0000000014047211 */ /* 0x002fc600078a08ff */
[----:B------:R1:W-:Y:S01]  /*7a80*/  STL [R1+0x10f0], R5 ;  /* 0x0010f00501007387 */ /* 0x0003e20000100800 */
[----:B---3--:R-:W-:-:S03]  /*7a90*/  LEA.HI.X.SX32 R6, R7, R2, 0x1, P4 ;  /* 0x0000000207067211 */ /* 0x008fc600020f0eff */
[----:B------:R3:W-:Y:S01]  /*7aa0*/  STL [R1+0x110c], R4 ;  /* 0x00110c0401007387 */ /* 0x0007e20000100800 */
[----:B-1----:R-:W-:-:S03]  /*7ab0*/  LEA R5, P4, R26, R0, 0x1 ;  /* 0x000000001a057211 */ /* 0x002fc600078808ff */
[----:B------:R-:W-:Y:S01]  /*7ac0*/  STL [R1+0x10f8], R6 ;  /* 0x0010f80601007387 */ /* 0x000fe20000100800 */
[----:B---3--:R-:W-:-:S03]  /*7ad0*/  LEA.HI.X.SX32 R4, R19, R2, 0x1, P6 ;  /* 0x0000000213047211 */ /* 0x008fc600030f0eff */
[----:B------:R1:W-:Y:S04]  /*7ae0*/  STL [R1+0x1114], R5 ;  /* 0x0011140501007387 */ /* 0x0003e80000100800 */
[----:B------:R3:W-:Y:S01]  /*7af0*/  STL [R1+0x1100], R4 ;  /* 0x0011000401007387 */ /* 0x0007e20000100800 */
[----:B-1----:R-:W-:Y:S02]  /*7b00*/  LEA R5, P6, R22, R0, 0x1 ;  /* 0x0000000016057211 */ /* 0x002fe400078c08ff */
[----:B---3--:R-:W-:-:S03]  /*7b10*/  LEA.HI.X.SX32 R4, R20, R2, 0x1, P5 ;  /* 0x0000000214047211 */ /* 0x008fc600028f0eff */
[----:B------:R1:W-:Y:S01]  /*7b20*/  STL [R1+0x111c], R5 ;  /* 0x00111c0501007387 */ /* 0x0003e20000100800 */
[----:B------:R-:W-:-:S03]  /*7b30*/  LEA R6, P5, R24, R0, 0x1 ;  /* 0x0000000018067211 */ /* 0x000fc600078a08ff */
[----:B------:R3:W-:Y:S01]  /*7b40*/  STL [R1+0x1108], R4 ;  /* 0x0011080401007387 */ /* 0x0007e20000100800 */
[----:B-1----:R-:W-:-:S03]  /*7b50*/  LEA.HI.X.SX32 R5, R26, R2, 0x1, P4 ;  /* 0x000000021a057211 */ /* 0x002fc600020f0eff */
[----:B------:R-:W-:Y:S01]  /*7b60*/  STL [R1+0x1120], R6 ;  /* 0x0011200601007387 */ /* 0x000fe20000100800 */
[----:B---3--:R-:W-:-:S03]  /*7b70*/  LEA R4, P4, R21, R0, 0x1 ;  /* 0x0000000015047211 */ /* 0x008fc600078808ff */
[----:B------:R-:W-:Y:S01]  /*7b80*/  STL [R1+0x1110], R5 ;  /* 0x0011100501007387 */ /* 0x000fe20000100800 */
[----:B------:R-:W-:-:S03]  /*7b90*/  IMAD.MOV.U32 R19, RZ, RZ, R17 ;  /* 0x000000ffff137224 */ /* 0x000fc600078e0011 */
[----:B------:R1:W-:Y:S01]  /*7ba0*/  STL [R1+0x1124], R4 ;  /* 0x0011240401007387 */ /* 0x0003e20000100800 */
[----:B------:R-:W-:Y:S02]  /*7bb0*/  LEA.HI.X.SX32 R19, R3, UR9, 0x1, P3 ;  /* 0x0000000903137c11 */ /* 0x000fe400098f0eff */
[----:B------:R-:W-:Y:S02]  /*7bc0*/  LEA R3, P3, R25, R0, 0x1 ;  /* 0x0000000019037211 */ /* 0x000fe400078608ff */
[-C--:B------:R-:W-:Y:S02]  /*7bd0*/  LEA.HI.X.SX32 R0, R24, R2.reuse, 0x1, P5 ;  /* 0x0000000218007211 */ /* 0x080fe400028f0eff */
[----:B-1----:R-:W-:Y:S01]  /*7be0*/  LEA.HI.X.SX32 R4, R22, R2, 0x1, P6 ;  /* 0x0000000216047211 */ /* 0x002fe200030f0eff */
[----:B------:R-:W-:-:S04]  /*7bf0*/  IMAD.MOV.U32 R18, RZ, RZ, R16 ;  /* 0x000000ffff127224 */ /* 0x000fc800078e0010 */
[----:B------:R-:W-:Y:S01]  /*7c00*/  STL [R1+0x1118], R4 ;  /* 0x0011180401007387 */ /* 0x000fe20000100800 */
[----:B------:R-:W-:-:S03]  /*7c10*/  IMAD.MOV.U32 R18, RZ, RZ, R16 ;  /* 0x000000ffff127224 */ /* 0x000fc600078e0010 */
[----:B------:R1:W-:Y:S01]  /*7c20*/  STL [R1+0xfd0], R3 ;  /* 0x000fd00301007387 */ /* 0x0003e20000100800 */
[----:B0-----:R-:W-:-:S03]  /*7c30*/  IMAD R28, R28, 0x3f, RZ ;  /* 0x0000003f1c1c7824 */ /* 0x001fc600078e02ff */
[----:B------:R-:W-:Y:S01]  /*7c40*/  STL [R1+0x5dc], R19 ;  /* 0x0005dc1301007387 */ /* 0x000fe20000100800 */
[----:B------:R-:W-:-:S03]  /*7c50*/  IMAD.MOV.U32 R16, RZ, RZ, R10 ;  /* 0x000000ffff107224 */ /* 0x000fc600078e000a */
[----:B------:R0:W-:Y:S01]  /*7c60*/  STL [R1+0xfc8], R0 ;  /* 0x000fc80001007387 */ /* 0x0001e20000100800 */
[-C--:B-1----:R-:W-:Y:S01]  /*7c70*/  LEA.HI.X.SX32 R3, R21, R2.reuse, 0x1, P4 ;  /* 0x0000000215037211 */ /* 0x082fe200020f0eff */
[----:B------:R-:W-:Y:S01]  /*7c80*/  IMAD.WIDE R4, R28, 0x2, R18 ;  /* 0x000000021c047825 */ /* 0x000fe200078e0212 */
[----:B0-----:R-:W-:-:S03]  /*7c90*/  LEA.HI.X.SX32 R0, R25, R2, 0x1, P3 ;  /* 0x0000000219007211 */ /* 0x001fc600018f0eff */
[----:B------:R0:W-:Y:S01]  /*7ca0*/  STL [R1+0xfcc], R3 ;  /* 0x000fcc0301007387 */ /* 0x0001e20000100800 */
[----:B------:R-:W-:-:S03]  /*7cb0*/  IMAD.MOV.U32 R14, RZ, RZ, R8 ;  /* 0x000000ffff0e7224 */ /* 0x000fc600078e0008 */
[----:B------:R1:W-:Y:S01]  /*7cc0*/  STL [R1+0xfb8], R0 ;  /* 0x000fb80001007387 */ /* 0x0003e20000100800 */
[----:B--2---:R-:W-:Y:S02]  /*7cd0*/  LEA.HI.X.SX32 R13, R23, UR9, 0x1, P2 ;  /* 0x00000009170d7c11 */ /* 0x004fe400090f0eff */
[----:B------:R-:W-:Y:S02]  /*7ce0*/  LEA.HI.X.SX32 R17, R29, UR9, 0x1, P1 ;  /* 0x000000091d117c11 */ /* 0x000fe400088f0eff */
[----:B------:R-:W1:Y:S03]  /*7cf0*/  LDC R29, c[0x0][0x3a8] ;  /* 0x0000ea00ff1d7b82 */ /* 0x000e660000000800 */
[----:B------:R-:W-:Y:S01]  /*7d00*/  STL [R1+0x5e4], R17 ;  /* 0x0005e41101007387 */ /* 0x000fe20000100800 */
[----:B0-----:R-:W-:-:S03]  /*7d10*/  IMAD.WIDE R2, R28, 0x2, R16 ;  /* 0x000000021c027825 */ /* 0x001fc600078e0210 */
[----:B------:R-:W-:Y:S01]  /*7d20*/  STL [R1+0x5f4], R13 ;  /* 0x0005f40d01007387 */ /* 0x000fe20000100800 */
[----:B------:R-:W-:-:S03]  /*7d30*/  LEA.HI.X.SX32 R15, R27, UR9, 0x1, P0 ;  /* 0x000000091b0f7c11 */ /* 0x000fc600080f0eff */
[----:B------:R-:W-:Y:S01]  /*7d40*/  STL [R1+0xfc4], R4 ;  /* 0x000fc40401007387 */ /* 0x000fe20000100800 */
[----:B------:R-:W-:-:S03]  /*7d50*/  IMAD.WIDE R6, R28, 0x2, R14 ;  /* 0x000000021c067825 */ /* 0x000fc600078e020e */
[----:B------:R0:W-:Y:S04]  /*7d60*/  STL [R1+0xfbc], R5 ;  /* 0x000fbc0501007387 */ /* 0x0001e80000100800 */
[----:B------:R-:W-:Y:S01]  /*7d70*/  STL [R1+0x5ec], R15 ;  /* 0x0005ec0f01007387 */ /* 0x000fe20000100800 */
[----:B-1----:R-:W-:-:S03]  /*7d80*/  IMAD R0, R29, 0x3e, RZ ;  /* 0x0000003e1d007824 */ /* 0x002fc600078e02ff */
[----:B------:R-:W-:Y:S01]  /*7d90*/  STL [R1+0xfc0], R2 ;  /* 0x000fc00201007387 */ /* 0x000fe20000100800 */
[----:B0-----:R-:W-:-:S03]  /*7da0*/  IMAD.WIDE R4, R28, 0x2, R12 ;  /* 0x000000021c047825 */ /* 0x001fc600078e020c */
[----:B------:R0:W-:Y:S04]  /*7db0*/  STL [R1+0xfb0], R3 ;  /* 0x000fb00301007387 */ /* 0x0001e80000100800 */
[----:B------:R-:W-:Y:S04]  /*7dc0*/  STL [R1+0xfb4], R6 ;  /* 0x000fb40601007387 */ /* 0x000fe80000100800 */
[----:B------:R1:W-:Y:S01]  /*7dd0*/  STL [R1+0xf98], R7 ;  /* 0x000f980701007387 */ /* 0x0003e20000100800 */
[----:B0-----:R-:W-:-:S03]  /*7de0*/  IMAD.WIDE R2, R0, 0x2, R18 ;  /* 0x0000000200027825 */ /* 0x001fc600078e0212 */
[----:B------:R-:W-:Y:S04]  /*7df0*/  STL [R1+0xfac], R4 ;  /* 0x000fac0401007387 */ /* 0x000fe80000100800 */
[----:B------:R0:W-:Y:S01]  /*7e00*/  STL [R1+0xfa4], R5 ;  /* 0x000fa40501007387 */ /* 0x0001e20000100800 */
[----:B-1----:R-:W-:-:S03]  /*7e10*/  IMAD.WIDE R6, R0, 0x2, R14 ;  /* 0x0000000200067825 */ /* 0x002fc600078e020e */
[----:B------:R-:W-:Y:S01]  /*7e20*/  STL [R1+0xfa8], R2 ;  /* 0x000fa80201007387 */ /* 0x000fe20000100800 */
[----:B------:R-:W-:Y:S02]  /*7e30*/  IMAD R8, R29, 0x3d, RZ ;  /* 0x0000003d1d087824 */ /* 0x000fe400078e02ff */
[C---:B0-----:R-:W-:Y:S01]  /*7e40*/  IMAD.WIDE R4, R0.reuse, 0x2, R16 ;  /* 0x0000000200047825 */ /* 0x041fe200078e0210 */
[----:B------:R0:W-:Y:S04]  /*7e50*/  STL [R1+0xf9c], R3 ;  /* 0x000f9c0301007387 */ /* 0x0001e80000100800 */
[----:B------:R-:W-:Y:S04]  /*7e60*/  STL [R1+0xfa0], R4 ;  /* 0x000fa00401007387 */ /* 0x000fe80000100800 */
[----:B------:R1:W-:Y:S01]  /*7e70*/  STL [R1+0xf90], R5 ;  /* 0x000f900501007387 */ /* 0x0003e20000100800 */
[----:B0-----:R-:W-:-:S03]  /*7e80*/  IMAD.WIDE R2, R0, 0x2, R12 ;  /* 0x0000000200027825 */ /* 0x001fc600078e020c */
[----:B------:R-:W-:Y:S04]  /*7e90*/  STL [R1+0xf94], R6 ;  /* 0x000f940601007387 */ /* 0x000fe80000100800 */
[----:B------:R0:W-:Y:S01]  /*7ea0*/  STL [R1+0xf78], R7 ;  /* 0x000f780701007387 */ /* 0x0001e20000100800 */
[----:B-1----:R-:W-:-:S03]  /*7eb0*/  IMAD.WIDE R4, R8, 0x2, R18 ;  /* 0x0000000208047825 */ /* 0x002fc600078e0212 */
[----:B------:R-:W-:Y:S04]  /*7ec0*/  STL [R1+0xf8c], R2 ;  /* 0x000f8c0201007387 */ /* 0x000fe80000100800 */
[----:B------:R1:W-:Y:S01]  /*7ed0*/  STL [R1+0xf84], R3 ;  /* 0x000f840301007387 */ /* 0x0003e20000100800 */
[----:B0-----:R-:W-:-:S03]  /*7ee0*/  IMAD.WIDE R6, R8, 0x2, R14 ;  /* 0x0000000208067825 */ /* 0x001fc600078e020e */
[----:B------:R-:W-:Y:S01]  /*7ef0*/  STL [R1+0xf88], R4 ;  /* 0x000f880401007387 */ /* 0x000fe20000100800 */
[----:B-1----:R-:W-:-:S03]  /*7f00*/  IMAD.WIDE R2, R8, 0x2, R16 ;  /* 0x0000000208027825 */ /* 0x002fc600078e0210 */
[----:B------:R0:W-:Y:S01]  /*7f10*/  STL [R1+0xf7c], R5 ;  /* 0x000f7c0501007387 */ /* 0x0001e20000100800 */
[----:B------:R-:W-:-:S03]  /*7f20*/  IMAD R0, R29, 0x3c, RZ ;  /* 0x0000003c1d007824 */ /* 0x000fc600078e02ff */
        /* <DEDUP_REMOVED lines=8> */
[----:B------:R-:W-:Y:S02]  /*7fb0*/  IMAD R8, R29, 0x3b, RZ ;  /* 0x0000003b1d087824 */ /* 0x000fe400078e02ff */
[C---:B0-----:R-:W-:Y:S01]  /*7fc0*/  IMAD.WIDE R6, R0.reuse, 0x2, R14 ;  /* 0x0000000200067825 */ /* 0x041fe200078e020e */
[----:B------:R-:W-:Y:S03]  /*7fd0*/  STL [R1+0xf68], R2 ;  /* 0x000f680201007387 */ /* 0x000fe60000100800 */
[C---:B-1----:R-:W-:Y:S01]  /*7fe0*/  IMAD.WIDE R4, R0.reuse, 0x2, R16 ;  /* 0x0000000200047825 */ /* 0x042fe200078e0210 */
        /* <DEDUP_REMOVED lines=9> */
[----:B------:R-:W-:-:S03]  /*8080*/  IMAD R0, R29, 0x3a, RZ ;  /* 0x0000003a1d007824 */ /* 0x000fc600078e02ff */
[----:B------:R-:W-:Y:S01]  /*8090*/  STL [R1+0xf48], R4 ;  /* 0x000f480401007387 */ /* 0x000fe20000100800 */
[----:B0-----:R-:W-:-:S03]  /*80a0*/  IMAD.WIDE R6, R8, 0x2, R12 ;  /* 0x0000000208067825 */ /* 0x001fc600078e020c */
[----:B------:R0:W-:Y:S01]  /*80b0*/  STL [R1+0x7e8], R5 ;  /* 0x0007e80501007387 */ /* 0x0001e20000100800 */
[----:B-1----:R-:W-:-:S05]  /*80c0*/  IMAD.WIDE R2, R8, 0x2, R16 ;  /* 0x0000000208027825 */ /* 0x002fca00078e0210 */
[----:B------:R-:W-:Y:S01]  /*80d0*/  STL [R1+0xf40], R2 ;  /* 0x000f400201007387 */ /* 0x000fe20000100800 */
[----:B0-----:R-:W-:-:S03]  /*80e0*/  IMAD.WIDE R4, R8, 0x2, R14 ;  /* 0x0000000208047825 */ /* 0x001fc600078e020e */
[----:B------:R0:W-:Y:S01]  /*80f0*/  STL [R1+0x7ec], R3 ;  /* 0x0007ec0301007387 */ /* 0x0001e20000100800 */
[----:B------:R-:W-:-:S03]  /*8100*/  IMAD.WIDE R8, R0, 0x2, R18 ;  /* 0x0000000200087825 */ /* 0x000fc600078e0212 */
[----:B------:R-:W-:Y:S04]  /*8110*/  STL [R1+0x7f4], R4 ;  /* 0x0007f40401007387 */ /* 0x000fe80000100800 */
[----:B------:R1:W-:Y:S01]  /*8120*/  STL [R1+0x7f0], R5 ;  /* 0x0007f00501007387 */ /* 0x0003e20000100800 */
[----:B0-----:R-:W-:-:S03]  /*8130*/  IMAD.WIDE R2, R0, 0x2, R16 ;  /* 0x0000000200027825 */ /* 0x001fc600078e0210 */
[----:B------:R-:W-:Y:S01]  /*8140*/  STL [R1+0x7fc], R6 ;  /* 0x0007fc0601007387 */ /* 0x000fe20000100800 */
[----:B------:R-:W-:-:S03]  /*8150*/  IMAD R10, R29, 0x39, RZ ;  /* 0x000000391d0a7824 */ /* 0x000fc600078e02ff */
[----:B------:R0:W-:Y:S01]  /*8160*/  STL [R1+0x7f8], R7 ;  /* 0x0007f80701007387 */ /* 0x0001e20000100800 */
[----:B-1----:R-:W-:-:S03]  /*8170*/  IMAD.WIDE R4, R0, 0x2, R14 ;  /* 0x0000000200047825 */ /* 0x002fc600078e020e */
[----:B------:R-:W-:Y:S04]  /*8180*/  STL [R1+0x804], R8 ;  /* 0x0008040801007387 */ /* 0x000fe80000100800 */
[----:B------:R1:W-:Y:S01]  /*8190*/  STL [R1+0x800], R9 ;  /* 0x0008000901007387 */ /* 0x0003e20000100800 */
[----:B0-----:R-:W-:-:S03]  /*81a0*/  IMAD.WIDE R6, R0, 0x2, R12 ;  /* 0x0000000200067825 */ /* 0x001fc600078e020c */
[----:B------:R-:W-:Y:S04]  /*81b0*/  STL [R1+0x80c], R2 ;  /* 0x00080c0201007387 */ /* 0x000fe80000100800 */
[----:B------:R0:W-:Y:S01]  /*81c0*/  STL [R1+0x808], R3 ;  /* 0x0008080301007387 */ /* 0x0001e20000100800 */
[----:B-1----:R-:W-:-:S03]  /*81d0*/  IMAD.WIDE R8, R10, 0x2, R18 ;  /* 0x000000020a087825 */ /* 0x002fc600078e0212 */
[----:B------:R-:W-:Y:S01]  /*81e0*/  STL [R1+0x814], R4 ;  /* 0x0008140401007387 */ /* 0x000fe20000100800 */
[----:B------:R-:W-:-:S03]  /*81f0*/  IMAD R0, R29, 0x38, RZ ;  /* 0x000000381d007824 */ /* 0x000fc600078e02ff */
        /* <DEDUP_REMOVED lines=311> */
[----:B------:R-:W-:-:S03]  /*9570*/  IMAD.SHL.U32 R0, R29, 0x20, RZ ;  /* 0x000000201d007824 */ /* 0x000fc600078e00ff */
        /* <DEDUP_REMOVED lines=394> */
[----:B------:R1:W-:Y:S04]  /*ae20*/  STL [R1+0xee4], R8 ;  /* 0x000ee40801007387 */ /* 0x0003e80000100800 */
[----:B------:R-:W-:Y:S01]  /*ae30*/  STL [R1+0xee0], R9 ;  /* 0x000ee00901007387 */ /* 0x000fe20000100800 */
[----:B0-----:R-:W-:-:S03]  /*ae40*/  IMAD.WIDE R6, R10, 0x2, R12 ;  /* 0x000000020a067825 */ /* 0x001fc600078e020c */
[----:B------:R-:W-:Y:S01]  /*ae50*/  STL [R1+0xeec], R2 ;  /* 0x000eec0201007387 */ /* 0x000fe20000100800 */
[----:B-1----:R-:W-:-:S03]  /*ae60*/  IMAD.SHL.U32 R8, R29, 0x2, RZ ;  /* 0x000000021d087824 */ /* 0x002fc600078e00ff */
        /* <DEDUP_REMOVED lines=11> */
[----:B------:R-:W-:-:S03]  /*af20*/  IMAD.WIDE R8, R8, 0x2, R12 ;  /* 0x0000000208087825 */ /* 0x000fc600078e020c */
[----:B------:R0:W-:Y:S01]  /*af30*/  STL [R1+0xf08], R5 ;  /* 0x000f080501007387 */ /* 0x0001e20000100800 */
[----:B-1----:R-:W-:-:S03]  /*af40*/  IMAD.WIDE R2, R29, 0x2, R18 ;  /* 0x000000021d027825 */ /* 0x002fc600078e0212 */
[----:B------:R-:W-:Y:S04]  /*af50*/  STL [R1+0xf14], R6 ;  /* 0x000f140601007387 */ /* 0x000fe80000100800 */
[----:B------:R1:W-:Y:S01]  /*af60*/  STL [R1+0xf10], R7 ;  /* 0x000f100701007387 */ /* 0x0003e20000100800 */
[----:B0-----:R-:W-:-:S03]  /*af70*/  IMAD.WIDE R4, R29, 0x2, R16 ;  /* 0x000000021d047825 */ /* 0x001fc600078e0210 */
[----:B------:R-:W-:Y:S04]  /*af80*/  STL [R1+0xf1c], R8 ;  /* 0x000f1c0801007387 */ /* 0x000fe80000100800 */
[----:B------:R-:W-:Y:S01]  /*af90*/  STL [R1+0xf18], R9 ;  /* 0x000f180901007387 */ /* 0x000fe20000100800 */
[----:B-1----:R-:W-:-:S03]  /*afa0*/  IMAD.WIDE R6, R29, 0x2, R14 ;  /* 0x000000021d067825 */ /* 0x002fc600078e020e */
[----:B------:R-:W-:Y:S04]  /*afb0*/  STL [R1+0xf24], R2 ;  /* 0x000f240201007387 */ /* 0x000fe80000100800 */
[----:B------:R0:W-:Y:S04]  /*afc0*/  STL [R1+0xf20], R3 ;  /* 0x000f200301007387 */ /* 0x0001e80000100800 */
[----:B------:R-:W-:Y:S04]  /*afd0*/  STL [R1+0xf2c], R4 ;  /* 0x000f2c0401007387 */ /* 0x000fe80000100800 */
[----:B------:R-:W-:Y:S01]  /*afe0*/  STL [R1+0xf28], R5 ;  /* 0x000f280501007387 */ /* 0x000fe20000100800 */
[----:B0-----:R-:W-:-:S03]  /*aff0*/  IMAD.WIDE R2, R29, 0x2, R12 ;  /* 0x000000021d027825 */ /* 0x001fc600078e020c */
[----:B------:R-:W-:Y:S04]  /*b000*/  STL [R1+0xf34], R6 ;  /* 0x000f340601007387 */ /* 0x000fe80000100800 */
[----:B------:R-:W-:Y:S04]  /*b010*/  STL [R1+0xf30], R7 ;  /* 0x000f300701007387 */ /* 0x000fe80000100800 */
[----:B------:R-:W-:Y:S04]  /*b020*/  STL [R1+0xf3c], R2 ;  /* 0x000f3c0201007387 */ /* 0x000fe80000100800 */
[----:B------:R0:W-:Y:S04]  /*b030*/  STL [R1+0xf38], R3 ;  /* 0x000f380301007387 */ /* 0x0001e80000100800 */
[----:B------:R1:W-:Y:S04]  /*b040*/  STL [R1+0x7d0], RZ ;  /* 0x0007d0ff01007387 */ /* 0x0003e80000100800 */
        /* <DEDUP_REMOVED lines=194> */
[----:B------:R1:W-:Y:S01]  /*bc70*/  STL [R1+0x748], RZ ;  /* 0x000748ff01007387 */ /* 0x0003e20000100800 */
[----:B------:R-:W2:Y:S03]  /*bc80*/  S2R R28, SR_TID.X ;  /* 0x00000000001c7919 */ /* 0x000ea60000002100 */
[----:B------:R1:W-:Y:S04]  /*bc90*/  STL [R1+0x74c], RZ ;  /* 0x00074cff01007387 */ /* 0x0003e80000100800 */
[----:B------:R1:W-:Y:S01]  /*bca0*/  STL [R1+0x6c0], RZ ;  /* 0x0006c0ff01007387 */ /* 0x0003e20000100800 */
[----:B0-----:R-:W-:-:S03]  /*bcb0*/  IMAD.SHL.U32 R3, R29, 0x40, RZ ;  /* 0x000000401d037824 */ /* 0x001fc600078e00ff */
[----:B------:R1:W-:Y:S04]  /*bcc0*/  STL [R1+0x6c4], RZ ;  /* 0x0006c4ff01007387 */ /* 0x0003e80000100800 */
[----:B------:R1:W-:Y:S01]  /*bcd0*/  STL [R1+0x6c8], RZ ;  /* 0x0006c8ff01007387 */ /* 0x0003e20000100800 */
[----:B------:R-:W0:Y:S03]  /*bce0*/  S2R R12, SR_TID.X ;  /* 0x00000000000c7919 */ /* 0x000e260000002100 */
[----:B------:R1:W-:Y:S04]  /*bcf0*/  STL [R1+0x6cc], RZ ;  /* 0x0006ccff01007387 */ /* 0x0003e80000100800 */
[----:B------:R1:W-:Y:S04]  /*bd00*/  STL [R1+0x640], RZ ;  /* 0x000640ff01007387 */ /* 0x0003e80000100800 */
[----:B------:R1:W-:Y:S01]  /*bd10*/  STL [R1+0x644], RZ ;  /* 0x000644ff01007387 */ /* 0x0003e20000100800 */
[----:B------:R-:W3:Y:S03]  /*bd20*/  S2R R29, SR_TID.X ;  /* 0x00000000001d7919 */ /* 0x000ee60000002100 */
        /* <DEDUP_REMOVED lines=22> */
[----:B--2---:R-:W-:-:S03]  /*be90*/  LOP3.LUT R28, R28, 0x3f, RZ, 0xc0, !PT ;  /* 0x0000003f1c1c7812 */ /* 0x004fc600078ec0ff */
[----:B------:R1:W-:Y:S04]  /*bea0*/  STL [R1+0x710], RZ ;  /* 0x000710ff01007387 */ /* 0x0003e80000100800 */
[----:B------:R1:W-:Y:S04]  /*beb0*/  STL [R1+0x714], RZ ;  /* 0x000714ff01007387 */ /* 0x0003e80000100800 */
[----:B------:R1:W-:Y:S01]  /*bec0*/  STL [R1+0x718], RZ ;  /* 0x000718ff01007387 */ /* 0x0003e20000100800 */
[----:B0-----:R-:W-:-:S03]  /*bed0*/  IMAD.SHL.U32 R23, R12, 0x2, RZ ;  /* 0x000000020c177824 */ /* 0x001fc600078e00ff */
[----:B------:R1:W-:Y:S04]  /*bee0*/  STL [R1+0x71c], RZ ;  /* 0x00071cff01007387 */ /* 0x0003e80000100800 */
[----:B------:R1:W-:Y:S01]  /*bef0*/  STL [R1+0x670], RZ ;  /* 0x000670ff01007387 */ /* 0x0003e20000100800 */
[----:B------:R-:W-:-:S03]  /*bf00*/  IMAD.SHL.U32 R2, R28, 0x2, RZ ;  /* 0x000000021c027824 */ /* 0x000fc600078e00ff */
[----:B------:R1:W-:Y:S01]  /*bf10*/  STL [R1+0x674], RZ ;  /* 0x000674ff01007387 */ /* 0x0003e20000100800 */
[----:B---3--:R-:W-:-:S03]  /*bf20*/  LOP3.LUT R28, R29, 0x7, RZ, 0xc0, !PT ;  /* 0x000000071d1c7812 */ /* 0x008fc600078ec0ff */
[----:B------:R1:W-:Y:S04]  /*bf30*/  STL [R1+0x678], RZ ;  /* 0x000678ff01007387 */ /* 0x0003e80000100800 */
[----:B------:R1:W-:Y:S01]  /*bf40*/  STL [R1+0x67c], RZ ;  /* 0x00067cff01007387 */ /* 0x0003e20000100800 */
[----:B------:R-:W-:-:S03]  /*bf50*/  LOP3.LUT R29, R23, 0x10, RZ, 0xc0, !PT ;  /* 0x00000010171d7812 */ /* 0x000fc600078ec0ff */
[----:B------:R1:W-:Y:S04]  /*bf60*/  STL [R1+0x5a0], RZ ;  /* 0x0005a0ff01007387 */ /* 0x0003e80000100800 */
[----:B------:R1:W-:Y:S04]  /*bf70*/  STL [R1+0x5a4], RZ ;  /* 0x0005a4ff01007387 */ /* 0x0003e80000100800 */
[----:B------:R1:W-:Y:S01]  /*bf80*/  STL [R1+0x5a8], RZ ;  /* 0x0005a8ff01007387 */ /* 0x0003e20000100800 */
[----:B------:R-:W-:-:S03]  /*bf90*/  IMAD R11, R28, 0x210, RZ ;  /* 0x000002101c0b7824 */ /* 0x000fc600078e02ff */
[----:B------:R1:W-:Y:S01]  /*bfa0*/  STL [R1+0x5ac], RZ ;  /* 0x0005acff01007387 */ /* 0x0003e20000100800 */
[----:B------:R-:W-:-:S03]  /*bfb0*/  LOP3.LUT R29, R29, 0x20, R12, 0xf8, !PT ;  /* 0x000000201d1d7812 */ /* 0x000fc600078ef80c */
[----:B------:R1:W-:Y:S04]  /*bfc0*/  STL [R1+0x520], RZ ;  /* 0x000520ff01007387 */ /* 0x0003e80000100800 */
[----:B------:R1:W-:Y:S04]  /*bfd0*/  STL [R1+0x524], RZ ;  /* 0x000524ff01007387 */ /* 0x0003e80000100800 */
[----:B------:R1:W-:Y:S01]  /*bfe0*/  STL [R1+0x528], RZ ;  /* 0x000528ff01007387 */ /* 0x0003e20000100800 */
[----:B------:R-:W-:-:S03]  /*bff0*/  SHF.R.S32.HI R0, RZ, 0x1f, R3 ;  /* 0x0000001fff007819 */ /* 0x000fc60000011403 */
[----:B------:R1:W-:Y:S01]  /*c000*/  STL [R1+0x52c], RZ ;  /* 0x00052cff01007387 */ /* 0x0003e20000100800 */
[----:B------:R-:W-:-:S03]  /*c010*/  IMAD.SHL.U32 R27, R12, 0x100, RZ ;  /* 0x000001000c1b7824 */ /* 0x000fc600078e00ff */
[----:B------:R1:W-:Y:S01]  /*c020*/  STL [R1+0x220], RZ ;  /* 0x000220ff01007387 */ /* 0x0003e20000100800 */
[----:B------:R-:W-:-:S03]  /*c030*/  LOP3.LUT R29, R11, R29, RZ, 0x3c, !PT ;  /* 0x0000001d0b1d7212 */ /* 0x000fc600078e3cff */
[----:B------:R1:W-:Y:S04]  /*c040*/  STL [R1+0x224], RZ ;  /* 0x000224ff01007387 */ /* 0x0003e80000100800 */
[----:B------:R1:W-:Y:S01]  /*c050*/  STL [R1+0x228], RZ ;  /* 0x000228ff01007387 */ /* 0x0003e20000100800 */
[----:B------:R-:W-:-:S03]  /*c060*/  SHF.L.U64.HI R0, R3, 0x1, R0 ;  /* 0x0000000103007819 */ /* 0x000fc60000010200 */
[----:B------:R1:W-:Y:S01]  /*c070*/  STL [R1+0x22c], RZ ;  /* 0x00022cff01007387 */ /* 0x0003e20000100800 */
[----:B------:R-:W-:-:S03]  /*c080*/  LOP3.LUT R3, R2, 0x10, RZ, 0x3c, !PT ;  /* 0x0000001002037812 */ /* 0x000fc600078e3cff */
[----:B------:R1:W-:Y:S01]  /*c090*/  STL [R1+0x330], RZ ;  /* 0x000330ff01007387 */ /* 0x0003e20000100800 */
[----:B------:R-:W-:-:S03]  /*c0a0*/  LOP3.LUT R29, R29, 0x1000, R27, 0xf8, !PT ;  /* 0x000010001d1d7812 */ /* 0x000fc600078ef81b */
[----:B------:R1:W-:Y:S01]  /*c0b0*/  STL [R1+0x334], RZ ;  /* 0x000334ff01007387 */ /* 0x0003e20000100800 */
[----:B------:R-:W-:-:S03]  /*c0c0*/  LOP3.LUT R3, R2, 0x30, RZ, 0x3c, !PT ;  /* 0x0000003002037812 */ /* 0x000fc600078e3cff */
[----:B------:R1:W-:Y:S01]  /*c0d0*/  STL [R1+0x338], RZ ;  /* 0x000338ff01007387 */ /* 0x0003e20000100800 */
[----:B------:R-:W-:-:S03]  /*c0e0*/  LOP3.LUT R3, R2, 0x50, RZ, 0x3c, !PT ;  /* 0x0000005002037812 */ /* 0x000fc600078e3cff */
[----:B------:R1:W-:Y:S01]  /*c0f0*/  STL [R1+0x33c], RZ ;  /* 0x00033cff01007387 */ /* 0x0003e20000100800 */
[----:B------:R-:W-:-:S03]  /*c100*/  LOP3.LUT R3, R2, 0x60, RZ, 0x3c, !PT ;  /* 0x0000006002037812 */ /* 0x000fc600078e3cff */
[----:B------:R1:W-:Y:S01]  /*c110*/  STL [R1+0x450], RZ ;  /* 0x000450ff01007387 */ /* 0x0003e20000100800 */
[----:B------:R-:W-:-:S03]  /*c120*/  LOP3.LUT R3, R29, 0x40, RZ, 0x3c, !PT ;  /* 0x000000401d037812 */ /* 0x000fc600078e3cff */
[----:B------:R1:W-:Y:S04]  /*c130*/  STL [R1+0x454], RZ ;  /* 0x000454ff01007387 */ /* 0x0003e80000100800 */
[----:B------:R1:W-:Y:S04]  /*c140*/  STL [R1+0x458], RZ ;  /* 0x000458ff01007387 */ /* 0x0003e80000100800 */
[----:B------:R1:W-:Y:S04]  /*c150*/  STL [R1+0x45c], RZ ;  /* 0x00045cff01007387 */ /* 0x0003e80000100800 */
[----:B------:R1:W-:Y:S04]  /*c160*/  STL [R1+0x460], RZ ;  /* 0x000460ff01007387 */ /* 0x0003e80000100800 */
[----:B------:R1:W-:Y:S04]  /*c170*/  STL [R1+0x464], RZ ;  /* 0x000464ff01007387 */ /* 0x0003e80000100800 */
[----:B------:R1:W-:Y:S04]  /*c180*/  STL [R1+0x468], RZ ;  /* 0x000468ff01007387 */ /* 0x0003e80000100800 */
[----:B------:R1:W-:Y:S04]  /*c190*/  STL [R1+0x46c], RZ ;  /* 0x00046cff01007387 */ /* 0x0003e80000100800 */
[----:B------:R1:W-:Y:S01]  /*c1a0*/  STL [R1+0x11e0], R3 ;  /* 0x0011e00301007387 */ /* 0x0003e20000100800 */
[----:B------:R-:W-:Y:S01]  /*c1b0*/  IMAD R28, R28, 0x90, RZ ;  /* 0x000000901c1c7824 */ /* 0x000fe200078e02ff */
[----:B------:R-:W-:-:S02]  /*c1c0*/  USHF.R.S32.HI UR7, URZ, 0x1f, UR4 ;  /* 0x0000001fff077899 */ /* 0x000fc40008011404 */
[----:B------:R-:W-:Y:S02]  /*c1d0*/  USHF.L.U32 UR6, UR6, 0x6, URZ ;  /* 0x0000000606067899 */ /* 0x000fe400080006ff */
[----:B------:R-:W-:Y:S01]  /*c1e0*/  LOP3.LUT R28, R28, 0x30, R23, 0x78, !PT ;  /* 0x000000301c1c7812 */ /* 0x000fe200078e7817 */
[----:B------:R-:W-:Y:S01]  /*c1f0*/  ULEA.HI UR7, UR7, UR4, URZ, 0x6 ;  /* 0x0000000407077291 */ /* 0x000fe2000f8f30ff */
[C---:B------:R-:W-:Y:S01]  /*c200*/  LOP3.LUT R4, R2.reuse, 0x20, RZ, 0x3c, !PT ;  /* 0x0000002002047812 */ /* 0x040fe200078e3cff */
[----:B------:R-:W-:Y:S01]  /*c210*/  USHF.R.S32.HI UR4, URZ, 0x1f, UR6 ;  /* 0x0000001fff047899 */ /* 0x000fe20008011406 */
[C---:B------:R-:W-:Y:S02]  /*c220*/  LOP3.LUT R4, R2.reuse, 0x40, RZ, 0x3c, !PT ;  /* 0x0000004002047812 */ /* 0x040fe400078e3cff */
[----:B------:R-:W-:Y:S02]  /*c230*/  LOP3.LUT R5, R2, 0x70, RZ, 0x3c, !PT ;  /* 0x0000007002057812 */ /* 0x000fe400078e3cff */
[----:B------:R-:W-:Y:S01]  /*c240*/  LOP3.LUT R4, R28, 0x40, RZ, 0x3c, !PT ;  /* 0x000000401c047812 */ /* 0x000fe200078e3cff */
[----:B------:R-:W-:-:S02]  /*c250*/  USHF.L.U32 UR8, UR6, 0x1, URZ ;  /* 0x0000000106087899 */ /* 0x000fc400080006ff */
[----:B------:R-:W-:Y:S02]  /*c260*/  USHF.R.S32.HI UR7, URZ, 0x6, UR7 ;  /* 0x00000006ff077899 */ /* 0x000fe40008011407 */
[----:B-1----:R-:W-:-:S12]  /*c270*/  USHF.L.U64.HI UR4, UR6, 0x1, UR4 ;  /* 0x0000000106047899 */ /* 0x002fd80008010204 */
.L_x_1:
[----:B0-----:R-:W2:Y:S01]  /*c280*/  LDL.64 R4, [R1+0x5f0] ;  /* 0x0005f00001047983 */ /* 0x001ea20000100a00 */
[----:B------:R-:W0:Y:S03]  /*c290*/  LDC R3, c[0x0][0x3a0] ;  /* 0x0000e800ff037b82 */ /* 0x000e260000000800 */
[----:B--2---:R1:W-:Y:S04]  /*c2a0*/  STL [R1+0x27f4], R5 ;  /* 0x0027f40501007387 */ /* 0x0043e80000100800 */
[----:B-1----:R-:W0:Y:S04]  /*c2b0*/  LDL R5, [R1+0x7d0] ;  /* 0x0007d00001057983 */ /* 0x002e280000100800 */
[----:B------:R-:W-:Y:S04]  /*c2c0*/  STL [R1+0x2508], R15 ;  /* 0x0025080f01007387 */ /* 0x000fe80000100800 */
        /* <DEDUP_REMOVED lines=73> */
[----:B------:R-:W-:Y:S01]  /*c760*/  STL [R1+0x2758], R15 ;  /* 0x0027580f01007387 */ /* 0x000fe20000100800 */
[----:B0-----:R-:W-:-:S03]  /*c770*/  IMAD R3, R5, -0x40, R3 ;  /* 0xffffffc005037824 */ /* 0x001fc600078e0203 */
        /* <DEDUP_REMOVED lines=18> */
[----:B------:R0:W-:Y:S04]  /*c8a0*/  STL [R1+0x27f0], R15 ;  /* 0x0027f00f01007387 */ /* 0x0001e80000100800 */
        /* <DEDUP_REMOVED lines=94> */
[----:B-----5:R-:W-:Y:S04]  /*ce90*/  STL [R1+0x2500], R28 ;  /* 0x0025001c01007387 */ /* 0x020fe80000100800 */
        /* <DEDUP_REMOVED lines=23> */
[----:B------:R-:W2:Y:S01]  /*d010*/  LDL.LU R5, [R1+0x27f4] ;  /* 0x0027f40001057983 */ /* 0x000ea20000300800 */
[----:B------:R-:W-:-:S02]  /*d020*/  ISETP.GT.AND P0, PT, R3, RZ, PT ;  /* 0x000000ff0300720c */ /* 0x000fc40003f04270 */
[----:B0-----:R-:W-:Y:S02]  /*d030*/  PRMT R15, RZ, 0x7610, R15 ;  /* 0x00007610ff0f7816 */ /* 0x001fe4000000000f */
[----:B-1----:R-:W-:Y:S02]  /*d040*/  PRMT R14, RZ, 0x7610, R14 ;  /* 0x00007610ff0e7816 */ /* 0x002fe4000000000e */
[----:B------:R-:W-:-:S07]  /*d050*/  ISETP.GT.AND P1, PT, R3, 0x1, PT ;  /* 0x000000010300780c */ /* 0x000fce0003f24270 */
[----:B--2---:R-:W2:Y:S04]  /*d060*/  @P0 LDG.E.U16 R15, desc[UR40][R4.64] ;  /* 0x00000028040f0981 */ /* 0x004ea8000c1e1500 */
[----:B--2---:R0:W-:Y:S04]  /*d070*/  STL [R1+0x78c], R15 ;  /* 0x00078c0f01007387 */ /* 0x0041e80000100800 */
[----:B0-----:R-:W2:Y:S04]  /*d080*/  LDL.LU R15, [R1+0x27f0] ;  /* 0x0027f000010f7983 */ /* 0x001ea80000300800 */
[----:B------:R-:W3:Y:S01]  /*d090*/  LDL.64 R4, [R1+0x5e8] ;  /* 0x0005e80001047983 */ /* 0x000ee20000100a00 */
[----:B--2---:R-:W-:-:S03]  /*d0a0*/  PRMT R15, RZ, 0x7610, R15 ;  /* 0x00007610ff0f7816 */ /* 0x004fc6000000000f */
[----:B---3--:R-:W2:Y:S04]  /*d0b0*/  @P0 LDG.E.U16 R14, desc[UR40][R4.64] ;  /* 0x00000028040e0981 */ /* 0x008ea8000c1e1500 */
        /* <DEDUP_REMOVED lines=12> */
[----:B------:R-:W3:Y:S04]  /*d180*/  LDL R4, [R1+0xf38] ;  /* 0x000f380001047983 */ /* 0x000ee80000100800 */
[----:B------:R-:W3:Y:S01]  /*d190*/  LDL R5, [R1+0xf3c] ;  /* 0x000f3c0001057983 */ /* 0x000ee20000100800 */
[----:B------:R-:W-:-:S02]  /*d1a0*/  ISETP.GT.AND P0, PT, R3, 0x2, PT ;  /* 0x000000020300780c */ /* 0x000fc40003f04270 */
[----:B--2---:R-:W-:Y:S02]  /*d1b0*/  PRMT R14, RZ, 0x7610, R14 ;  /* 0x00007610ff0e7816 */ /* 0x004fe4000000000e */
[----:B---3--:R-:W-:-:S04]  /*d1c0*/  @P1 LOP3.LUT R5, R5, R4, RZ, 0x3c, !PT ;  /* 0x0000000405051212 */ /* 0x008fc800078e3cff */
[----:B------:R-:W-:-:S04]  /*d1d0*/  @P1 LOP3.LUT R4, R5, R4, RZ, 0x3c, !PT ;  /* 0x0000000405041212 */ /* 0x000fc800078e3cff */
[----:B------:R-:W-:-:S05]  /*d1e0*/  @P1 LOP3.LUT R5, R5, R4, RZ, 0x3c, !PT ;  /* 0x0000000405051212 */ /* 0x000fca00078e3cff */
[----:B------:R-:W2:Y:S04]  /*d1f0*/  @P1 LDG.E.U16 R15, desc[UR40][R4.64] ;  /* 0x00000028040f1981 */ /* 0x000ea8000c1e1500 */
[----:B--2---:R0:W-:Y:S04]  /*d200*/  STL [R1+0x44c], R15 ;  /* 0x00044c0f01007387 */ /* 0x0041e80000100800 */
[----:B0-----:R-:W2:Y:S04]  /*d210*/  LDL.LU R15, [R1+0x27e0] ;  /* 0x0027e000010f7983 */ /* 0x001ea80000300800 */
[----:B------:R-:W3:Y:S04]  /*d220*/  LDL R4, [R1+0xf30] ;  /* 0x000f300001047983 */ /* 0x000ee80000100800 */
[----:B------:R-:W3:Y:S01]  /*d230*/  LDL R5, [R1+0xf34] ;  /* 0x000f340001057983 */ /* 0x000ee20000100800 */
[----:B--2---:R-:W-:-:S02]  /*d240*/  PRMT R15, RZ, 0x7610, R15 ;  /* 0x00007610ff0f7816 */ /* 0x004fc4000000000f */
        /* <DEDUP_REMOVED lines=1682> */
[----:B------:R-:W-:-:S02]  /*13b70*/  PRMT R28, RZ, 0x7610, R28 ;  /* 0x00007610ff1c7816 */ /* 0x000fc4000000001c */
[----:B---3--:R-:W-:-:S04]  /*13b80*/  @P2 LOP3.LUT R5, R5, R4, RZ, 0x3c, !PT ;  /* 0x0000000405052212 */ /* 0x008fc800078e3cff */
[----:B------:R-:W-:-:S04]  /*13b90*/  @P2 LOP3.LUT R4, R5, R4, RZ, 0x3c, !PT ;  /* 0x0000000405042212 */ /* 0x000fc800078e3cff */
[----:B------:R-:W-:-:S05]  /*13ba0*/  @P2 LOP3.LUT R5, R5, R4, RZ, 0x3c, !PT ;  /* 0x0000000405052212 */ /* 0x000fca00078e3cff */
[----:B------:R-:W3:Y:S04]  /*13bb0*/  @P2 LDG.E.U16 R14, desc[UR40][R4.64] ;  /* 0x00000028040e2981 */ /* 0x000ee8000c1e1500 */
[----:B---3--:R0:W-:Y:S04]  /*13bc0*/  STL [R1+0x210], R14 ;  /* 0x0002100e01007387 */ /* 0x0081e80000100800 */
[----:B0-----:R-:W3:Y:S04]  /*13bd0*/  LDL.LU R14, [R1+0x2504] ;  /* 0x00250400010e7983 */ /* 0x001ee80000300800 */
[----:B------:R-:W4:Y:S04]  /*13be0*/  LDL R4, [R1+0x978] ;  /* 0x0009780001047983 */ /* 0x000f280000100800 */
[----:B------:R-:W4:Y:S01]  /*13bf0*/  LDL R5, [R1+0x97c] ;  /* 0x00097c0001057983 */ /* 0x000f220000100800 */
[----:B------:R-:W-:-:S02]  /*13c00*/  PRMT R27, RZ, 0x7610, R27 ;  /* 0x00007610ff1b7816 */ /* 0x000fc4000000001b */
[----:B----4-:R-:W-:-:S04]  /*13c10*/  @P0 LOP3.LUT R5, R5, R4, RZ, 0x3c, !PT ;  /* 0x0000000405050212 */ /* 0x010fc800078e3cff */
[----:B------:R-:W-:-:S04]  /*13c20*/  @P0 LOP3.LUT R4, R5, R4, RZ, 0x3c, !PT ;  /* 0x0000000405040212 */ /* 0x000fc800078e3cff */
[----:B------:R-:W-:-:S05]  /*13c30*/  @P0 LOP3.LUT R5, R5, R4, RZ, 0x3c, !PT ;  /* 0x0000000405050212 */ /* 0x000fca00078e3cff */
[----:B------:R-:W4:Y:S04]  /*13c40*/  @P0 LDG.E.U16 R28, desc[UR40][R4.64] ;  /* 0x00000028041c0981 */ /* 0x000f28000c1e1500 */
[----:B----4-:R0:W-:Y:S04]  /*13c50*/  STL [R1+0x20c], R28 ;  /* 0x00020c1c01007387 */ /* 0x0101e80000100800 */
[----:B0-----:R-:W4:Y:S04]  /*13c60*/  LDL.LU R28, [R1+0x2500] ;  /* 0x00250000011c7983 */ /* 0x001f280000300800 */
[----:B------:R-:W2:Y:S04]  /*13c70*/  LDL R4, [R1+0x970] ;  /* 0x0009700001047983 */ /* 0x000ea80000100800 */
[----:B------:R-:W2:Y:S02]  /*13c80*/  LDL R5, [R1+0x974] ;  /* 0x0009740001057983 */ /* 0x000ea40000100800 */
[----:B--2---:R-:W-:-:S04]  /*13c90*/  @P0 LOP3.LUT R5, R5, R4, RZ, 0x3c, !PT ;  /* 0x0000000405050212 */ /* 0x004fc800078e3cff */
[----:B------:R-:W-:-:S04]  /*13ca0*/  @P0 LOP3.LUT R4, R5, R4, RZ, 0x3c, !PT ;  /* 0x0000000405040212 */ /* 0x000fc800078e3cff */
[----:B------:R-:W-:-:S05]  /*13cb0*/  @P0 LOP3.LUT R5, R5, R4, RZ, 0x3c, !PT ;  /* 0x0000000405050212 */ /* 0x000fca00078e3cff */
[----:B------:R-:W2:Y:S04]  /*13cc0*/  @P0 LDG.E.U16 R27, desc[UR40][R4.64] ;  /* 0x00000028041b0981 */ /* 0x000ea8000c1e1500 */
[----:B--2---:R0:W-:Y:S04]  /*13cd0*/  STL [R1+0x208], R27 ;  /* 0x0002081b01007387 */ /* 0x0041e80000100800 */
[----:B0-----:R-:W2:Y:S04]  /*13ce0*/  LDL.LU R27, [R1+0x24fc] ;  /* 0x0024fc00011b7983 */ /* 0x001ea80000300800 */
[----:B------:R-:W2:Y:S04]  /*13cf0*/  LDL R4, [R1+0x968] ;  /* 0x0009680001047983 */ /* 0x000ea80000100800 */
[----:B------:R-:W2:Y:S01]  /*13d00*/  LDL R5, [R1+0x96c] ;  /* 0x00096c0001057983 */ /* 0x000ea20000100800 */
[----:B------:R-:W-:-:S02]  /*13d10*/  PRMT R2, RZ, 0x7610, R2 ;  /* 0x00007610ff027816 */ /* 0x000fc40000000002 */
[----:B------:R-:W-:Y:S02]  /*13d20*/  ISETP.GT.AND P1, PT, R3, 0x30, PT ;  /* 0x000000300300780c */ /* 0x000fe40003f24270 */
        /* <DEDUP_REMOVED lines=142> */
[----:B------:R-:W3:Y:S04]  /*14610*/  LDL R4, [R1+0x8e0] ;  /* 0x0008e00001047983 */ /* 0x000ee80000100800 */
[----:B------:R-:W3:Y:S01]  /*14620*/  LDL R5, [R1+0x8e4] ;  /* 0x0008e40001057983 */ /* 0x000ee20000100800 */
[----:B------:R-:W-:-:S03]  /*14630*/  PRMT R11, RZ, 0x7610, R11 ;  /* 0x00007610ff0b7816 */ /* 0x000fc6000000000b */
[----:B--2---:R0:W-:Y:S04]  /*14640*/  STL [R1+0x24], R15 ;  /* 0x0000240f01007387 */ /* 0x0041e80000100800 */
[----:B0-----:R-:W2:Y:S01]  /*14650*/  LDL R15, [R1+0x85c] ;  /* 0x00085c00010f7983 */ /* 0x001ea20000100800 */
[-C--:B---3--:R-:W-:Y:S02]  /*14660*/  @P2 LOP3.LUT R5, R5, R4.reuse, RZ, 0x3c, !PT ;  /* 0x0000000405052212 */ /* 0x088fe400078e3cff */
[----:B------:R-:W-:Y:S02]  /*14670*/  ISETP.GT.AND P1, PT, R3, 0x34, PT ;  /* 0x000000340300780c */ /* 0x000fe40003f24270 */
[----:B------:R-:W-:-:S04]  /*14680*/  @P2 LOP3.LUT R4, R5, R4, RZ, 0x3c, !PT ;  /* 0x0000000405042212 */ /* 0x000fc800078e3cff */
[----:B------:R-:W-:-:S05]  /*14690*/  @P2 LOP3.LUT R5, R5, R4, RZ, 0x3c, !PT ;  /* 0x0000000405052212 */ /* 0x000fca00078e3cff */
[----:B------:R-:W3:Y:S04]  /*146a0*/  @P2 LDG.E.U16 R11, desc[UR40][R4.64] ;  /* 0x00000028040b2981 */ /* 0x000ee8000c1e1500 */
[----:B---3--:R0:W-:Y:S04]  /*146b0*/  STL [R1+0x20], R11 ;  /* 0x0000200b01007387 */ /* 0x0081e80000100800 */
[----:B0-----:R-:W3:Y:S04]  /*146c0*/  LDL.LU R11, [R1+0x24bc] ;  /* 0x0024bc00010b7983 */ /* 0x001ee80000300800 */
        /* <DEDUP_REMOVED lines=34> */
[----:B------:R-:W2:Y:S01]  /*148f0*/  @P1 LDG.E.U16 R7, desc[UR40][R4.64] ;  /* 0x0000002804071981 */ /* 0x000ea2000c1e1500 */
[----:B------:R-:W-:-:S03]  /*14900*/  PRMT R14, RZ, 0x7610, R14 ;  /* 0x00007610ff0e7816 */ /* 0x000fc6000000000e */
[----:B--2---:R0:W-:Y:S04]  /*14910*/  STL [R1+0x10], R7 ;  /* 0x0000100701007387 */ /* 0x0041e80000100800 */
[----:B0-----:R-:W2:Y:S04]  /*14920*/  LDL.LU R7, [R1+0x24ac] ;  /* 0x0024ac0001077983 */ /* 0x001ea80000300800 */
[----:B------:R-:W2:Y:S01]  /*14930*/  LDL R5, [R1+0x858] ;  /* 0x0008580001057983 */ /* 0x000ea20000100800 */
[----:B------:R-:W-:Y:S01]  /*14940*/  @P2 IMAD.MOV.U32 R4, RZ, RZ, R15 ;  /* 0x000000ffff042224 */ /* 0x000fe200078e000f */
[----:B------:R-:W-:-:S02]  /*14950*/  PRMT R6, RZ, 0x7610, R6 ;  /* 0x00007610ff067816 */ /* 0x000fc40000000006 */
[----:B------:R-:W3:Y:S04]  /*14960*/  LDL R15, [R1+0x8b8] ;  /* 0x0008b800010f7983 */ /* 0x000ee80000100800 */
[----:B--2---:R0:W2:Y:S04]  /*14970*/  @P2 LDG.E.U16 R14, desc[UR40][R4.64] ;  /* 0x00000028040e2981 */ /* 0x0040a8000c1e1500 */
[----:B------:R-:W0:Y:S04]  /*14980*/  LDL R4, [R1+0x850] ;  /* 0x0008500001047983 */ /* 0x000e280000100800 */
[----:B------:R-:W0:Y:S02]  /*14990*/  LDL R5, [R1+0x854] ;  /* 0x0008540001057983 */ /* 0x000e240000100800 */
[----:B0-----:R-:W-:-:S04]  /*149a0*/  @P2 LOP3.LUT R5, R5, R4, RZ, 0x3c, !PT ;  /* 0x0000000405052212 */ /* 0x001fc800078e3cff */
[----:B------:R-:W-:-:S04]  /*149b0*/  @P2 LOP3.LUT R4, R5, R4, RZ, 0x3c, !PT ;  /* 0x0000000405042212 */ /* 0x000fc800078e3cff */
[----:B------:R-:W-:-:S05]  /*149c0*/  @P2 LOP3.LUT R5, R5, R4, RZ, 0x3c, !PT ;  /* 0x0000000405052212 */ /* 0x000fca00078e3cff */
[----:B------:R-:W3:Y:S04]  /*149d0*/  @P2 LDG.E.U16 R6, desc[UR40][R4.64] ;  /* 0x0000002804062981 */ /* 0x000ee8000c1e1500 */
[----:B--2---:R0:W-:Y:S04]  /*149e0*/  STL [R1+0x4], R14 ;  /* 0x0000040e01007387 */ /* 0x0041e80000100800 */
[----:B0-----:R-:W2:Y:S04]  /*149f0*/  LDL R14, [R1+0x8bc] ;  /* 0x0008bc00010e7983 */ /* 0x001ea80000100800 */
[----:B---3--:R0:W-:Y:S04]  /*14a00*/  STL [R1], R6 ;  /* 0x0000000601007387 */ /* 0x0081e80000100800 */
[----:B0-----:R-:W3:Y:S04]  /*14a10*/  LDL.LU R6, [R1+0x24a8] ;  /* 0x0024a80001067983 */ /* 0x001ee80000300800 */
[----:B------:R-:W2:Y:S04]  /*14a20*/  LDL R4, [R1+0x848] ;  /* 0x0008480001047983 */ /* 0x000ea80000100800 */
[----:B------:R-:W2:Y:S01]  /*14a30*/  LDL R5, [R1+0x84c] ;  /* 0x00084c0001057983 */ /* 0x000ea20000100800 */
[----:B----4-:R-:W-:-:S02]  /*14a40*/  PRMT R28, RZ, 0x7610, R28 ;  /* 0x00007610ff1c7816 */ /* 0x010fc4000000001c */
[----:B--2---:R-:W-:-:S04]  /*14a50*/  @P2 LOP3.LUT R5, R5, R4, RZ, 0x3c, !PT ;  /* 0x0000000405052212 */ /* 0x004fc800078e3cff */
[----:B------:R-:W-:-:S04]  /*14a60*/  @P2 LOP3.LUT R4, R5, R4, RZ, 0x3c, !PT ;  /* 0x0000000405042212 */ /* 0x000fc800078e3cff */
[----:B------:R-:W-:-:S05]  /*14a70*/  @P2 LOP3.LUT R5, R5, R4, RZ, 0x3c, !PT ;  /* 0x0000000405052212 */ /* 0x000fca00078e3cff */
[----:B------:R0:W2:Y:S04]  /*14a80*/  @P2 LDG.E.U16 R28, desc[UR40][R4.64] ;  /* 0x00000028041c2981 */ /* 0x0000a8000c1e1500 */
[----:B------:R-:W0:Y:S04]  /*14a90*/  LDL R4, [R1+0x840] ;  /* 0x0008400001047983 */ /* 0x000e280000100800 */
[----:B------:R-:W0:Y:S01]  /*14aa0*/  LDL R5, [R1+0x844] ;  /* 0x0008440001057983 */ /* 0x000e220000100800 */
[----:B------:R-:W-:Y:S02]  /*14ab0*/  ISETP.GT.AND P1, PT, R3, 0x35, PT ;  /* 0x000000350300780c */ /* 0x000fe40003f24270 */
[----:B------:R-:W-:-:S02]  /*14ac0*/  PRMT R27, RZ, 0x7610, R27 ;  /* 0x00007610ff1b7816 */ /* 0x000fc4000000001b */
[----:B------:R-:W-:Y:S02]  /*14ad0*/  PRMT R2, RZ, 0x7610, R2 ;  /* 0x00007610ff027816 */ /* 0x000fe40000000002 */
[----:B0-----:R-:W-:-:S04]  /*14ae0*/  @P2 LOP3.LUT R5, R5, R4, RZ, 0x3c, !PT ;  /* 0x0000000405052212 */ /* 0x001fc800078e3cff */
[----:B------:R-:W-:-:S04]  /*14af0*/  @P2 LOP3.LUT R4, R5, R4, RZ, 0x3c, !PT ;  /* 0x0000000405042212 */ /* 0x000fc800078e3cff */
[----:B------:R-:W-:-:S05]  /*14b00*/  @P2 LOP3.LUT R5, R5, R4, RZ, 0x3c, !PT ;  /* 0x0000000405052212 */ /* 0x000fca00078e3cff */
[----:B------:R0:W4:Y:S02]  /*14b10*/  @P2 LDG.E.U16 R27, desc[UR40][R4.64] ;  /* 0x00000028041b2981 */ /* 0x000124000c1e1500 */
[----:B0-----:R-:W-:Y:S02]  /*14b20*/  @P1 IMAD.MOV.U32 R4, RZ, RZ, R14 ;  /* 0x000000ffff041224 */ /* 0x001fe400078e000e */
[----:B------:R-:W-:-:S05]  /*14b30*/  @P1 IMAD.MOV.U32 R5, RZ, RZ, R15 ;  /* 0x000000ffff051224 */ /* 0x000fca00078e000f */
[----:B------:R-:W3:Y:S04]  /*14b40*/  @P1 LDG.E.U16 R2, desc[UR40][R4.64] ;  /* 0x0000002804021981 */ /* 0x000ee8000c1e1500 */
[----:B--2---:R0:W-:Y:S04]  /*14b50*/  STL [R1+0x2498], R28 ;  /* 0x0024981c01007387 */ /* 0x0041e80000100800 */
[----:B0-----:R-:W2:Y:S04]  /*14b60*/  LDL R28, [R1+0x82c] ;  /* 0x00082c00011c7983 */ /* 0x001ea80000100800 */
[----:B----4-:R0:W-:Y:S04]  /*14b70*/  STL [R1+0x249c], R27 ;  /* 0x00249c1b01007387 */ /* 0x0101e80000100800 */
[----:B------:R-:W4:Y:S04]  /*14b80*/  LDL R15, [R1+0x820] ;  /* 0x00082000010f7983 */ /* 0x000f280000100800 */
[----:B------:R-:W2:Y:S04]  /*14b90*/  LDL R14, [R1+0x824] ;  /* 0x00082400010e7983 */ /* 0x000ea80000100800 */
[----:B0-----:R-:W2:Y:S04]  /*14ba0*/  LDL R27, [R1+0x83c] ;  /* 0x00083c00011b7983 */ /* 0x001ea80000100800 */
[----:B---3--:R-:W-:Y:S04]  /*14bb0*/  STL [R1+0xc], R2 ;  /* 0x00000c0201007387 */ /* 0x008fe80000100800 */
[----:B------:R-:W3:Y:S01]  /*14bc0*/  LDL R5, [R1+0x838] ;  /* 0x0008380001057983 */ /* 0x000ee20000100800 */
[----:B------:R-:W-:-:S02]  /*14bd0*/  ISETP.GT.AND P2, PT, R3, 0x39, PT ;  /* 0x000000390300780c */ /* 0x000fc40003f44270 */
[----:B------:R-:W-:-:S11]  /*14be0*/  PRMT R26, RZ, 0x7610, R26 ;  /* 0x00007610ff1a7816 */ /* 0x000fd6000000001a */
[----:B--2---:R-:W-:Y:S01]  /*14bf0*/  @P2 IMAD.MOV.U32 R4, RZ, RZ, R27 ;  /* 0x000000ffff042224 */ /* 0x004fe200078e001b */
[----:B------:R-:W-:Y:S01]  /*14c00*/  PRMT R25, RZ, 0x7610, R25 ;  /* 0x00007610ff197816 */ /* 0x000fe20000000019 */
[----:B------:R-:W2:Y:S04]  /*14c10*/  LDL R27, [R1+0x8b4] ;  /* 0x0008b400011b7983 */ /* 0x000ea80000100800 */
[----:B---3--:R0:W3:Y:S04]  /*14c20*/  @P2 LDG.E.U16 R26, desc[UR40][R4.64] ;  /* 0x00000028041a2981 */ /* 0x0080e8000c1e1500 */
[----:B------:R-:W0:Y:S04]  /*14c30*/  LDL R4, [R1+0x830] ;  /* 0x0008300001047983 */ /* 0x000e280000100800 */
[----:B------:R-:W0:Y:S02]  /*14c40*/  LDL R5, [R1+0x834] ;  /* 0x0008340001057983 */ /* 0x000e240000100800 */
[----:B0-----:R-:W-:-:S04]  /*14c50*/  @P2 LOP3.LUT R5, R5, R4, RZ, 0x3c, !PT ;  /* 0x0000000405052212 */ /* 0x001fc800078e3cff */
[----:B------:R-:W-:-:S04]  /*14c60*/  @P2 LOP3.LUT R4, R5, R4, RZ, 0x3c, !PT ;  /* 0x0000000405042212 */ /* 0x000fc800078e3cff */
[----:B------:R-:W-:Y:S01]  /*14c70*/  @P2 LOP3.LUT R5, R5, R4, RZ, 0x3c, !PT ;  /* 0x0000000405052212 */ /* 0x000fe200078e3cff */
[----:B---3--:R0:W-:Y:S04]  /*14c80*/  STL [R1+0x2488], R26 ;  /* 0x0024881a01007387 */ /* 0x0081e80000100800 */
[----:B------:R1:W3:Y:S01]  /*14c90*/  @P2 LDG.E.U16 R25, desc[UR40][R4.64] ;  /* 0x0000002804192981 */ /* 0x0002e2000c1e1500 */
[----:B------:R-:W-:Y:S02]  /*14ca0*/  PRMT R23, RZ, 0x7610, R23 ;  /* 0x00007610ff177816 */ /* 0x000fe40000000017 */
[----:B------:R-:W-:Y:S01]  /*14cb0*/  PRMT R22, RZ, 0x7610, R22 ;  /* 0x00007610ff167816 */ /* 0x000fe20000000016 */
[----:B0-----:R-:W2:Y:S04]  /*14cc0*/  LDL R26, [R1+0x8b0] ;  /* 0x0008b000011a7983 */ /* 0x001ea80000100800 */
[----:B------:R-:W2:Y:S01]  /*14cd0*/  LDL R5, [R1+0x828] ;  /* 0x0008280001057983 */ /* 0x000ea20000100800 */
[----:B-1----:R-:W-:-:S05]  /*14ce0*/  @P2 IMAD.MOV.U32 R4, RZ, RZ, R28 ;  /* 0x000000ffff042224 */ /* 0x002fca00078e001c */
[----:B--2---:R0:W2:Y:S02]  /*14cf0*/  @P2 LDG.E.U16 R23, desc[UR40][R4.64] ;  /* 0x0000002804172981 */ /* 0x0040a4000c1e1500 */
[----:B0-----:R-:W-:Y:S02]  /*14d00*/  @P2 IMAD.MOV.U32 R4, RZ, RZ, R14 ;  /* 0x000000ffff042224 */ /* 0x001fe400078e000e */
[----:B----4-:R-:W-:-:S05]  /*14d10*/  @P2 IMAD.MOV.U32 R5, RZ, RZ, R15 ;  /* 0x000000ffff052224 */ /* 0x010fca00078e000f */
[----:B------:R0:W4:Y:S01]  /*14d20*/  @P2 LDG.E.U16 R22, desc[UR40][R4.64] ;  /* 0x0000002804162981 */ /* 0x000122000c1e1500 */
[----:B------:R-:W-:-:S03]  /*14d30*/  PRMT R0, RZ, 0x7610, R0 ;  /* 0x00007610ff007816 */ /* 0x000fc60000000000 */
[----:B---3--:R-:W-:Y:S01]  /*14d40*/  STL [R1+0x248c], R25 ;  /* 0x00248c1901007387 */ /* 0x008fe20000100800 */
[----:B0-----:R-:W-:Y:S02]  /*14d50*/  @P1 IMAD.MOV.U32 R4, RZ, RZ, R27 ;  /* 0x000000ffff041224 */ /* 0x001fe400078e001b */
[----:B------:R-:W-:-:S05]  /*14d60*/  @P1 IMAD.MOV.U32 R5, RZ, RZ, R26 ;  /* 0x000000ffff051224 */ /* 0x000fca00078e001a */
[----:B------:R0:W3:Y:S04]  /*14d70*/  @P1 LDG.E.U16 R0, desc[UR40][R4.64] ;  /* 0x0000002804001981 */ /* 0x0000e8000c1e1500 */
[----:B--2---:R-:W-:Y:S04]  /*14d80*/  STL [R1+0x2490], R23 ;  /* 0x0024901701007387 */ /* 0x004fe80000100800 */
[----:B------:R-:W2:Y:S04]  /*14d90*/  LDL R15, [R1+0x810] ;  /* 0x00081000010f7983 */ /* 0x000ea80000100800 */
[----:B------:R-:W2:Y:S04]  /*14da0*/  LDL R14, [R1+0x814] ;  /* 0x00081400010e7983 */ /* 0x000ea80000100800 */
[----:B------:R-:W2:Y:S04]  /*14db0*/  LDL R28, [R1+0x80c] ;  /* 0x00080c00011c7983 */ /* 0x000ea80000100800 */
[----:B----4-:R-:W-:Y:S04]  /*14dc0*/  STL [R1+0x2494], R22 ;  /* 0x0024941601007387 */ /* 0x010fe80000100800 */
[----:B------:R-:W0:Y:S04]  /*14dd0*/  LDL R4, [R1+0x818] ;  /* 0x0008180001047983 */ /* 0x000e280000100800 */
[----:B------:R-:W0:Y:S01]  /*14de0*/  LDL R5, [R1+0x81c] ;  /* 0x00081c0001057983 */ /* 0x000e220000100800 */
[----:B------:R-:W-:-:S02]  /*14df0*/  ISETP.GT.AND P2, PT, R3, 0x3a, PT ;  /* 0x0000003a0300780c */ /* 0x000fc40003f44270 */
[----:B------:R-:W-:Y:S01]  /*14e00*/  PRMT R21, RZ, 0x7610, R21 ;  /* 0x00007610ff157816 */ /* 0x000fe20000000015 */
[----:B------:R-:W4:Y:S04]  /*14e10*/  LDL R27, [R1+0x800] ;  /* 0x00080000011b7983 */ /* 0x000f280000100800 */
[----:B------:R-:W2:Y:S06]  /*14e20*/  LDL R26, [R1+0x804] ;  /* 0x00080400011a7983 */ /* 0x000eac0000100800 */
[----:B0-----:R-:W-:-:S04]  /*14e30*/  @P2 LOP3.LUT R5, R5, R4, RZ, 0x3c, !PT ;  /* 0x0000000405052212 */ /* 0x001fc800078e3cff */
[----:B------:R-:W-:-:S04]  /*14e40*/  @P2 LOP3.LUT R4, R5, R4, RZ, 0x3c, !PT ;  /* 0x0000000405042212 */ /* 0x000fc800078e3cff */
[----:B------:R-:W-:-:S05]  /*14e50*/  @P2 LOP3.LUT R5, R5, R4, RZ, 0x3c, !PT ;  /* 0x0000000405052212 */ /* 0x000fca00078e3cff */
[----:B------:R-:W2:Y:S04]  /*14e60*/  @P2 LDG.E.U16 R21, desc[UR40][R4.64] ;  /* 0x0000002804152981 */ /* 0x000ea8000c1e1500 */
[----:B---3--:R-:W-:Y:S01]  /*14e70*/  STL [R1+0x2414], R0 ;  /* 0x0024140001007387 */ /* 0x008fe20000100800 */
[----:B------:R-:W-:-:S03]  /*14e80*/  PRMT R20, RZ, 0x7610, R20 ;  /* 0x00007610ff147816 */ /* 0x000fc60000000014 */
[----:B--2---:R0:W-:Y:S04]  /*14e90*/  STL [R1+0x2474], R21 ;  /* 0x0024741501007387 */ /* 0x0041e80000100800 */
[----:B0-----:R-:W2:Y:S01]  /*14ea0*/  LDL R21, [R1+0x808] ;  /* 0x0008080001157983 */ /* 0x001ea20000100800 */
[----:B------:R-:W-:Y:S02]  /*14eb0*/  @P2 IMAD.MOV.U32 R4, RZ, RZ, R14 ;  /* 0x000000ffff042224 */ /* 0x000fe400078e000e */
[----:B------:R-:W-:Y:S01]  /*14ec0*/  @P2 IMAD.MOV.U32 R5, RZ, RZ, R15 ;  /* 0x000000ffff052224 */ /* 0x000fe200078e000f */
[----:B------:R-:W-:Y:S02]  /*14ed0*/  PRMT R19, RZ, 0x7610, R19 ;  /* 0x00007610ff137816 */ /* 0x000fe40000000013 */
[----:B------:R-:W-:Y:S01]  /*14ee0*/  PRMT R18, RZ, 0x7610, R18 ;  /* 0x00007610ff127816 */ /* 0x000fe20000000012 */
[----:B------:R-:W3:Y:S04]  /*14ef0*/  LDL R15, [R1+0x8a8] ;  /* 0x0008a800010f7983 */ /* 0x000ee80000100800 */
[----:B------:R0:W3:Y:S04]  /*14f00*/  @P2 LDG.E.U16 R20, desc[UR40][R4.64] ;  /* 0x0000002804142981 */ /* 0x0000e8000c1e1500 */
[----:B------:R-:W3:Y:S01]  /*14f10*/  LDL R14, [R1+0x8ac] ;  /* 0x0008ac00010e7983 */ /* 0x000ee20000100800 */
[----:B0-----:R-:W-:-:S02]  /*14f20*/  @P2 IMAD.MOV.U32 R4, RZ, RZ, R28 ;  /* 0x000000ffff042224 */ /* 0x001fc400078e001c */
[----:B--2---:R-:W-:-:S05]  /*14f30*/  @P2 IMAD.MOV.U32 R5, RZ, RZ, R21 ;  /* 0x000000ffff052224 */ /* 0x004fca00078e0015 */
[----:B------:R0:W2:Y:S02]  /*14f40*/  @P2 LDG.E.U16 R19, desc[UR40][R4.64] ;  /* 0x0000002804132981 */ /* 0x0000a4000c1e1500 */
        /* <DEDUP_REMOVED lines=12> */
[----:B------:R-:W2:Y:S04]  /*15010*/  LDL R21, [R1+0xf40] ;  /* 0x000f400001157983 */ /* 0x000ea80000100800 */
[----:B----4-:R-:W-:Y:S04]  /*15020*/  STL [R1+0x2480], R18 ;  /* 0x0024801201007387 */ /* 0x010fe80000100800 */
[----:B------:R-:W0:Y:S04]  /*15030*/  LDL R4, [R1+0x7f8] ;  /* 0x0007f80001047983 */ /* 0x000e280000100800 */
[----:B------:R-:W0:Y:S01]  /*15040*/  LDL R5, [R1+0x7fc] ;  /* 0x0007fc0001057983 */ /* 0x000e220000100800 */
[----:B------:R-:W-:-:S02]  /*15050*/  ISETP.GT.AND P2, PT, R3, 0x3b, PT ;  /* 0x0000003b0300780c */ /* 0x000fc40003f44270 */
[----:B------:R-:W-:Y:S02]  /*15060*/  PRMT R17, RZ, 0x7610, R17 ;  /* 0x00007610ff117816 */ /* 0x000fe40000000011 */
[----:B------:R-:W-:Y:S02]  /*15070*/  PRMT R16, RZ, 0x7610, R16 ;  /* 0x00007610ff107816 */ /* 0x000fe40000000010 */
[----:B------:R-:W-:Y:S01]  /*15080*/  PRMT R13, RZ, 0x7610, R13 ;  /* 0x00007610ff0d7816 */ /* 0x000fe2000000000d */
[----:B------:R-:W4:Y:S04]  /*15090*/  LDL R15, [R1+0x7e8] ;  /* 0x0007e800010f7983 */ /* 0x000f280000100800 */
[----:B------:R-:W2:Y:S02]  /*150a0*/  LDL R14, [R1+0xf48] ;  /* 0x000f4800010e7983 */ /* 0x000ea40000100800 */
[----:B0-----:R-:W-:-:S04]  /*150b0*/  @P2 LOP3.LUT R5, R5, R4, RZ, 0x3c, !PT ;  /* 0x0000000405052212 */ /* 0x001fc800078e3cff */
[----:B------:R-:W-:-:S04]  /*150c0*/  @P2 LOP3.LUT R4, R5, R4, RZ, 0x3c, !PT ;  /* 0x0000000405042212 */ /* 0x000fc800078e3cff */
[----:B------:R-:W-:-:S05]  /*150d0*/  @P2 LOP3.LUT R5, R5, R4, RZ, 0x3c, !PT ;  /* 0x0000000405052212 */ /* 0x000fca00078e3cff */
[----:B------:R2:W4:Y:S02]  /*150e0*/  @P2 LDG.E.U16 R17, desc[UR40][R4.64] ;  /* 0x0000002804112981 */ /* 0x000524000c1e1500 */
[----:B--2---:R-:W-:Y:S02]  /*150f0*/  @P2 IMAD.MOV.U32 R4, RZ, RZ, R27 ;  /* 0x000000ffff042224 */ /* 0x004fe400078e001b */
[----:B------:R-:W-:-:S05]  /*15100*/  @P2 IMAD.MOV.U32 R5, RZ, RZ, R28 ;  /* 0x000000ffff052224 */ /* 0x000fca00078e001c */
[----:B------:R0:W2:Y:S02]  /*15110*/  @P2 LDG.E.U16 R16, desc[UR40][R4.64] ;  /* 0x0000002804102981 */ /* 0x0000a4000c1e1500 */
[----:B0-----:R-:W-:Y:S02]  /*15120*/  @P2 IMAD.MOV.U32 R4, RZ, RZ, R21 ;  /* 0x000000ffff042224 */ /* 0x001fe400078e0015 */
[----:B------:R-:W-:-:S05]  /*15130*/  @P2 IMAD.MOV.U32 R5, RZ, RZ, R26 ;  /* 0x000000ffff052224 */ /* 0x000fca00078e001a */
[----:B------:R-:W2:Y:S04]  /*15140*/  @P2 LDG.E.U16 R13, desc[UR40][R4.64] ;  /* 0x00000028040d2981 */ /* 0x000ea8000c1e1500 */
[----:B---3--:R0:W-:Y:S04]  /*15150*/  STL [R1+0x2418], R29 ;  /* 0x0024181d01007387 */ /* 0x0081e80000100800 */
[----:B----4-:R-:W-:Y:S04]  /*15160*/  STL [R1+0x2460], R17 ;  /* 0x0024601101007387 */ /* 0x010fe80000100800 */
[----:B0-----:R-:W3:Y:S04]  /*15170*/  LDL R29, [R1+0x8a0] ;  /* 0x0008a000011d7983 */ /* 0x001ee80000100800 */
[----:B------:R-:W4:Y:S04]  /*15180*/  LDL R28, [R1+0x8a4] ;  /* 0x0008a400011c7983 */ /* 0x000f280000100800 */
[----:B--2---:R0:W-:Y:S04]  /*15190*/  STL [R1+0x2464], R16 ;  /* 0x0024641001007387 */ /* 0x0041e80000100800 */
[----:B------:R-:W2:Y:S04]  /*151a0*/  LDL R26, [R1+0xf44] ;  /* 0x000f4400011a7983 */ /* 0x000ea80000100800 */
[----:B------:R-:W2:Y:S04]  /*151b0*/  LDL R21, [R1+0xf4c] ;  /* 0x000f4c0001157983 */ /* 0x000ea80000100800 */
[----:B------:R-:W-:Y:S04]  /*151c0*/  STL [R1+0x2468], R13 ;  /* 0x0024680d01007387 */ /* 0x000fe80000100800 */
[----:B------:R-:W2:Y:S04]  /*151d0*/  LDL R27, [R1+0x7e4] ;  /* 0x0007e400011b7983 */ /* 0x000ea80000100800 */
[----:B0-----:R-:W2:Y:S01]  /*151e0*/  LDL R16, [R1+0xf54] ;  /* 0x000f540001107983 */ /* 0x001ea20000100800 */
[----:B------:R-:W-:Y:S01]  /*151f0*/  PRMT R12, RZ, 0x7610, R12 ;  /* 0x00007610ff0c7816 */ /* 0x000fe2000000000c */
[----:B------:R-:W-:-:S02]  /*15200*/  @P2 IMAD.MOV.U32 R4, RZ, RZ, R14 ;  /* 0x000000ffff042224 */ /* 0x000fc400078e000e */
[----:B------:R-:W-:Y:S01]  /*15210*/  @P2 IMAD.MOV.U32 R5, RZ, RZ, R15 ;  /* 0x000000ffff052224 */ /* 0x000fe200078e000f */
[----:B------:R-:W-:Y:S02]  /*15220*/  PRMT R24, RZ, 0x7610, R24 ;  /* 0x00007610ff187816 */ /* 0x000fe40000000018 */
[----:B------:R-:W-:Y:S02]  /*15230*/  PRMT R11, RZ, 0x7610, R11 ;  /* 0x00007610ff0b7816 */ /* 0x000fe4000000000b */
[----:B------:R-:W-:Y:S01]  /*15240*/  PRMT R10, RZ, 0x7610, R10 ;  /* 0x00007610ff0a7816 */ /* 0x000fe2000000000a */
[----:B------:R-:W2:Y:S04]  /*15250*/  LDL R15, [R1+0xf50] ;  /* 0x000f5000010f7983 */ /* 0x000ea80000100800 */
[----:B------:R3:W2:Y:S01]  /*15260*/  @P2 LDG.E.U16 R12, desc[UR40][R4.64] ;  /* 0x00000028040c2981 */ /* 0x0006a2000c1e1500 */
[----:B------:R-:W-:-:S03]  /*15270*/  ISETP.GT.AND P2, PT, R3, 0x3c, PT ;  /* 0x0000003c0300780c */ /* 0x000fc60003f44270 */
[----:B------:R-:W2:Y:S01]  /*15280*/  LDL R14, [R1+0xf60] ;  /* 0x000f6000010e7983 */ /* 0x000ea20000100800 */
[----:B---3--:R-:W-:Y:S02]  /*15290*/  @P1 IMAD.MOV.U32 R5, RZ, RZ, R29 ;  /* 0x000000ffff051224 */ /* 0x008fe400078e001d */
[----:B----4-:R-:W-:-:S05]  /*152a0*/  @P1 IMAD.MOV.U32 R4, RZ, RZ, R28 ;  /* 0x000000ffff041224 */ /* 0x010fca00078e001c */
[----:B------:R2:W3:Y:S02]  /*152b0*/  @P1 LDG.E.U16 R24, desc[UR40][R4.64] ;  /* 0x0000002804181981 */ /* 0x0004e4000c1e1500 */
[----:B--2---:R-:W-:Y:S02]  /*152c0*/  @P2 IMAD.MOV.U32 R5, RZ, RZ, R26 ;  /* 0x000000ffff052224 */ /* 0x004fe400078e001a */
[----:B------:R-:W-:-:S05]  /*152d0*/  @P2 IMAD.MOV.U32 R4, RZ, RZ, R21 ;  /* 0x000000ffff042224 */ /* 0x000fca00078e0015 */
[----:B------:R0:W2:Y:S02]  /*152e0*/  @P2 LDG.E.U16 R11, desc[UR40][R4.64] ;  /* 0x00000028040b2981 */ /* 0x0000a4000c1e1500 */
[----:B0-----:R-:W-:Y:S02]  /*152f0*/  @P2 IMAD.MOV.U32 R5, RZ, RZ, R27 ;  /* 0x000000ffff052224 */ /* 0x001fe400078e001b */
[----:B------:R-:W-:-:S05]  /*15300*/  @P2 IMAD.MOV.U32 R4, RZ, RZ, R16 ;  /* 0x000000ffff042224 */ /* 0x000fca00078e0010 */
[----:B------:R0:W4:Y:S04]  /*15310*/  @P2 LDG.E.U16 R10, desc[UR40][R4.64] ;  /* 0x00000028040a2981 */ /* 0x000128000c1e1500 */
[----:B------:R-:W-:Y:S01]  /*15320*/  STL [R1+0x246c], R12 ;  /* 0x00246c0c01007387 */ /* 0x000fe20000100800 */
[----:B0-----:R-:W-:-:S03]  /*15330*/  @P2 IMAD.MOV.U32 R5, RZ, RZ, R15 ;  /* 0x000000ffff052224 */ /* 0x001fc600078e000f */
[----:B---3--:R-:W-:Y:S04]  /*15340*/  STL [R1+0x241c], R24 ;  /* 0x00241c1801007387 */ /* 0x008fe80000100800 */
[----:B------:R-:W3:Y:S04]  /*15350*/  LDL R26, [R1+0xf5c] ;  /* 0x000f5c00011a7983 */ /* 0x000ee80000100800 */
[----:B------:R-:W3:Y:S04]  /*15360*/  LDL R21, [R1+0xf68] ;  /* 0x000f680001157983 */ /* 0x000ee80000100800 */
[----:B--2---:R-:W-:Y:S04]  /*15370*/  STL [R1+0x244c], R11 ;  /* 0x00244c0b01007387 */ /* 0x004fe80000100800 */
[----:B------:R-:W2:Y:S04]  /*15380*/  LDL R28, [R1+0xf64] ;  /* 0x000f6400011c7983 */ /* 0x000ea80000100800 */
[----:B------:R-:W2:Y:S04]  /*15390*/  LDL R27, [R1+0xf6c] ;  /* 0x000f6c00011b7983 */ /* 0x000ea80000100800 */
[----:B----4-:R0:W-:Y:S04]  /*153a0*/  STL [R1+0x2450], R10 ;  /* 0x0024500a01007387 */ /* 0x0101e80000100800 */
[----:B------:R-:W4:Y:S04]  /*153b0*/  LDL R16, [R1+0xf58] ;  /* 0x000f580001107983 */ /* 0x000f280000100800 */
[----:B------:R-:W4:Y:S01]  /*153c0*/  LDL R15, [R1+0xf74] ;  /* 0x000f7400010f7983 */ /* 0x000f220000100800 */
[----:B------:R-:W-:Y:S01]  /*153d0*/  PRMT R9, RZ, 0x7610, R9 ;  /* 0x00007610ff097816 */ /* 0x000fe20000000009 */
[----:B------:R-:W-:-:S02]  /*153e0*/  @P2 IMAD.MOV.U32 R4, RZ, RZ, R14 ;  /* 0x000000ffff042224 */ /* 0x000fc400078e000e */
[----:B------:R-:W4:Y:S04]  /*153f0*/  LDL R14, [R1+0xf70] ;  /* 0x000f7000010e7983 */ /* 0x000f280000100800 */
[----:B------:R3:W4:Y:S04]  /*15400*/  @P2 LDG.E.U16 R9, desc[UR40][R4.64] ;  /* 0x0000002804092981 */ /* 0x000728000c1e1500 */
[----:B0-----:R-:W4:Y:S01]  /*15410*/  LDL R10, [R1+0xf80] ;  /* 0x000f8000010a7983 */ /* 0x001f220000100800 */
[----:B------:R-:W-:Y:S02]  /*15420*/  ISETP.GT.AND P1, PT, R3, 0x3d, PT ;  /* 0x0000003d0300780c */ /* 0x000fe40003f24270 */
[----:B------:R-:W-:-:S02]  /*15430*/  PRMT R8, RZ, 0x7610, R8 ;  /* 0x00007610ff087816 */ /* 0x000fc40000000008 */
[----:B------:R-:W-:Y:S02]  /*15440*/  PRMT R7, RZ, 0x7610, R7 ;  /* 0x00007610ff077816 */ /* 0x000fe40000000007 */
[----:B------:R-:W-:Y:S01]  /*15450*/  PRMT R6, RZ, 0x7610, R6 ;  /* 0x00007610ff067816 */ /* 0x000fe20000000006 */
[----:B---3--:R-:W-:Y:S02]  /*15460*/  @P2 IMAD.MOV.U32 R5, RZ, RZ, R26 ;  /* 0x000000ffff052224 */ /* 0x008fe400078e001a */
[----:B------:R-:W-:-:S05]  /*15470*/  @P2 IMAD.MOV.U32 R4, RZ, RZ, R21 ;  /* 0x000000ffff042224 */ /* 0x000fca00078e0015 */
[----:B------:R2:W3:Y:S02]  /*15480*/  @P2 LDG.E.U16 R8, desc[UR40][R4.64] ;  /* 0x0000002804082981 */ /* 0x0004e4000c1e1500 */
[----:B--2---:R-:W-:Y:S02]  /*15490*/  @P1 IMAD.MOV.U32 R5, RZ, RZ, R28 ;  /* 0x000000ffff051224 */ /* 0x004fe400078e001c */
[----:B------:R-:W-:-:S05]  /*154a0*/  @P1 IMAD.MOV.U32 R4, RZ, RZ, R27 ;  /* 0x000000ffff041224 */ /* 0x000fca00078e001b */
[----:B------:R4:W2:Y:S02]  /*154b0*/  @P1 LDG.E.U16 R7, desc[UR40][R4.64] ;  /* 0x0000002804071981 */ /* 0x0008a4000c1e1500 */
[----:B----4-:R-:W-:Y:S02]  /*154c0*/  @P1 IMAD.MOV.U32 R5, RZ, RZ, R16 ;  /* 0x000000ffff051224 */ /* 0x010fe400078e0010 */
[----:B------:R-:W-:-:S05]  /*154d0*/  @P1 IMAD.MOV.U32 R4, RZ, RZ, R15 ;  /* 0x000000ffff041224 */ /* 0x000fca00078e000f */
[----:B------:R0:W4:Y:S04]  /*154e0*/  @P1 LDG.E.U16 R6, desc[UR40][R4.64] ;  /* 0x0000002804061981 */ /* 0x000128000c1e1500 */
[----:B------:R-:W-:Y:S04]  /*154f0*/  STL [R1+0x2454], R9 ;  /* 0x0024540901007387 */ /* 0x000fe80000100800 */
[----:B------:R-:W4:Y:S04]  /*15500*/  LDL R26, [R1+0xf7c] ;  /* 0x000f7c00011a7983 */ /* 0x000f280000100800 */
[----:B------:R-:W4:Y:S01]  /*15510*/  LDL R21, [R1+0xf88] ;  /* 0x000f880001157983 */ /* 0x000f220000100800 */
[----:B------:R-:W-:-:S02]  /*15520*/  @P1 IMAD.MOV.U32 R15, RZ, RZ, R14 ;  /* 0x000000ffff0f1224 */ /* 0x000fc400078e000e */
[----:B------:R-:W-:Y:S01]  /*15530*/  @P1 IMAD.MOV.U32 R14, RZ, RZ, R10 ;  /* 0x000000ffff0e1224 */ /* 0x000fe200078e000a */
[----:B0-----:R-:W-:-:S06]  /*15540*/  PRMT R5, RZ, 0x7610, R5 ;  /* 0x00007610ff057816 */ /* 0x001fcc0000000005 */
[----:B------:R0:W4:Y:S04]  /*15550*/  @P1 LDG.E.U16 R5, desc[UR40][R14.64] ;  /* 0x000000280e051981 */ /* 0x000128000c1e1500 */
[----:B---3--:R-:W-:Y:S04]  /*15560*/  STL [R1+0x2458], R8 ;  /* 0x0024580801007387 */ /* 0x008fe80000100800 */
[----:B--2---:R-:W-:Y:S04]  /*15570*/  STL [R1+0x2420], R7 ;  /* 0x0024200701007387 */ /* 0x004fe80000100800 */
[----:B------:R-:W2:Y:S04]  /*15580*/  LDL R29, [R1+0x960] ;  /* 0x00096000011d7983 */ /* 0x000ea80000100800 */
[----:B------:R-:W3:Y:S04]  /*15590*/  LDL R16, [R1+0x964] ;  /* 0x0009640001107983 */ /* 0x000ee80000100800 */
[----:B----4-:R-:W-:Y:S04]  /*155a0*/  STL [R1+0x2424], R6 ;  /* 0x0024240601007387 */ /* 0x010fe80000100800 */
[----:B------:R-:W4:Y:S04]  /*155b0*/  LDL R28, [R1+0x898] ;  /* 0x00089800011c7983 */ /* 0x000f280000100800 */
[----:B------:R-:W4:Y:S01]  /*155c0*/  LDL R10, [R1+0x89c] ;  /* 0x00089c00010a7983 */ /* 0x000f220000100800 */
[----:B------:R-:W-:Y:S01]  /*155d0*/  PRMT R4, RZ, 0x7610, R4 ;  /* 0x00007610ff047816 */ /* 0x000fe20000000004 */
[----:B0-----:R-:W-:-:S02]  /*155e0*/  @P1 IMAD.MOV.U32 R14, RZ, RZ, R21 ;  /* 0x000000ffff0e1224 */ /* 0x001fc400078e0015 */
[----:B------:R-:W-:-:S05]  /*155f0*/  @P1 IMAD.MOV.U32 R15, RZ, RZ, R26 ;  /* 0x000000ffff0f1224 */ /* 0x000fca00078e001a */
[----:B------:R2:W4:Y:S04]  /*15600*/  @P1 LDG.E.U16 R4, desc[UR40][R14.64] ;  /* 0x000000280e041981 */ /* 0x000528000c1e1500 */
[----:B------:R0:W-:Y:S04]  /*15610*/  STL [R1+0x2428], R5 ;  /* 0x0024280501007387 */ /* 0x0001e80000100800 */
[----:B------:R-:W4:Y:S04]  /*15620*/  LDL R27, [R1+0x890] ;  /* 0x00089000011b7983 */ /* 0x000f280000100800 */
[----:B------:R-:W4:Y:S04]  /*15630*/  LDL R26, [R1+0x888] ;  /* 0x00088800011a7983 */ /* 0x000f280000100800 */
[----:B------:R-:W4:Y:S04]  /*15640*/  LDL R21, [R1+0x88c] ;  /* 0x00088c0001157983 */ /* 0x000f280000100800 */
[----:B0-----:R-:W4:Y:S01]  /*15650*/  LDL R5, [R1+0x894] ;  /* 0x0008940001057983 */ /* 0x001f220000100800 */
[----:B------:R-:W-:-:S02]  /*15660*/  ISETP.GT.AND P1, PT, R3, 0x36, PT ;  /* 0x000000360300780c */ /* 0x000fc40003f24270 */
[----:B------:R-:W-:Y:S02]  /*15670*/  PRMT R13, RZ, 0x7610, R13 ;  /* 0x00007610ff0d7816 */ /* 0x000fe4000000000d */
[----:B------:R-:W-:Y:S01]  /*15680*/  PRMT R8, RZ, 0x7610, R8 ;  /* 0x00007610ff087816 */ /* 0x000fe20000000008 */
[----:B--2---:R-:W-:Y:S02]  /*15690*/  @P0 IMAD.MOV.U32 R15, RZ, RZ, R29 ;  /* 0x000000ffff0f0224 */ /* 0x004fe400078e001d */
[----:B---3--:R-:W-:-:S05]  /*156a0*/  @P0 IMAD.MOV.U32 R14, RZ, RZ, R16 ;  /* 0x000000ffff0e0224 */ /* 0x008fca00078e0010 */
[----:B------:R4:W2:Y:S02]  /*156b0*/  @P0 LDG.E.U16 R13, desc[UR40][R14.64] ;  /* 0x000000280e0d0981 */ /* 0x0008a4000c1e1500 */
[----:B----4-:R-:W-:Y:S02]  /*156c0*/  @P1 IMAD.MOV.U32 R15, RZ, RZ, R28 ;  /* 0x000000ffff0f1224 */ /* 0x010fe400078e001c */
[----:B------:R-:W-:-:S05]  /*156d0*/  @P1 IMAD.MOV.U32 R14, RZ, RZ, R10 ;  /* 0x000000ffff0e1224 */ /* 0x000fca00078e000a */
[----:B------:R0:W3:Y:S04]  /*156e0*/  @P1 LDG.E.U16 R8, desc[UR40][R14.64] ;  /* 0x000000280e081981 */ /* 0x0000e8000c1e1500 */
[----:B------:R1:W-:Y:S01]  /*156f0*/  STL [R1+0x242c], R4 ;  /* 0x00242c0401007387 */ /* 0x0003e20000100800 */
[----:B------:R-:W-:-:S03]  /*15700*/  PRMT R19, RZ, 0x7610, R19 ;  /* 0x00007610ff137816 */ /* 0x000fc60000000013 */
[----:B------:R-:W4:Y:S01]  /*15710*/  LDL R16, [R1+0x880] ;  /* 0x0008800001107983 */ /* 0x000f220000100800 */
[----:B0-----:R-:W-:Y:S01]  /*15720*/  @P1 IMAD.MOV.U32 R15, RZ, RZ, R27 ;  /* 0x000000ffff0f1224 */ /* 0x001fe200078e001b */
[----:B-1----:R-:W-:Y:S01]  /*15730*/  PRMT R4, RZ, 0x7610, R4 ;  /* 0x00007610ff047816 */ /* 0x002fe20000000004 */
[----:B------:R-:W-:-:S05]  /*15740*/  @P1 IMAD.MOV.U32 R14, RZ, RZ, R5 ;  /* 0x000000ffff0e1224 */ /* 0x000fca00078e0005 */
[----:B------:R0:W4:Y:S02]  /*15750*/  @P1 LDG.E.U16 R4, desc[UR40][R14.64] ;  /* 0x000000280e041981 */ /* 0x000124000c1e1500 */
[----:B0-----:R-:W-:Y:S02]  /*15760*/  @P1 IMAD.MOV.U32 R14, RZ, RZ, R21 ;  /* 0x000000ffff0e1224 */ /* 0x001fe400078e0015 */
[----:B------:R-:W-:-:S05]  /*15770*/  @P1 IMAD.MOV.U32 R15, RZ, RZ, R26 ;  /* 0x000000ffff0f1224 */ /* 0x000fca00078e001a */
[----:B------:R-:W4:Y:S04]  /*15780*/  @P1 LDG.E.U16 R19, desc[UR40][R14.64] ;  /* 0x000000280e131981 */ /* 0x000f28000c1e1500 */
[----:B--2---:R0:W-:Y:S04]  /*15790*/  STL [R1+0x15c], R13 ;  /* 0x00015c0d01007387 */ /* 0x0041e80000100800 */
[----:B------:R-:W2:Y:S04]  /*157a0*/  LDL R10, [R1+0x878] ;  /* 0x00087800010a7983 */ /* 0x000ea80000100800 */
[----:B0-----:R-:W2:Y:S04]  /*157b0*/  LDL R13, [R1+0x884] ;  /* 0x00088400010d7983 */ /* 0x001ea80000100800 */
[----:B---3--:R0:W-:Y:S04]  /*157c0*/  STL [R1+0x154], R8 ;  /* 0x0001540801007387 */ /* 0x0081e80000100800 */
[----:B------:R-:W3:Y:S04]  /*157d0*/  LDL R5, [R1+0x870] ;  /* 0x0008700001057983 */ /* 0x000ee80000100800 */
[----:B0-----:R-:W3:Y:S01]  /*157e0*/  LDL R8, [R1+0x87c] ;  /* 0x00087c0001087983 */ /* 0x001ee20000100800 */
[----:B------:R-:W-:-:S03]  /*157f0*/  ISETP.GT.AND P0, PT, R3, 0x37, PT ;  /* 0x000000370300780c */ /* 0x000fc60003f04270 */
[----:B----4-:R0:W-:Y:S04]  /*15800*/  STL [R1+0x10c], R4 ;  /* 0x00010c0401007387 */ /* 0x0101e80000100800 */
[----:B------:R-:W4:Y:S04]  /*15810*/  LDL R21, [R1+0x868] ;  /* 0x0008680001157983 */ /* 0x000f280000100800 */
[----:B0-----:R-:W4:Y:S04]  /*15820*/  LDL R4, [R1+0x874] ;  /* 0x0008740001047983 */ /* 0x001f280000100800 */
[----:B------:R0:W-:Y:S04]  /*15830*/  STL [R1+0x104], R19 ;  /* 0x0001041301007387 */ /* 0x0001e80000100800 */
[----:B0-----:R-:W4:Y:S01]  /*15840*/  LDL R19, [R1+0x86c] ;  /* 0x00086c0001137983 */ /* 0x001f220000100800 */
[----:B------:R-:W-:Y:S01]  /*15850*/  PRMT R25, RZ, 0x7610, R25 ;  /* 0x00007610ff197816 */ /* 0x000fe20000000019 */
[----:B------:R-:W-:-:S02]  /*15860*/  @P1 IMAD.MOV.U32 R15, RZ, RZ, R16 ;  /* 0x000000ffff0f1224 */ /* 0x000fc400078e0010 */
[----:B------:R-:W4:Y:S01]  /*15870*/  LDL R16, [R1+0x860] ;  /* 0x0008600001107983 */ /* 0x000f220000100800 */
[----:B--2---:R-:W-:-:S03]  /*15880*/  @P1 IMAD.MOV.U32 R14, RZ, RZ, R13 ;  /* 0x000000ffff0e1224 */ /* 0x004fc600078e000d */
[----:B------:R-:W2:Y:S04]  /*15890*/  LDL R13, [R1+0x864] ;  /* 0x00086400010d7983 */ /* 0x000ea80000100800 */
[----:B------:R0:W2:Y:S02]  /*158a0*/  @P1 LDG.E.U16 R25, desc[UR40][R14.64] ;  /* 0x000000280e191981 */ /* 0x0000a4000c1e1500 */
[----:B0-----:R-:W-:Y:S02]  /*158b0*/  @P0 IMAD.MOV.U32 R15, RZ, RZ, R10 ;  /* 0x000000ffff0f0224 */ /* 0x001fe400078e000a */
[----:B------:R-:W2:Y:S01]  /*158c0*/  LDL R10, [R1+0xf84] ;  /* 0x000f8400010a7983 */ /* 0x000ea20000100800 */
[----:B---3--:R-:W-:-:S03]  /*158d0*/  @P0 IMAD.MOV.U32 R14, RZ, RZ, R8 ;  /* 0x000000ffff0e0224 */ /* 0x008fc600078e0008 */
[----:B------:R-:W3:Y:S01]  /*158e0*/  LDL R8, [R1+0xf8c] ;  /* 0x000f8c0001087983 */ /* 0x000ee20000100800 */
[----:B------:R-:W-:Y:S02]  /*158f0*/  PRMT R24, RZ, 0x7610, R24 ;  /* 0x00007610ff187816 */ /* 0x000fe40000000018 */
[----:B------:R-:W-:-:S04]  /*15900*/  PRMT R22, RZ, 0x7610, R22 ;  /* 0x00007610ff167816 */ /* 0x000fc80000000016 */
[----:B------:R0:W3:Y:S01]  /*15910*/  @P0 LDG.E.U16 R24, desc[UR40][R14.64] ;  /* 0x000000280e180981 */ /* 0x0000e2000c1e1500 */
[----:B------:R-:W-:Y:S01]  /*15920*/  PRMT R18, RZ, 0x7610, R18 ;  /* 0x00007610ff127816 */ /* 0x000fe20000000012 */
[----:B0-----:R-:W-:Y:S01]  /*15930*/  @P0 IMAD.MOV.U32 R15, RZ, RZ, R5 ;  /* 0x000000ffff0f0224 */ /* 0x001fe200078e0005 */
[----:B------:R-:W-:Y:S02]  /*15940*/  ISETP.GT.AND P1, PT, R3, 0x3e, PT ;  /* 0x0000003e0300780c */ /* 0x000fe40003f24270 */
[----:B------:R-:W-:Y:S02]  /*15950*/  PRMT R11, RZ, 0x7610, R11 ;  /* 0x00007610ff0b7816 */ /* 0x000fe4000000000b */
[----:B------:R-:W-:Y:S01]  /*15960*/  PRMT R7, RZ, 0x7610, R7 ;  /* 0x00007610ff077816 */ /* 0x000fe20000000007 */
[----:B------:R-:W3:Y:S01]  /*15970*/  LDL R5, [R1+0xf78] ;  /* 0x000f780001057983 */ /* 0x000ee20000100800 */
[----:B----4-:R-:W-:-:S03]  /*15980*/  @P0 IMAD.MOV.U32 R14, RZ, RZ, R4 ;  /* 0x000000ffff0e0224 */ /* 0x010fc600078e0004 */
[----:B------:R-:W4:Y:S04]  /*15990*/  LDL R4, [R1+0xf94] ;  /* 0x000f940001047983 */ /* 0x000f280000100800 */
[----:B------:R0:W4:Y:S02]  /*159a0*/  @P0 LDG.E.U16 R22, desc[UR40][R14.64] ;  /* 0x000000280e160981 */ /* 0x000124000c1e1500 */
[----:B0-----:R-:W-:Y:S02]  /*159b0*/  @P0 IMAD.MOV.U32 R15, RZ, RZ, R21 ;  /* 0x000000ffff0f0224 */ /* 0x001fe400078e0015 */
[----:B------:R-:W-:-:S05]  /*159c0*/  @P0 IMAD.MOV.U32 R14, RZ, RZ, R19 ;  /* 0x000000ffff0e0224 */ /* 0x000fca00078e0013 */
[----:B------:R0:W4:Y:S02]  /*159d0*/  @P0 LDG.E.U16 R18, desc[UR40][R14.64] ;  /* 0x000000280e120981 */ /* 0x000124000c1e1500 */
[----:B0-----:R-:W-:Y:S02]  /*159e0*/  @P0 IMAD.MOV.U32 R15, RZ, RZ, R16 ;  /* 0x000000ffff0f0224 */ /* 0x001fe400078e0010 */
[----:B--2---:R-:W-:-:S05]  /*159f0*/  @P0 IMAD.MOV.U32 R14, RZ, RZ, R13 ;  /* 0x000000ffff0e0224 */ /* 0x004fca00078e000d */
[----:B------:R3:W2:Y:S02]  /*15a00*/  @P0 LDG.E.U16 R11, desc[UR40][R14.64] ;  /* 0x000000280e0b0981 */ /* 0x0006a4000c1e1500 */
[----:B---3--:R-:W-:Y:S02]  /*15a10*/  @P1 IMAD.MOV.U32 R14, RZ, RZ, R8 ;  /* 0x000000ffff0e1224 */ /* 0x008fe400078e0008 */
[----:B------:R-:W-:-:S05]  /*15a20*/  @P1 IMAD.MOV.U32 R15, RZ, RZ, R10 ;  /* 0x000000ffff0f1224 */ /* 0x000fca00078e000a */
[----:B------:R0:W3:Y:S04]  /*15a30*/  @P1 LDG.E.U16 R7, desc[UR40][R14.64] ;  /* 0x000000280e071981 */ /* 0x0000e8000c1e1500 */
[----:B----4-:R1:W-:Y:S04]  /*15a40*/  STL [R1+0xec], R22 ;  /* 0x0000ec1601007387 */ /* 0x0103e80000100800 */
[----:B------:R-:W4:Y:S04]  /*15a50*/  LDL R21, [R1+0xfa0] ;  /* 0x000fa00001157983 */ /* 0x000f280000100800 */
[----:B------:R-:W4:Y:S04]  /*15a60*/  LDL R19, [R1+0xf9c] ;  /* 0x000f9c0001137983 */ /* 0x000f280000100800 */
[----:B-1----:R-:W4:Y:S04]  /*15a70*/  LDL R22, [R1+0xf90] ;  /* 0x000f900001167983 */ /* 0x002f280000100800 */
[----:B------:R1:W-:Y:S04]  /*15a80*/  STL [R1+0xe4], R18 ;  /* 0x0000e41201007387 */ /* 0x0003e80000100800 */
[----:B------:R-:W4:Y:S04]  /*15a90*/  LDL R16, [R1+0xfa4] ;  /* 0x000fa40001107983 */ /* 0x000f280000100800 */
[----:B------:R-:W4:Y:S04]  /*15aa0*/  LDL R13, [R1+0xfac] ;  /* 0x000fac00010d7983 */ /* 0x000f280000100800 */
[----:B-1----:R-:W4:Y:S01]  /*15ab0*/  LDL R18, [R1+0xfa8] ;  /* 0x000fa80001127983 */ /* 0x002f220000100800 */
[----:B0-----:R-:W-:-:S02]  /*15ac0*/  @P1 IMAD.MOV.U32 R14, RZ, RZ, R4 ;  /* 0x000000ffff0e1224 */ /* 0x001fc400078e0004 */
[----:B------:R-:W-:Y:S01]  /*15ad0*/  @P1 IMAD.MOV.U32 R15, RZ, RZ, R5 ;  /* 0x000000ffff0f1224 */ /* 0x000fe200078e0005 */
[----:B--2---:R0:W-:Y:S04]  /*15ae0*/  STL [R1+0xe0], R11 ;  /* 0x0000e00b01007387 */ /* 0x0041e80000100800 */
[----:B------:R-:W-:Y:S04]  /*15af0*/  STL [R1+0xfc], R25 ;  /* 0x0000fc1901007387 */ /* 0x000fe80000100800 */
[----:B------:R-:W2:Y:S04]  /*15b00*/  LDL R10, [R1+0xfb4] ;  /* 0x000fb400010a7983 */ /* 0x000ea80000100800 */
[----:B------:R-:W2:Y:S04]  /*15b10*/  LDL R8, [R1+0xfb0] ;  /* 0x000fb00001087983 */ /* 0x000ea80000100800 */
[----:B0-----:R-:W2:Y:S04]  /*15b20*/  LDL R11, [R1+0xf98] ;  /* 0x000f9800010b7983 */ /* 0x001ea80000100800 */
[----:B---3--:R0:W-:Y:S04]  /*15b30*/  STL [R1+0xdc], R7 ;  /* 0x0000dc0701007387 */ /* 0x0081e80000100800 */
[----:B0-----:R-:W3:Y:S04]  /*15b40*/  LDL R7, [R1+0xfc0] ;  /* 0x000fc00001077983 */ /* 0x001ee80000100800 */
[----:B------:R-:W-:Y:S04]  /*15b50*/  STL [R1+0xf4], R24 ;  /* 0x0000f41801007387 */ /* 0x000fe80000100800 */
[----:B------:R-:W3:Y:S04]  /*15b60*/  LDL R5, [R1+0xfbc] ;  /* 0x000fbc0001057983 */ /* 0x000ee80000100800 */
[----:B------:R-:W3:Y:S01]  /*15b70*/  LDL R4, [R1+0xfc4] ;  /* 0x000fc40001047983 */ /* 0x000ee20000100800 */
[----:B------:R-:W-:-:S02]  /*15b80*/  PRMT R23, RZ, 0x7610, R23 ;  /* 0x00007610ff177816 */ /* 0x000fc40000000017 */
[----:B------:R-:W-:Y:S02]  /*15b90*/  PRMT R20, RZ, 0x7610, R20 ;  /* 0x00007610ff147816 */ /* 0x000fe40000000014 */
[----:B------:R-:W-:Y:S02]  /*15ba0*/  ISETP.GT.AND P0, PT, R3, 0x3f, PT ;  /* 0x0000003f0300780c */ /* 0x000fe40003f04270 */
[----:B------:R4:W3:Y:S01]  /*15bb0*/  @P1 LDG.E.U16 R23, desc[UR40][R14.64] ;  /* 0x000000280e171981 */ /* 0x0008e2000c1e1500 */
[----:B------:R-:W-:Y:S01]  /*15bc0*/  PRMT R17, RZ, 0x7610, R17 ;  /* 0x00007610ff117816 */ /* 0x000fe20000000011 */
[----:B----4-:R-:W-:Y:S02]  /*15bd0*/  @P1 IMAD.MOV.U32 R14, RZ, RZ, R21 ;  /* 0x000000ffff0e1224 */ /* 0x010fe400078e0015 */
[----:B------:R-:W-:-:S05]  /*15be0*/  @P1 IMAD.MOV.U32 R15, RZ, RZ, R22 ;  /* 0x000000ffff0f1224 */ /* 0x000fca00078e0016 */
[----:B------:R0:W4:Y:S01]  /*15bf0*/  @P1 LDG.E.U16 R20, desc[UR40][R14.64] ;  /* 0x000000280e141981 */ /* 0x000122000c1e1500 */
[----:B------:R-:W-:Y:S01]  /*15c00*/  PRMT R12, RZ, 0x7610, R12 ;  /* 0x00007610ff0c7816 */ /* 0x000fe2000000000c */
[----:B0-----:R-:W-:Y:S02]  /*15c10*/  @P1 IMAD.MOV.U32 R15, RZ, RZ, R19 ;  /* 0x000000ffff0f1224 */ /* 0x001fe400078e0013 */
[----:B------:R-:W-:-:S05]  /*15c20*/  @P1 IMAD.MOV.U32 R14, RZ, RZ, R18 ;  /* 0x000000ffff0e1224 */ /* 0x000fca00078e0012 */
[----:B------:R0:W4:Y:S01]  /*15c30*/  @P1 LDG.E.U16 R17, desc[UR40][R14.64] ;  /* 0x000000280e111981 */ /* 0x000122000c1e1500 */
[----:B------:R-:W-:Y:S01]  /*15c40*/  PRMT R9, RZ, 0x7610, R9 ;  /* 0x00007610ff097816 */ /* 0x000fe20000000009 */
[----:B0-----:R-:W-:Y:S02]  /*15c50*/  @P0 IMAD.MOV.U32 R14, RZ, RZ, R13 ;  /* 0x000000ffff0e0224 */ /* 0x001fe400078e000d */
[----:B------:R-:W-:-:S05]  /*15c60*/  @P0 IMAD.MOV.U32 R15, RZ, RZ, R16 ;  /* 0x000000ffff0f0224 */ /* 0x000fca00078e0010 */
[----:B------:R2:W4:Y:S01]  /*15c70*/  @P0 LDG.E.U16 R12, desc[UR40][R14.64] ;  /* 0x000000280e0c0981 */ /* 0x000522000c1e1500 */
[----:B------:R-:W-:Y:S02]  /*15c80*/  PRMT R6, RZ, 0x7610, R6 ;  /* 0x00007610ff067816 */ /* 0x000fe40000000006 */
[----:B------:R-:W-:Y:S01]  /*15c90*/  PRMT R0, RZ, 0x7610, R0 ;  /* 0x00007610ff007816 */ /* 0x000fe20000000000 */
[----:B--2---:R-:W-:Y:S02]  /*15ca0*/  @P0 IMAD.MOV.U32 R14, RZ, RZ, R10 ;  /* 0x000000ffff0e0224 */ /* 0x004fe400078e000a */
[----:B------:R-:W-:-:S05]  /*15cb0*/  @P0 IMAD.MOV.U32 R15, RZ, RZ, R11 ;  /* 0x000000ffff0f0224 */ /* 0x000fca00078e000b */
[----:B------:R0:W2:Y:S02]  /*15cc0*/  @P0 LDG.E.U16 R9, desc[UR40][R14.64] ;  /* 0x000000280e090981 */ /* 0x0000a4000c1e1500 */
[----:B0-----:R-:W-:Y:S02]  /*15cd0*/  @P0 IMAD.MOV.U32 R15, RZ, RZ, R8 ;  /* 0x000000ffff0f0224 */ /* 0x001fe400078e0008 */
[----:B---3--:R-:W-:-:S05]  /*15ce0*/  @P0 IMAD.MOV.U32 R14, RZ, RZ, R7 ;  /* 0x000000ffff0e0224 */ /* 0x008fca00078e0007 */
[----:B------:R0:W3:Y:S02]  /*15cf0*/  @P0 LDG.E.U16 R6, desc[UR40][R14.64] ;  /* 0x000000280e060981 */ /* 0x0000e4000c1e1500 */
[----:B0-----:R-:W-:Y:S02]  /*15d00*/  @P0 IMAD.MOV.U32 R14, RZ, RZ, R4 ;  /* 0x000000ffff0e0224 */ /* 0x001fe400078e0004 */
[----:B------:R-:W-:-:S05]  /*15d10*/  @P0 IMAD.MOV.U32 R15, RZ, RZ, R5 ;  /* 0x000000ffff0f0224 */ /* 0x000fca00078e0005 */
[----:B------:R-:W3:Y:S04]  /*15d20*/  @P0 LDG.E.U16 R0, desc[UR40][R14.64] ;  /* 0x000000280e000981 */ /* 0x000ee8000c1e1500 */
        /* <DEDUP_REMOVED lines=16> */
[----:B----4-:R-:W-:Y:S04]  /*15e30*/  STL [R1+0xd4], R20 ;  /* 0x0000d41401007387 */ /* 0x010fe80000100800 */
        /* <DEDUP_REMOVED lines=8> */
[----:B------:R-:W0:Y:S01]  /*15ec0*/  S2R R28, SR_TID.X ;  /* 0x00000000001c7919 */ /* 0x000e220000002100 */
[----:B------:R-:W1:Y:S01]  /*15ed0*/  S2R R2, SR_TID.X ;  /* 0x0000000000027919 */ /* 0x000e620000002100 */
[----:B------:R-:W-:Y:S06]  /*15ee0*/  BAR.SYNC.DEFER_BLOCKING 0x0 ;  /* 0x0000000000007b1d */ /* 0x000fec0000010000 */
[----:B------:R-:W-:Y:S04]  /*15ef0*/  STL [R1+0xcc], R12 ;  /* 0x0000cc0c01007387 */ /* 0x000fe80000100800 */
[----:B------:R-:W-:Y:S04]  /*15f00*/  STL [R1+0x23c0], R15 ;  /* 0x0023c00f01007387 */ /* 0x000fe80000100800 */
[----:B------:R-:W-:Y:S04]  /*15f10*/  STL [R1+0x23c8], R15 ;  /* 0x0023c80f01007387 */ /* 0x000fe80000100800 */
[----:B--2---:R-:W-:Y:S04]  /*15f20*/  STL [R1+0xc8], R9 ;  /* 0x0000c80901007387 */ /* 0x004fe80000100800 */
[----:B------:R-:W-:Y:S04]  /*15f30*/  STL [R1+0x23d0], R15 ;  /* 0x0023d00f01007387 */ /* 0x000fe80000100800 */
[----:B------:R-:W-:Y:S04]  /*15f40*/  STL [R1+0x23d8], R15 ;  /* 0x0023d80f01007387 */ /* 0x000fe80000100800 */
[----:B---3--:R-:W-:Y:S04]  /*15f50*/  STL [R1+0xbc], R0 ;  /* 0x0000bc0001007387 */ /* 0x008fe80000100800 */
[----:B------:R-:W-:Y:S04]  /*15f60*/  STL [R1+0xc4], R6 ;  /* 0x0000c40601007387 */ /* 0x000fe80000100800 */
[----:B------:R-:W-:Y:S04]  /*15f70*/  STL [R1+0x23e0], R15 ;  /* 0x0023e00f01007387 */ /* 0x000fe80000100800 */
[----:B------:R-:W-:Y:S04]  /*15f80*/  STL [R1+0x23e8], R15 ;  /* 0x0023e80f01007387 */ /* 0x000fe80000100800 */
[----:B------:R-:W-:Y:S04]  /*15f90*/  STL [R1+0x23f4], R15 ;  /* 0x0023f40f01007387 */ /* 0x000fe80000100800 */
[----:B------:R-:W2:Y:S04]  /*15fa0*/  LDL.LU R27, [R1+0x784] ;  /* 0x00078400011b7983 */ /* 0x000ea80000300800 */
[----:B--2---:R2:W-:Y:S04]  /*15fb0*/  STL [R1+0x24a0], R27 ;  /* 0x0024a01b01007387 */ /* 0x0045e80000100800 */
[----:B--2---:R-:W2:Y:S01]  /*15fc0*/  LDL.LU R27, [R1+0x788] ;  /* 0x00078800011b7983 */ /* 0x004ea20000300800 */
[----:B0-----:R-:W-:-:S02]  /*15fd0*/  LOP3.LUT R0, R28, 0x3f, RZ, 0xc0, !PT ;  /* 0x0000003f1c007812 */ /* 0x001fc400078ec0ff */
[----:B-1----:R-:W-:Y:S02]  /*15fe0*/  LOP3.LUT R2, R2, 0x3f, RZ, 0xc0, !PT ;  /* 0x0000003f02027812 */ /* 0x002fe400078ec0ff */
[----:B------:R-:W-:Y:S01]  /*15ff0*/  ISETP.GE.AND P0, PT, R0, R3, PT ;  /* 0x000000030000720c */ /* 0x000fe20003f06270 */
        /* <DEDUP_REMOVED lines=26> */
[----:B------:R-:W-:-:S03]  /*161a0*/  IMAD.SHL.U32 R2, R2, 0x2, RZ ;  /* 0x0000000202027824 */ /* 0x000fc600078e00ff */
[----:B------:R-:W3:Y:S04]  /*161b0*/  LDL.LU R25, [R1+0x4] ;  /* 0x0000040001197983 */ /* 0x000ee80000300800 */
[----:B------:R-:W3:Y:S04]  /*161c0*/  LDL.LU R26, [R1] ;  /* 0x00000000011a7983 */ /* 0x000ee80000300800 */
[----:B------:R-:W-:Y:S04]  /*161d0*/  STL [R1+0x2384], R3 ;  /* 0x0023840301007387 */ /* 0x000fe80000100800 */
[----:B------:R-:W-:Y:S04]  /*161e0*/  STL [R1+0x23ec], R3 ;  /* 0x0023ec0301007387 */ /* 0x000fe80000100800 */
[----:B------:R0:W-:Y:S04]  /*161f0*/  STL [R1+0x23f8], R3 ;  /* 0x0023f80301007387 */ /* 0x0001e80000100800 */
[----:B0-----:R-:W3:Y:S04]  /*16200*/  LDL.LU R3, [R1+0x3cc] ;  /* 0x0003cc0001037983 */ /* 0x001ee80000300800 */
[----:B--2---:R0:W-:Y:S04]  /*16210*/  STS.U16 [R2+UR5], R27 ;  /* 0x0000001b02007988 */ /* 0x0041e80008000405 */
[----:B0-----:R-:W2:Y:S04]  /*16220*/  LDL.LU R27, [R1+0x24a4] ;  /* 0x0024a400011b7983 */ /* 0x001ea80000300800 */
[----:B--2---:R0:W-:Y:S04]  /*16230*/  STS.U16 [R2+UR5+0x80], R27 ;  /* 0x0000801b02007988 */ /* 0x0041e80008000405 */
[----:B0-----:R-:W2:Y:S04]  /*16240*/  LDL.LU R27, [R1+0x24a0] ;  /* 0x0024a000011b7983 */ /* 0x001ea80000300800 */
[----:B---3--:R-:W-:Y:S04]  /*16250*/  STS.U16 [R2+UR5+0x180], R28 ;  /* 0x0001801c02007988 */ /* 0x008fe80008000405 */
[----:B------:R-:W-:Y:S04]  /*16260*/  STS.U16 [R2+UR5+0x6100], R22 ;  /* 0x0061001602007988 */ /* 0x000fe80008000405 */
[----:B------:R-:W-:Y:S04]  /*16270*/  STS.U16 [R2+UR5+0x6180], R23 ;  /* 0x0061801702007988 */ /* 0x000fe80008000405 */
[----:B------:R-:W-:Y:S04]  /*16280*/  STS.U16 [R2+UR5+0x7000], R25 ;  /* 0x0070001902007988 */ /* 0x000fe80008000405 */
[----:B------:R-:W-:Y:S04]  /*16290*/  STS.U16 [R2+UR5+0x7080], R26 ;  /* 0x0070801a02007988 */ /* 0x000fe80008000405 */
[----:B----4-:R-:W-:Y:S04]  /*162a0*/  STS.U16 [R2+UR5+0x1080], R15 ;  /* 0x0010800f02007988 */ /* 0x010fe80008000405 */
[----:B------:R-:W-:Y:S04]  /*162b0*/  STS.U16 [R2+UR5+0x1100], R14 ;  /* 0x0011000e02007988 */ /* 0x000fe80008000405 */
[----:B------:R-:W-:Y:S04]  /*162c0*/  STS.U16 [R2+UR5+0x1180], R4 ;  /* 0x0011800402007988 */ /* 0x000fe80008000405 */
[----:B------:R-:W-:Y:S04]  /*162d0*/  STS.U16 [R2+UR5+0x2000], R5 ;  /* 0x0020000502007988 */ /* 0x000fe80008000405 */
[----:B------:R-:W-:Y:S04]  /*162e0*/  STS.U16 [R2+UR5+0x2080], R6 ;  /* 0x0020800602007988 */ /* 0x000fe80008000405 */
[----:B------:R-:W-:Y:S04]  /*162f0*/  STS.U16 [R2+UR5+0x2100], R7 ;  /* 0x0021000702007988 */ /* 0x000fe80008000405 */
[----:B------:R-:W-:Y:S04]  /*16300*/  STS.U16 [R2+UR5+0x2180], R8 ;  /* 0x0021800802007988 */ /* 0x000fe80008000405 */
[----:B------:R-:W-:Y:S04]  /*16310*/  STS.U16 [R2+UR5+0x3000], R9 ;  /* 0x0030000902007988 */ /* 0x000fe80008000405 */
[----:B--2---:R0:W-:Y:S04]  /*16320*/  STS.U16 [R2+UR5+0x100], R27 ;  /* 0x0001001b02007988 */ /* 0x0041e80008000405 */
[----:B0-----:R-:W2:Y:S04]  /*16330*/  LDL.LU R27, [R1+0x249c] ;  /* 0x00249c00011b7983 */ /* 0x001ea80000300800 */
[----:B------:R-:W3:Y:S04]  /*16340*/  LDL.LU R28, [R1+0x2498] ;  /* 0x00249800011c7983 */ /* 0x000ee80000300800 */
[----:B------:R-:W4:Y:S04]  /*16350*/  LDL.LU R22, [R1+0x44c] ;  /* 0x00044c0001167983 */ /* 0x000f280000300800 */
        /* <DEDUP_REMOVED lines=10> */
[----:B------:R0:W-:Y:S04]  /*16400*/  STS.U16 [R2+UR5+0x3080], R10 ;  /* 0x0030800a02007988 */ /* 0x0001e80008000405 */
[----:B------:R-:W4:Y:S04]  /*16410*/  LDL.LU R9, [R1+0x1e8] ;  /* 0x0001e80001097983 */ /* 0x000f280000300800 */
[----:B------:R1:W-:Y:S04]  /*16420*/  STS.U16 [R2+UR5+0x3100], R11 ;  /* 0x0031000b02007988 */ /* 0x0003e80008000405 */
[----:B------:R0:W-:Y:S04]  /*16430*/  STS.U16 [R2+UR5+0x3180], R24 ;  /* 0x0031801802007988 */ /* 0x0001e80008000405 */
[----:B------:R0:W-:Y:S04]  /*16440*/  STS.U16 [R2+UR5+0x4000], R12 ;  /* 0x0040000c02007988 */ /* 0x0001e80008000405 */
[----:B------:R1:W-:Y:S04]  /*16450*/  STS.U16 [R2+UR5+0x4080], R13 ;  /* 0x0040800d02007988 */ /* 0x0003e80008000405 */
[----:B------:R1:W-:Y:S04]  /*16460*/  STS.U16 [R2+UR5+0x4100], R16 ;  /* 0x0041001002007988 */ /* 0x0003e80008000405 */
[----:B0-----:R-:W4:Y:S04]  /*16470*/  LDL.LU R10, [R1+0x1e4] ;  /* 0x0001e400010a7983 */ /* 0x001f280000300800 */
[----:B-1----:R-:W4:Y:S04]  /*16480*/  LDL.LU R11, [R1+0x190] ;  /* 0x00019000010b7983 */ /* 0x002f280000300800 */
        /* <DEDUP_REMOVED lines=18> */
[----:B0-----:R-:W4:Y:S01]  /*165b0*/  LDL.LU R0, [R1+0x40] ;  /* 0x0000400001007983 */ /* 0x001f220000300800 */
[----:B-1----:R-:W-:-:S03]  /*165c0*/  LOP3.LUT R3, R2, 0x10, RZ, 0x3c, !PT ;  /* 0x0000001002037812 */ /* 0x002fc600078e3cff */
[----:B--2---:R-:W-:Y:S04]  /*165d0*/  STS.U16 [R2+UR5+0x7180], R27 ;  /* 0x0071801b02007988 */ /* 0x004fe80008000405 */
[----:B---3--:R-:W-:Y:S04]  /*165e0*/  STS.U16 [R2+UR5+0x7100], R28 ;  /* 0x0071001c02007988 */ /* 0x008fe80008000405 */
[----:B------:R0:W-:Y:S04]  /*165f0*/  STL [R1+0x23fc], R28 ;  /* 0x0023fc1c01007387 */ /* 0x0001e80000100800 */
[----:B0-----:R-:W2:Y:S04]  /*16600*/  LDL.LU R28, [R1+0x3b4] ;  /* 0x0003b400011c7983 */ /* 0x001ea80000300800 */
[----:B------:R-:W3:Y:S04]  /*16610*/  LDL.LU R2, [R1+0x3bc] ;  /* 0x0003bc0001027983 */ /* 0x000ee80000300800 */
[----:B------:R0:W-:Y:S04]  /*16620*/  STL [R1+0x2400], R27 ;  /* 0x0024001b01007387 */ /* 0x0001e80000100800 */
[----:B0-----:R-:W2:Y:S04]  /*16630*/  LDL.LU R27, [R1+0x3b8] ;  /* 0x0003b800011b7983 */ /* 0x001ea80000300800 */
[----:B----4-:R0:W-:Y:S04]  /*16640*/  STS.U16 [R3+UR5+0x200], R22 ;  /* 0x0002001603007988 */ /* 0x0101e80008000405 */
[----:B------:R1:W-:Y:S04]  /*16650*/  STS.U16 [R3+UR5+0x280], R23 ;  /* 0x0002801703007988 */ /* 0x0003e80008000405 */
[----:B------:R4:W-:Y:S04]  /*16660*/  STS.U16 [R3+UR5+0x300], R25 ;  /* 0x0003001903007988 */ /* 0x0009e80008000405 */
[----:B------:R4:W-:Y:S04]  /*16670*/  STS.U16 [R3+UR5+0x380], R26 ;  /* 0x0003801a03007988 */ /* 0x0009e80008000405 */
[----:B0-----:R-:W2:Y:S04]  /*16680*/  LDL.LU R22, [R1+0x2494] ;  /* 0x0024940001167983 */ /* 0x001ea80000300800 */
[----:B-1----:R-:W2:Y:S04]  /*16690*/  LDL.LU R23, [R1+0x2490] ;  /* 0x0024900001177983 */ /* 0x002ea80000300800 */
[----:B----4-:R-:W4:Y:S04]  /*166a0*/  LDL.LU R25, [R1+0x248c] ;  /* 0x00248c0001197983 */ /* 0x010f280000300800 */
[----:B------:R-:W4:Y:S04]  /*166b0*/  LDL.LU R26, [R1+0x2488] ;  /* 0x00248800011a7983 */ /* 0x000f280000300800 */
[----:B---3--:R-:W-:Y:S04]  /*166c0*/  STS.U16 [R3+UR5+0x1200], R2 ;  /* 0x0012000203007988 */ /* 0x008fe80008000405 */
[----:B--2---:R-:W-:Y:S04]  /*166d0*/  STS.U16 [R3+UR5+0x1280], R27 ;  /* 0x0012801b03007988 */ /* 0x004fe80008000405 */
[----:B------:R-:W-:Y:S04]  /*166e0*/  STS.U16 [R3+UR5+0x1300], R28 ;  /* 0x0013001c03007988 */ /* 0x000fe80008000405 */
        /* <DEDUP_REMOVED lines=16> */
[----:B------:R0:W-:Y:S04]  /*167f0*/  STS.U16 [R3+UR5+0x5380], R18 ;  /* 0x0053801203007988 */ /* 0x0001e80008000405 */
[----:B0-----:R-:W2:Y:S01]  /*16800*/  LDL.LU R18, [R1+0x43c] ;  /* 0x00043c0001127983 */ /* 0x001ea20000300800 */
[----:B------:R-:W0:Y:S03]  /*16810*/  S2R R2, SR_TID.X ;  /* 0x0000000000027919 */ /* 0x000e260000002100 */
[----:B------:R-:W-:Y:S04]  /*16820*/  STS.U16 [R3+UR5+0x6200], R19 ;  /* 0x0062001303007988 */ /* 0x000fe80008000405 */
[----:B------:R-:W-:Y:S04]  /*16830*/  STS.U16 [R3+UR5+0x6280], R20 ;  /* 0x0062801403007988 */ /* 0x000fe80008000405 */
[----:B------:R-:W-:Y:S04]  /*16840*/  STS.U16 [R3+UR5+0x6300], R21 ;  /* 0x0063001503007988 */ /* 0x000fe80008000405 */
[----:B------:R1:W-:Y:S01]  /*16850*/  STS.U16 [R3+UR5+0x6380], R0 ;  /* 0x0063800003007988 */ /* 0x0003e20008000405 */
[----:B0-----:R-:W-:-:S05]  /*16860*/  LOP3.LUT R2, R2, 0x3f, RZ, 0xc0, !PT ;  /* 0x0000003f02027812 */ /* 0x001fca00078ec0ff */
[----:B------:R-:W-:-:S05]  /*16870*/  IMAD.SHL.U32 R2, R2, 0x2, RZ ;  /* 0x0000000202027824 */ /* 0x000fca00078e00ff */
[C---:B-1----:R-:W-:Y:S01]  /*16880*/  LOP3.LUT R3, R2.reuse, 0x20, RZ, 0x3c, !PT ;  /* 0x0000002002037812 */ /* 0x042fe200078e3cff */
[----:B--2---:R0:W-:Y:S04]  /*16890*/  STL [R1+0x2484], R18 ;  /* 0x0024841201007387 */ /* 0x0041e80000100800 */
[----:B------:R-:W2:Y:S04]  /*168a0*/  LDL.LU R19, [R1+0x438] ;  /* 0x0004380001137983 */ /* 0x000ea80000300800 */
[----:B------:R-:W3:Y:S04]  /*168b0*/  LDL.LU R20, [R1+0x434] ;  /* 0x0004340001147983 */ /* 0x000ee80000300800 */
[----:B------:R-:W2:Y:S04]  /*168c0*/  LDL.LU R21, [R1+0x430] ;  /* 0x0004300001157983 */ /* 0x000ea80000300800 */
        /* <DEDUP_REMOVED lines=14> */
[----:B------:R-:W2:Y:S01]  /*169b0*/  LDL.LU R13, [R1+0x90] ;  /* 0x00009000010d7983 */ /* 0x000ea20000300800 */
[----:B0-----:R-:W-:-:S03]  /*169c0*/  LOP3.LUT R18, R2, 0x10, RZ, 0x3c, !PT ;  /* 0x0000001002127812 */ /* 0x001fc600078e3cff */
[----:B------:R-:W2:Y:S04]  /*169d0*/  LDL.LU R16, [R1+0x3c] ;  /* 0x00003c0001107983 */ /* 0x000ea80000300800 */
[----:B------:R-:W2:Y:S04]  /*169e0*/  LDL.LU R17, [R1+0x38] ;  /* 0x0000380001117983 */ /* 0x000ea80000300800 */
[----:B------:R-:W2:Y:S04]  /*169f0*/  LDL.LU R29, [R1+0x34] ;  /* 0x00003400011d7983 */ /* 0x000ea80000300800 */
[----:B------:R-:W2:Y:S04]  /*16a00*/  LDL.LU R0, [R1+0x30] ;  /* 0x0000300001007983 */ /* 0x000ea80000300800 */
[----:B----4-:R-:W-:Y:S04]  /*16a10*/  STS.U16 [R18+UR5+0x7200], R26 ;  /* 0x0072001a12007988 */ /* 0x010fe80008000405 */
[----:B------:R0:W-:Y:S04]  /*16a20*/  STL [R1+0x2404], R26 ;  /* 0x0024041a01007387 */ /* 0x0001e80000100800 */
[----:B------:R-:W-:Y:S04]  /*16a30*/  STS.U16 [R18+UR5+0x7280], R25 ;  /* 0x0072801912007988 */ /* 0x000fe80008000405 */
[----:B------:R-:W-:Y:S04]  /*16a40*/  STS.U16 [R18+UR5+0x7300], R23 ;  /* 0x0073001712007988 */ /* 0x000fe80008000405 */
[----:B------:R-:W-:Y:S04]  /*16a50*/  STS.U16 [R18+UR5+0x7380], R22 ;  /* 0x0073801612007988 */ /* 0x000fe80008000405 */
[----:B0-----:R-:W4:Y:S04]  /*16a60*/  LDL.LU R26, [R1+0x2ac] ;  /* 0x0002ac00011a7983 */ /* 0x001f280000300800 */
[----:B------:R0:W-:Y:S04]  /*16a70*/  STL [R1+0x2408], R25 ;  /* 0x0024081901007387 */ /* 0x0001e80000100800 */
[----:B0-----:R-:W2:Y:S04]  /*16a80*/  LDL.LU R25, [R1+0x3a0] ;  /* 0x0003a00001197983 */ /* 0x001ea80000300800 */
[----:B------:R-:W2:Y:S04]  /*16a90*/  LDL.LU R2, [R1+0x3ac] ;  /* 0x0003ac0001027983 */ /* 0x000ea80000300800 */
[----:B------:R0:W-:Y:S04]  /*16aa0*/  STL [R1+0x240c], R23 ;  /* 0x00240c1701007387 */ /* 0x0001e80000100800 */
[----:B0-----:R-:W2:Y:S04]  /*16ab0*/  LDL.LU R23, [R1+0x3a4] ;  /* 0x0003a40001177983 */ /* 0x001ea80000300800 */
[----:B------:R-:W2:Y:S04]  /*16ac0*/  LDL.LU R18, [R1+0x2484] ;  /* 0x0024840001127983 */ /* 0x000ea80000300800 */
[----:B------:R0:W-:Y:S04]  /*16ad0*/  STL [R1+0x2410], R22 ;  /* 0x0024101601007387 */ /* 0x0001e80000100800 */
[----:B0-----:R-:W4:Y:S04]  /*16ae0*/  LDL.LU R22, [R1+0x3a8] ;  /* 0x0003a80001167983 */ /* 0x001f280000300800 */
[----:B--2---:R0:W-:Y:S04]  /*16af0*/  STS.U16 [R3+UR5+0x400], R18 ;  /* 0x0004001203007988 */ /* 0x0041e80008000405 */
[----:B------:R1:W-:Y:S04]  /*16b00*/  STS.U16 [R3+UR5+0x480], R19 ;  /* 0x0004801303007988 */ /* 0x0003e80008000405 */
[----:B---3--:R2:W-:Y:S04]  /*16b10*/  STS.U16 [R3+UR5+0x500], R20 ;  /* 0x0005001403007988 */ /* 0x0085e80008000405 */
[----:B------:R3:W-:Y:S04]  /*16b20*/  STS.U16 [R3+UR5+0x580], R21 ;  /* 0x0005801503007988 */ /* 0x0007e80008000405 */
[----:B------:R-:W-:Y:S04]  /*16b30*/  STS.U16 [R3+UR5+0x1400], R2 ;  /* 0x0014000203007988 */ /* 0x000fe80008000405 */
[----:B0-----:R-:W3:Y:S04]  /*16b40*/  LDL.LU R18, [R1+0x2480] ;  /* 0x0024800001127983 */ /* 0x001ee80000300800 */
        /* <DEDUP_REMOVED lines=15> */
[----:B-1----:R-:W4:Y:S04]  /*16c40*/  LDL.LU R19, [R1+0x247c] ;  /* 0x00247c0001137983 */ /* 0x002f280000300800 */
[----:B------:R-:W-:Y:S04]  /*16c50*/  STS.U16 [R3+UR5+0x5400], R11 ;  /* 0x0054000b03007988 */ /* 0x000fe80008000405 */
[----:B--2---:R-:W2:Y:S04]  /*16c60*/  LDL.LU R20, [R1+0x2478] ;  /* 0x0024780001147983 */ /* 0x004ea80000300800 */
[----:B------:R-:W-:Y:S04]  /*16c70*/  STS.U16 [R3+UR5+0x5480], R24 ;  /* 0x0054801803007988 */ /* 0x000fe80008000405 */
[----:B---3--:R-:W3:Y:S04]  /*16c80*/  LDL.LU R21, [R1+0x2474] ;  /* 0x0024740001157983 */ /* 0x008ee80000300800 */
[----:B------:R0:W-:Y:S04]  /*16c90*/  STS.U16 [R3+UR5+0x5500], R12 ;  /* 0x0055000c03007988 */ /* 0x0001e80008000405 */
[----:B0-----:R-:W2:Y:S01]  /*16ca0*/  LDL.LU R12, [R1+0x42c] ;  /* 0x00042c00010c7983 */ /* 0x001ea20000300800 */
[----:B------:R-:W0:Y:S03]  /*16cb0*/  S2R R2, SR_TID.X ;  /* 0x0000000000027919 */ /* 0x000e260000002100 */
[----:B------:R-:W-:Y:S04]  /*16cc0*/  STS.U16 [R3+UR5+0x5580], R13 ;  /* 0x0055800d03007988 */ /* 0x000fe80008000405 */
        /* <DEDUP_REMOVED lines=31> */
[----:B---3--:R-:W-:Y:S04]  /*16ec0*/  STS.U16 [R12+UR5+0x7400], R21 ;  /* 0x007400150c007988 */ /* 0x008fe80008000405 */
[----:B------:R0:W-:Y:S04]  /*16ed0*/  STL [R1+0x2430], R21 ;  /* 0x0024301501007387 */ /* 0x0001e80000100800 */
[----:B------:R-:W-:Y:S04]  /*16ee0*/  STS.U16 [R12+UR5+0x7480], R20 ;  /* 0x007480140c007988 */ /* 0x000fe80008000405 */
[----:B----4-:R-:W-:Y:S04]  /*16ef0*/  STS.U16 [R12+UR5+0x7500], R19 ;  /* 0x007500130c007988 */ /* 0x010fe80008000405 */
[----:B------:R-:W-:Y:S04]  /*16f00*/  STS.U16 [R12+UR5+0x7580], R18 ;  /* 0x007580120c007988 */ /* 0x000fe80008000405 */
[----:B0-----:R-:W3:Y:S04]  /*16f10*/  LDL.LU R21, [R1+0x29c] ;  /* 0x00029c0001157983 */ /* 0x001ee80000300800 */
[----:B------:R0:W-:Y:S04]  /*16f20*/  STL [R1+0x2434], R20 ;  /* 0x0024341401007387 */ /* 0x0001e80000100800 */
[----:B0-----:R-:W4:Y:S04]  /*16f30*/  LDL.LU R20, [R1+0x320] ;  /* 0x0003200001147983 */ /* 0x001f280000300800 */
[----:B------:R-:W2:Y:S04]  /*16f40*/  LDL.LU R2, [R1+0x32c] ;  /* 0x00032c0001027983 */ /* 0x000ea80000300800 */
[----:B------:R0:W-:Y:S04]  /*16f50*/  STL [R1+0x2438], R19 ;  /* 0x0024381301007387 */ /* 0x0001e80000100800 */
[----:B0-----:R-:W2:Y:S04]  /*16f60*/  LDL.LU R19, [R1+0x324] ;  /* 0x0003240001137983 */ /* 0x001ea80000300800 */
[----:B------:R-:W2:Y:S04]  /*16f70*/  LDL.LU R12, [R1+0x2470] ;  /* 0x00247000010c7983 */ /* 0x000ea80000300800 */
[----:B------:R0:W-:Y:S04]  /*16f80*/  STL [R1+0x243c], R18 ;  /* 0x00243c1201007387 */ /* 0x0001e80000100800 */
[----:B0-----:R-:W3:Y:S04]  /*16f90*/  LDL.LU R18, [R1+0x328] ;  /* 0x0003280001127983 */ /* 0x001ee80000300800 */
[----:B--2---:R0:W-:Y:S04]  /*16fa0*/  STS.U16 [R3+UR5+0x600], R12 ;  /* 0x0006000c03007988 */ /* 0x0041e80008000405 */
[----:B------:R1:W-:Y:S04]  /*16fb0*/  STS.U16 [R3+UR5+0x680], R13 ;  /* 0x0006800d03007988 */ /* 0x0003e80008000405 */
[----:B------:R2:W-:Y:S04]  /*16fc0*/  STS.U16 [R3+UR5+0x700], R16 ;  /* 0x0007001003007988 */ /* 0x0005e80008000405 */
[----:B------:R1:W-:Y:S04]  /*16fd0*/  STS.U16 [R3+UR5+0x780], R17 ;  /* 0x0007801103007988 */ /* 0x0003e80008000405 */
[----:B------:R-:W-:Y:S04]  /*16fe0*/  STS.U16 [R3+UR5+0x1600], R2 ;  /* 0x0016000203007988 */ /* 0x000fe80008000405 */
[----:B0-----:R-:W2:Y:S04]  /*16ff0*/  LDL.LU R12, [R1+0x246c] ;  /* 0x00246c00010c7983 */ /* 0x001ea80000300800 */
[----:B---3--:R-:W-:Y:S04]  /*17000*/  STS.U16 [R3+UR5+0x1680], R18 ;  /* 0x0016801203007988 */ /* 0x008fe80008000405 */
        /* <DEDUP_REMOVED lines=13> */
[----:B-1----:R-:W3:Y:S04]  /*170e0*/  LDL.LU R13, [R1+0x2468] ;  /* 0x00246800010d7983 */ /* 0x002ee80000300800 */
[----:B------:R-:W-:Y:S04]  /*170f0*/  STS.U16 [R3+UR5+0x4780], R6 ;  /* 0x0047800603007988 */ /* 0x000fe80008000405 */
[----:B--2---:R-:W2:Y:S04]  /*17100*/  LDL.LU R16, [R1+0x2464] ;  /* 0x0024640001107983 */ /* 0x004ea80000300800 */
[----:B------:R-:W-:Y:S04]  /*17110*/  STS.U16 [R3+UR5+0x5600], R7 ;  /* 0x0056000703007988 */ /* 0x000fe80008000405 */
[----:B------:R-:W4:Y:S04]  /*17120*/  LDL.LU R17, [R1+0x2460] ;  /* 0x0024600001117983 */ /* 0x000f280000300800 */
[----:B------:R0:W-:Y:S04]  /*17130*/  STS.U16 [R3+UR5+0x5680], R8 ;  /* 0x0056800803007988 */ /* 0x0001e80008000405 */
[----:B0-----:R-:W2:Y:S01]  /*17140*/  LDL.LU R8, [R1+0x41c] ;  /* 0x00041c0001087983 */ /* 0x001ea20000300800 */
[----:B------:R-:W0:Y:S03]  /*17150*/  S2R R2, SR_TID.X ;  /* 0x0000000000027919 */ /* 0x000e260000002100 */
[----:B------:R1:W-:Y:S04]  /*17160*/  STS.U16 [R3+UR5+0x5700], R9 ;  /* 0x0057000903007988 */ /* 0x0003e80008000405 */
[----:B------:R0:W-:Y:S04]  /*17170*/  STS.U16 [R3+UR5+0x5780], R10 ;  /* 0x0057800a03007988 */ /* 0x0001e80008000405 */
[----:B------:R0:W-:Y:S04]  /*17180*/  STS.U16 [R3+UR5+0x6600], R11 ;  /* 0x0066000b03007988 */ /* 0x0001e80008000405 */
[----:B------:R0:W-:Y:S04]  /*17190*/  STS.U16 [R3+UR5+0x6680], R24 ;  /* 0x0066801803007988 */ /* 0x0001e80008000405 */
[----:B------:R0:W-:Y:S04]  /*171a0*/  STS.U16 [R3+UR5+0x6700], R29 ;  /* 0x0067001d03007988 */ /* 0x0001e80008000405 */
[----:B------:R1:W-:Y:S01]  /*171b0*/  STS.U16 [R3+UR5+0x6780], R0 ;  /* 0x0067800003007988 */ /* 0x0003e20008000405 */
[----:B0-----:R-:W-:-:S05]  /*171c0*/  LOP3.LUT R2, R2, 0x3f, RZ, 0xc0, !PT ;  /* 0x0000003f02027812 */ /* 0x001fca00078ec0ff */
[----:B------:R-:W-:-:S05]  /*171d0*/  IMAD.SHL.U32 R2, R2, 0x2, RZ ;  /* 0x0000000202027824 */ /* 0x000fca00078e00ff */
[C---:B------:R-:W-:Y:S01]  /*171e0*/  LOP3.LUT R4, R2.reuse, 0x40, RZ, 0x3c, !PT ;  /* 0x0000004002047812 */ /* 0x040fe200078e3cff */
[----:B--2---:R0:W-:Y:S04]  /*171f0*/  STL [R1+0x245c], R8 ;  /* 0x00245c0801007387 */ /* 0x0041e80000100800 */
[----:B-1----:R-:W2:Y:S04]  /*17200*/  LDL.LU R9, [R1+0x418] ;  /* 0x0004180001097983 */ /* 0x002ea80000300800 */
        /* <DEDUP_REMOVED lines=25> */
[----:B---3--:R-:W-:Y:S04]  /*173a0*/  STS.U16 [R8+UR5+0x7700], R13 ;  /* 0x0077000d08007988 */ /* 0x008fe80008000405 */
        /* <DEDUP_REMOVED lines=8> */
[----:B--2---:R0:W-:Y:S04]  /*17430*/  STS.U16 [R4+UR5+0x800], R8 ;  /* 0x0008000804007988 */ /* 0x0041e80008000405 */
[----:B------:R1:W-:Y:S04]  /*17440*/  STS.U16 [R4+UR5+0x880], R9 ;  /* 0x0008800904007988 */ /* 0x0003e80008000405 */
[----:B------:R2:W-:Y:S04]  /*17450*/  STS.U16 [R4+UR5+0x900], R10 ;  /* 0x0009000a04007988 */ /* 0x0005e80008000405 */
[----:B------:R0:W-:Y:S04]  /*17460*/  STS.U16 [R4+UR5+0x980], R11 ;  /* 0x0009800b04007988 */ /* 0x0001e80008000405 */
[----:B------:R-:W-:Y:S04]  /*17470*/  STS.U16 [R4+UR5+0x1800], R2 ;  /* 0x0018000204007988 */ /* 0x000fe80008000405 */
[----:B------:R-:W-:Y:S04]  /*17480*/  STS.U16 [R4+UR5+0x1880], R13 ;  /* 0x0018800d04007988 */ /* 0x000fe80008000405 */
[----:B----4-:R-:W-:Y:S04]  /*17490*/  STS.U16 [R4+UR5+0x1900], R16 ;  /* 0x0019001004007988 */ /* 0x010fe80008000405 */
[----:B---3--:R-:W-:Y:S04]  /*174a0*/  STS.U16 [R4+UR5+0x1980], R17 ;  /* 0x0019801104007988 */ /* 0x008fe80008000405 */
[----:B0-----:R-:W3:Y:S04]  /*174b0*/  LDL.LU R8, [R1+0x2458] ;  /* 0x0024580001087983 */ /* 0x001ee80000300800 */
[----:B-1----:R-:W4:Y:S04]  /*174c0*/  LDL.LU R9, [R1+0x2454] ;  /* 0x0024540001097983 */ /* 0x002f280000300800 */
[----:B--2---:R-:W2:Y:S04]  /*174d0*/  LDL.LU R10, [R1+0x2450] ;  /* 0x00245000010a7983 */ /* 0x004ea80000300800 */
[----:B------:R-:W2:Y:S04]  /*174e0*/  LDL.LU R11, [R1+0x244c] ;  /* 0x00244c00010b7983 */ /* 0x000ea80000300800 */
[----:B------:R0:W-:Y:S04]  /*174f0*/  STS.U16 [R4+UR5+0x2800], R24 ;  /* 0x0028001804007988 */ /* 0x0001e80008000405 */
[----:B------:R-:W-:Y:S04]  /*17500*/  STS.U16 [R4+UR5+0x2880], R18 ;  /* 0x0028801204007988 */ /* 0x000fe80008000405 */
[----:B------:R-:W-:Y:S04]  /*17510*/  STS.U16 [R4+UR5+0x2900], R19 ;  /* 0x0029001304007988 */ /* 0x000fe80008000405 */
[----:B------:R-:W-:Y:S04]  /*17520*/  STS.U16 [R4+UR5+0x2980], R20 ;  /* 0x0029801404007988 */ /* 0x000fe80008000405 */
[----:B0-----:R-:W2:Y:S04]  /*17530*/  LDL.LU R24, [R1+0x10] ;  /* 0x0000100001187983 */ /* 0x001ea80000300800 */
[----:B------:R-:W-:Y:S04]  /*17540*/  STS.U16 [R4+UR5+0x3800], R21 ;  /* 0x0038001504007988 */ /* 0x000fe80008000405 */
[----:B------:R0:W-:Y:S04]  /*17550*/  STS.U16 [R4+UR5+0x3880], R29 ;  /* 0x0038801d04007988 */ /* 0x0001e80008000405 */
[----:B------:R1:W-:Y:S04]  /*17560*/  STS.U16 [R4+UR5+0x3900], R0 ;  /* 0x0039000004007988 */ /* 0x0003e80008000405 */
[----:B0-----:R-:W3:Y:S04]  /*17570*/  LDL.LU R29, [R1+0x40c] ;  /* 0x00040c00011d7983 */ /* 0x001ee80000300800 */
[----:B-1----:R-:W3:Y:S01]  /*17580*/  LDL.LU R0, [R1+0x408] ;  /* 0x0004080001007983 */ /* 0x002ee20000300800 */
[----:B------:R-:W0:Y:S03]  /*17590*/  S2R R2, SR_TID.X ;  /* 0x0000000000027919 */ /* 0x000e260000002100 */
[----:B------:R-:W-:Y:S04]  /*175a0*/  STS.U16 [R4+UR5+0x3980], R22 ;  /* 0x0039801604007988 */ /* 0x000fe80008000405 */
[----:B------:R1:W-:Y:S04]  /*175b0*/  STS.U16 [R4+UR5+0x4800], R23 ;  /* 0x0048001704007988 */ /* 0x0003e80008000405 */
[----:B------:R0:W-:Y:S04]  /*175c0*/  STS.U16 [R4+UR5+0x4880], R25 ;  /* 0x0048801904007988 */ /* 0x0001e80008000405 */
[----:B------:R-:W3:Y:S04]  /*175d0*/  LDL.LU R13, [R1+0x404] ;  /* 0x00040400010d7983 */ /* 0x000ee80000300800 */
[----:B------:R0:W-:Y:S04]  /*175e0*/  STS.U16 [R4+UR5+0x4900], R26 ;  /* 0x0049001a04007988 */ /* 0x0001e80008000405 */
[----:B------:R-:W3:Y:S04]  /*175f0*/  LDL.LU R16, [R1+0x400] ;  /* 0x0004000001107983 */ /* 0x000ee80000300800 */
[----:B------:R0:W-:Y:S04]  /*17600*/  STS.U16 [R4+UR5+0x4980], R27 ;  /* 0x0049801b04007988 */ /* 0x0001e80008000405 */
[----:B------:R-:W3:Y:S04]  /*17610*/  LDL.LU R17, [R1+0x30c] ;  /* 0x00030c0001117983 */ /* 0x000ee80000300800 */
[----:B------:R0:W-:Y:S04]  /*17620*/  STS.U16 [R4+UR5+0x5800], R28 ;  /* 0x0058001c04007988 */ /* 0x0001e80008000405 */
[----:B-1----:R-:W3:Y:S04]  /*17630*/  LDL.LU R23, [R1+0x308] ;  /* 0x0003080001177983 */ /* 0x002ee80000300800 */
[----:B------:R1:W-:Y:S04]  /*17640*/  STS.U16 [R4+UR5+0x5880], R3 ;  /* 0x0058800304007988 */ /* 0x0003e80008000405 */
[----:B0-----:R-:W3:Y:S04]  /*17650*/  LDL.LU R25, [R1+0x304] ;  /* 0x0003040001197983 */ /* 0x001ee80000300800 */
[----:B------:R0:W-:Y:S04]  /*17660*/  STS.U16 [R4+UR5+0x5900], R15 ;  /* 0x0059000f04007988 */ /* 0x0001e80008000405 */
[----:B------:R0:W-:Y:S04]  /*17670*/  STS.U16 [R4+UR5+0x5980], R14 ;  /* 0x0059800e04007988 */ /* 0x0001e80008000405 */
[----:B------:R-:W3:Y:S04]  /*17680*/  LDL.LU R26, [R1+0x300] ;  /* 0x00030000011a7983 */ /* 0x000ee80000300800 */
[----:B------:R-:W3:Y:S04]  /*17690*/  LDL.LU R27, [R1+0x27c] ;  /* 0x00027c00011b7983 */ /* 0x000ee80000300800 */
[----:B------:R-:W-:Y:S04]  /*176a0*/  STS.U16 [R4+UR5+0x6800], R5 ;  /* 0x0068000504007988 */ /* 0x000fe80008000405 */
[----:B------:R-:W-:Y:S04]  /*176b0*/  STS.U16 [R4+UR5+0x6880], R6 ;  /* 0x0068800604007988 */ /* 0x000fe80008000405 */
[----:B------:R-:W3:Y:S04]  /*176c0*/  LDL.LU R28, [R1+0x278] ;  /* 0x00027800011c7983 */ /* 0x000ee80000300800 */
[----:B-1----:R-:W3:Y:S04]  /*176d0*/  LDL.LU R3, [R1+0x274] ;  /* 0x0002740001037983 */ /* 0x002ee80000300800 */
[----:B------:R-:W-:Y:S04]  /*176e0*/  STS.U16 [R4+UR5+0x6900], R7 ;  /* 0x0069000704007988 */ /* 0x000fe80008000405 */
[----:B0-----:R-:W3:Y:S04]  /*176f0*/  LDL.LU R15, [R1+0x270] ;  /* 0x00027000010f7983 */ /* 0x001ee80000300800 */
[----:B------:R-:W3:Y:S04]  /*17700*/  LDL.LU R14, [R1+0x1b0] ;  /* 0x0001b000010e7983 */ /* 0x000ee80000300800 */
[----:B------:R-:W3:Y:S04]  /*17710*/  LDL.LU R18, [R1+0x1ac] ;  /* 0x0001ac0001127983 */ /* 0x000ee80000300800 */
[----:B------:R-:W3:Y:S04]  /*17720*/  LDL.LU R19, [R1+0x1a8] ;  /* 0x0001a80001137983 */ /* 0x000ee80000300800 */
[----:B------:R-:W3:Y:S04]  /*17730*/  LDL.LU R20, [R1+0x1a4] ;  /* 0x0001a40001147983 */ /* 0x000ee80000300800 */
[----:B------:R-:W3:Y:S01]  /*17740*/  LDL.LU R21, [R1+0x100] ;  /* 0x0001000001157983 */ /* 0x000ee20000300800 */
[----:B------:R-:W-:-:S05]  /*17750*/  LOP3.LUT R2, R2, 0x3f, RZ, 0xc0, !PT ;  /* 0x0000003f02027812 */ /* 0x000fca00078ec0ff */
[----:B------:R-:W-:-:S05]  /*17760*/  IMAD.SHL.U32 R2, R2, 0x2, RZ ;  /* 0x0000000202027824 */ /* 0x000fca00078e00ff */
[----:B------:R-:W-:Y:S01]  /*17770*/  LOP3.LUT R22, R2, 0x50, RZ, 0x3c, !PT ;  /* 0x0000005002167812 */ /* 0x000fe200078e3cff */
[----:B--2---:R-:W-:Y:S04]  /*17780*/  STS.U16 [R4+UR5+0x6980], R24 ;  /* 0x0069801804007988 */ /* 0x004fe80008000405 */
[----:B------:R-:W-:Y:S04]  /*17790*/  STS.U16 [R4+UR5+0x7800], R11 ;  /* 0x0078000b04007988 */ /* 0x000fe80008000405 */
[----:B------:R-:W-:Y:S04]  /*177a0*/  STS.U16 [R4+UR5+0x7880], R10 ;  /* 0x0078800a04007988 */ /* 0x000fe80008000405 */
[----:B----4-:R-:W-:Y:S04]  /*177b0*/  STS.U16 [R4+UR5+0x7900], R9 ;  /* 0x0079000904007988 */ /* 0x010fe80008000405 */
[----:B---3--:R0:W-:Y:S04]  /*177c0*/  STS.U16 [R4+UR5+0x7980], R8 ;  /* 0x0079800804007988 */ /* 0x0081e80008000405 */
[----:B0-----:R-:W2:Y:S04]  /*177d0*/  LDL.LU R4, [R1+0xf8] ;  /* 0x0000f80001047983 */ /* 0x001ea80000300800 */
[----:B------:R-:W3:Y:S04]  /*177e0*/  LDL.LU R5, [R1+0xf0] ;  /* 0x0000f00001057983 */ /* 0x000ee80000300800 */
[----:B------:R-:W4:Y:S04]  /*177f0*/  LDL.LU R6, [R1+0xe8] ;  /* 0x0000e80001067983 */ /* 0x000f280000300800 */
[----:B------:R-:W4:Y:S04]  /*17800*/  LDL.LU R7, [R1+0x6c] ;  /* 0x00006c0001077983 */ /* 0x000f280000300800 */
[----:B------:R0:W-:Y:S04]  /*17810*/  STS.U16 [R22+UR5+0xa00], R29 ;  /* 0x000a001d16007988 */ /* 0x0001e80008000405 */
[----:B------:R-:W4:Y:S04]  /*17820*/  LDL.LU R24, [R1+0x68] ;  /* 0x0000680001187983 */ /* 0x000f280000300800 */
[----:B------:R1:W-:Y:S04]  /*17830*/  STS.U16 [R22+UR5+0xa80], R0 ;  /* 0x000a800016007988 */ /* 0x0003e80008000405 */
[----:B0-----:R-:W4:Y:S04]  /*17840*/  LDL.LU R29, [R1+0x64] ;  /* 0x00006400011d7983 */ /* 0x001f280000300800 */
[----:B-1----:R-:W4:Y:S04]  /*17850*/  LDL.LU R0, [R1+0x60] ;  /* 0x0000600001007983 */ /* 0x002f280000300800 */
[----:B------:R-:W4:Y:S04]  /*17860*/  LDL.LU R2, [R1+0xc] ;  /* 0x00000c0001027983 */ /* 0x000f280000300800 */
[----:B------:R0:W-:Y:S04]  /*17870*/  STS.U16 [R22+UR5+0xb00], R13 ;  /* 0x000b000d16007988 */ /* 0x0001e80008000405 */
        /* <DEDUP_REMOVED lines=22> */
[----:B------:R-:W4:Y:S04]  /*179e0*/  LDL.LU R18, [R1+0x243c] ;  /* 0x00243c0001127983 */ /* 0x000f280000300800 */
[----:B------:R0:W-:Y:S04]  /*179f0*/  STS.U16 [R22+UR5+0x3b00], R19 ;  /* 0x003b001316007988 */ /* 0x0001e80008000405 */
[----:B------:R1:W-:Y:S04]  /*17a00*/  STS.U16 [R22+UR5+0x3b80], R20 ;  /* 0x003b801416007988 */ /* 0x0003e80008000405 */
[----:B------:R1:W-:Y:S04]  /*17a10*/  STS.U16 [R22+UR5+0x4a00], R21 ;  /* 0x004a001516007988 */ /* 0x0003e80008000405 */
[----:B0-----:R-:W4:Y:S04]  /*17a20*/  LDL.LU R19, [R1+0x2438] ;  /* 0x0024380001137983 */ /* 0x001f280000300800 */
[----:B-1----:R-:W4:Y:S04]  /*17a30*/  LDL.LU R20, [R1+0x2434] ;  /* 0x0024340001147983 */ /* 0x002f280000300800 */
[----:B------:R-:W4:Y:S04]  /*17a40*/  LDL.LU R21, [R1+0x2430] ;  /* 0x0024300001157983 */ /* 0x000f280000300800 */
[----:B--2---:R0:W-:Y:S04]  /*17a50*/  STS.U16 [R22+UR5+0x4a80], R4 ;  /* 0x004a800416007988 */ /* 0x0041e80008000405 */
[----:B---3--:R1:W-:Y:S04]  /*17a60*/  STS.U16 [R22+UR5+0x4b00], R5 ;  /* 0x004b000516007988 */ /* 0x0083e80008000405 */
[----:B----4-:R2:W-:Y:S04]  /*17a70*/  STS.U16 [R22+UR5+0x4b80], R6 ;  /* 0x004b800616007988 */ /* 0x0105e80008000405 */
[----:B------:R3:W-:Y:S04]  /*17a80*/  STS.U16 [R22+UR5+0x5a00], R7 ;  /* 0x005a000716007988 */ /* 0x0007e80008000405 */
[----:B------:R4:W-:Y:S04]  /*17a90*/  STS.U16 [R22+UR5+0x5a80], R24 ;  /* 0x005a801816007988 */ /* 0x0009e80008000405 */
[----:B0-----:R-:W4:Y:S04]  /*17aa0*/  LDL.LU R4, [R1+0x242c] ;  /* 0x00242c0001047983 */ /* 0x001f280000300800 */
[----:B-1----:R-:W4:Y:S04]  /*17ab0*/  LDL.LU R5, [R1+0x2428] ;  /* 0x0024280001057983 */ /* 0x002f280000300800 */
[----:B--2---:R-:W2:Y:S04]  /*17ac0*/  LDL.LU R6, [R1+0x2424] ;  /* 0x0024240001067983 */ /* 0x004ea80000300800 */
[----:B---3--:R-:W3:Y:S04]  /*17ad0*/  LDL.LU R7, [R1+0x2420] ;  /* 0x0024200001077983 */ /* 0x008ee80000300800 */
[----:B------:R0:W-:Y:S04]  /*17ae0*/  STS.U16 [R22+UR5+0x5b00], R29 ;  /* 0x005b001d16007988 */ /* 0x0001e80008000405 */
[----:B----4-:R-:W4:Y:S04]  /*17af0*/  LDL.LU R24, [R1+0x241c] ;  /* 0x00241c0001187983 */ /* 0x010f280000300800 */
[----:B------:R1:W-:Y:S04]  /*17b00*/  STS.U16 [R22+UR5+0x5b80], R0 ;  /* 0x005b800016007988 */ /* 0x0003e80008000405 */
[----:B0-----:R-:W2:Y:S04]  /*17b10*/  LDL.LU R29, [R1+0x2418] ;  /* 0x00241800011d7983 */ /* 0x001ea80000300800 */
[----:B-1----:R-:W2:Y:S04]  /*17b20*/  LDL.LU R0, [R1+0x2414] ;  /* 0x0024140001007983 */ /* 0x002ea80000300800 */
[----:B------:R0:W-:Y:S02]  /*17b30*/  STS.U16 [R22+UR5+0x6a00], R2 ;  /* 0x006a000216007988 */ /* 0x0001e40008000405 */
[----:B0-----:R-:W0:Y:S02]  /*17b40*/  S2R R2, SR_TID.X ;  /* 0x0000000000027919 */ /* 0x001e240000002100 */
[----:B0-----:R-:W-:-:S05]  /*17b50*/  LOP3.LUT R2, R2, 0x3f, RZ, 0xc0, !PT ;  /* 0x0000003f02027812 */ /* 0x001fca00078ec0ff */
[----:B------:R-:W-:Y:S01]  /*17b60*/  IMAD.SHL.U32 R2, R2, 0x2, RZ ;  /* 0x0000000202027824 */ /* 0x000fe200078e00ff */
[----:B--2---:R0:W-:Y:S04]  /*17b70*/  STS.U16 [R22+UR5+0x6a80], R0 ;  /* 0x006a800016007988 */ /* 0x0041e80008000405 */
[----:B------:R-:W-:Y:S04]  /*17b80*/  STS.U16 [R22+UR5+0x6b00], R29 ;  /* 0x006b001d16007988 */ /* 0x000fe80008000405 */
[----:B----4-:R-:W-:Y:S04]  /*17b90*/  STS.U16 [R22+UR5+0x6b80], R24 ;  /* 0x006b801816007988 */ /* 0x010fe80008000405 */
[----:B---3--:R-:W-:Y:S04]  /*17ba0*/  STS.U16 [R22+UR5+0x7a00], R7 ;  /* 0x007a000716007988 */ /* 0x008fe80008000405 */
[----:B------:R-:W-:Y:S04]  /*17bb0*/  STS.U16 [R22+UR5+0x7a80], R6 ;  /* 0x007a800616007988 */ /* 0x000fe80008000405 */
[----:B------:R1:W-:Y:S04]  /*17bc0*/  STS.U16 [R22+UR5+0x7b00], R5 ;  /* 0x007b000516007988 */ /* 0x0003e80008000405 */
[----:B------:R2:W-:Y:S01]  /*17bd0*/  STS.U16 [R22+UR5+0x7b80], R4 ;  /* 0x007b800416007988 */ /* 0x0005e20008000405 */
[----:B0-----:R-:W-:-:S03]  /*17be0*/  LOP3.LUT R0, R2, 0x60, RZ, 0x3c, !PT ;  /* 0x0000006002007812 */ /* 0x001fc600078e3cff */
[----:B-1----:R-:W3:Y:S04]  /*17bf0*/  LDL R5, [R1+0x11b8] ;  /* 0x0011b80001057983 */ /* 0x002ee80000100800 */
[----:B--2---:R-:W2:Y:S04]  /*17c00*/  LDL.LU R22, [R1+0x2410] ;  /* 0x0024100001167983 */ /* 0x004ea80000300800 */
[----:B------:R-:W3:Y:S04]  /*17c10*/  LDL R4, [R1+0x11b0] ;  /* 0x0011b00001047983 */ /* 0x000ee80000100800 */
[----:B------:R0:W-:Y:S04]  /*17c20*/  STS.U16 [R0+UR5+0xc00], R23 ;  /* 0x000c001700007988 */ /* 0x0001e80008000405 */
[----:B------:R1:W-:Y:S04]  /*17c30*/  STS.U16 [R0+UR5+0xc80], R25 ;  /* 0x000c801900007988 */ /* 0x0003e80008000405 */
[----:B------:R4:W-:Y:S04]  /*17c40*/  STS.U16 [R0+UR5+0xd00], R26 ;  /* 0x000d001a00007988 */ /* 0x0009e80008000405 */
[----:B------:R0:W-:Y:S04]  /*17c50*/  STS.U16 [R0+UR5+0xd80], R27 ;  /* 0x000d801b00007988 */ /* 0x0001e80008000405 */
[----:B------:R1:W-:Y:S04]  /*17c60*/  STS.U16 [R0+UR5+0x1c00], R28 ;  /* 0x001c001c00007988 */ /* 0x0003e80008000405 */
[----:B------:R4:W-:Y:S04]  /*17c70*/  STS.U16 [R0+UR5+0x1c80], R3 ;  /* 0x001c800300007988 */ /* 0x0009e80008000405 */
[----:B0-----:R-:W2:Y:S04]  /*17c80*/  LDL.LU R23, [R1+0x240c] ;  /* 0x00240c0001177983 */ /* 0x001ea80000300800 */
[----:B-1----:R-:W2:Y:S04]  /*17c90*/  LDL.LU R25, [R1+0x2408] ;  /* 0x0024080001197983 */ /* 0x002ea80000300800 */
[----:B----4-:R-:W4:Y:S04]  /*17ca0*/  LDL.LU R26, [R1+0x2404] ;  /* 0x00240400011a7983 */ /* 0x010f280000300800 */
[----:B------:R-:W2:Y:S04]  /*17cb0*/  LDL.LU R27, [R1+0x2400] ;  /* 0x00240000011b7983 */ /* 0x000ea80000300800 */
[----:B------:R-:W2:Y:S04]  /*17cc0*/  LDL.LU R28, [R1+0x23fc] ;  /* 0x0023fc00011c7983 */ /* 0x000ea80000300800 */
[----:B------:R-:W2:Y:S01]  /*17cd0*/  LDL.LU R3, [R1+0x23f8] ;  /* 0x0023f80001037983 */ /* 0x000ea20000300800 */
[----:B---3--:R-:W-:-:S04]  /*17ce0*/  @!P0 LOP3.LUT R5, R5, R4, RZ, 0x3c, !PT ;  /* 0x0000000405058212 */ /* 0x008fc800078e3cff */
[----:B------:R-:W-:-:S04]  /*17cf0*/  @!P0 LOP3.LUT R4, R5, R4, RZ, 0x3c, !PT ;  /* 0x0000000405048212 */ /* 0x000fc800078e3cff */
[----:B------:R-:W-:Y:S02]  /*17d00*/  @!P0 LOP3.LUT R5, R5, R4, RZ, 0x3c, !PT ;  /* 0x0000000405058212 */ /* 0x000fe400078e3cff */
[----:B--2---:R-:W-:-:S06]  /*17d10*/  PRMT R3, RZ, 0x7610, R3 ;  /* 0x00007610ff037816 */ /* 0x004fcc0000000003 */
[----:B------:R-:W2:Y:S04]  /*17d20*/  @!P0 LDG.E.U16 R3, desc[UR40][R4.64] ;  /* 0x0000002804038981 */ /* 0x000ea8000c1e1500 */
[----:B------:R0:W-:Y:S04]  /*17d30*/  STS.U16 [R0+UR5+0x1d00], R15 ;  /* 0x001d000f00007988 */ /* 0x0001e80008000405 */
[----:B------:R1:W-:Y:S04]  /*17d40*/  STS.U16 [R0+UR5+0x1d80], R14 ;  /* 0x001d800e00007988 */ /* 0x0003e80008000405 */
[----:B0-----:R-:W3:Y:S04]  /*17d50*/  LDL.LU R15, [R1+0x23f4] ;  /* 0x0023f400010f7983 */ /* 0x001ee80000300800 */
[----:B-1----:R-:W3:Y:S04]  /*17d60*/  LDL.LU R14, [R1+0x23f0] ;  /* 0x0023f000010e7983 */ /* 0x002ee80000300800 */
[----:B--2---:R0:W-:Y:S04]  /*17d70*/  STL [R1+0x90], R3 ;  /* 0x0000900301007387 */ /* 0x0041e80000100800 */
[----:B0-----:R-:W2:Y:S04]  /*17d80*/  LDL.LU R3, [R1+0x23ec] ;  /* 0x0023ec0001037983 */ /* 0x001ea80000300800 */
[----:B------:R-:W2:Y:S04]  /*17d90*/  LDL R4, [R1+0xfb8] ;  /* 0x000fb80001047983 */ /* 0x000ea80000100800 */
[----:B------:R-:W2:Y:S01]  /*17da0*/  LDL R5, [R1+0xfd0] ;  /* 0x000fd00001057983 */ /* 0x000ea20000100800 */
[----:B---3--:R-:W-:-:S02]  /*17db0*/  PRMT R15, RZ, 0x7610, R15 ;  /* 0x00007610ff0f7816 */ /* 0x008fc4000000000f */
[----:B--2---:R-:W-:-:S04]  /*17dc0*/  @!P0 LOP3.LUT R5, R5, R4, RZ, 0x3c, !PT ;  /* 0x0000000405058212 */ /* 0x004fc800078e3cff */
[----:B------:R-:W-:-:S04]  /*17dd0*/  @!P0 LOP3.LUT R4, R5, R4, RZ, 0x3c, !PT ;  /* 0x0000000405048212 */ /* 0x000fc800078e3cff */
[----:B------:R-:W-:-:S05]  /*17de0*/  @!P0 LOP3.LUT R5, R5, R4, RZ, 0x3c, !PT ;  /* 0x0000000405058212 */ /* 0x000fca00078e3cff */
[----:B------:R-:W2:Y:S04]  /*17df0*/  @!P0 LDG.E.U16 R15, desc[UR40][R4.64] ;  /* 0x00000028040f8981 */ /* 0x000ea8000c1e1500 */
[----:B--2---:R0:W-:Y:S04]  /*17e00*/  STL [R1+0x98], R15 ;  /* 0x0000980f01007387 */ /* 0x0041e80000100800 */
[----:B0-----:R-:W2:Y:S04]  /*17e10*/  LDL.LU R15, [R1+0x23e8] ;  /* 0x0023e800010f7983 */ /* 0x001ea80000300800 */
[----:B------:R-:W3:Y:S04]  /*17e20*/  LDL R4, [R1+0x10f0] ;  /* 0x0010f00001047983 */ /* 0x000ee80000100800 */
[----:B------:R-:W3:Y:S01]  /*17e30*/  LDL R5, [R1+0x10f4] ;  /* 0x0010f40001057983 */ /* 0x000ee20000100800 */
[----:B------:R-:W-:-:S02]  /*17e40*/  PRMT R14, RZ, 0x7610, R14 ;  /* 0x00007610ff0e7816 */ /* 0x000fc4000000000e */
[----:B---3--:R-:W-:-:S04]  /*17e50*/  @!P0 LOP3.LUT R5, R5, R4, RZ, 0x3c, !PT ;  /* 0x0000000405058212 */ /* 0x008fc800078e3cff */
[----:B------:R-:W-:-:S04]  /*17e60*/  @!P0 LOP3.LUT R4, R5, R4, RZ, 0x3c, !PT ;  /* 0x0000000405048212 */ /* 0x000fc800078e3cff */
[----:B------:R-:W-:-:S05]  /*17e70*/  @!P0 LOP3.LUT R5, R5, R4, RZ, 0x3c, !PT ;  /* 0x0000000405058212 */ /* 0x000fca00078e3cff */
[----:B------:R-:W3:Y:S04]  /*17e80*/  @!P0 LDG.E.U16 R14, desc[UR40][R4.64] ;  /* 0x00000028040e8981 */ /* 0x000ee8000c1e1500 */
[----:B---3--:R0:W-:Y:S04]  /*17e90*/  STL [R1+0x94], R14 ;  /* 0x0000940e01007387 */ /* 0x0081e80000100800 */
[----:B0-----:R-:W3:Y:S04]  /*17ea0*/  LDL.LU R14, [R1+0x23e4] ;  /* 0x0023e400010e7983 */ /* 0x001ee80000300800 */
[----:B------:R-:W3:Y:S04]  /*17eb0*/  LDL R4, [R1+0x10b0] ;  /* 0x0010b00001047983 */ /* 0x000ee80000100800 */
[----:B------:R-:W3:Y:S01]  /*17ec0*/  LDL R5, [R1+0x10b4] ;  /* 0x0010b40001057983 */ /* 0x000ee20000100800 */
[----:B--2---:R-:W-:-:S02]  /*17ed0*/  PRMT R15, RZ, 0x7610, R15 ;  /* 0x00007610ff0f7816 */ /* 0x004fc4000000000f */
[----:B---3--:R-:W-:-:S04]  /*17ee0*/  @!P0 LOP3.LUT R5, R5, R4, RZ, 0x3c, !PT ;  /* 0x0000000405058212 */ /* 0x008fc800078e3cff */
        /* <DEDUP_REMOVED lines=104> */
[----:B------:R-:W2:Y:S04]  /*18570*/  LDL R4, [R1+0x1140] ;  /* 0x0011400001047983 */ /* 0x000ea80000100800 */
[----:B------:R-:W2:Y:S01]  /*18580*/  LDL R5, [R1+0x115c] ;  /* 0x00115c0001057983 */ /* 0x000ea20000100800 */
[----:B------:R-:W-:-:S02]  /*18590*/  PRMT R18, RZ, 0x7610, R18 ;  /* 0x00007610ff127816 */ /* 0x000fc40000000012 */
[----:B--2---:R-:W-:-:S04]  /*185a0*/  @!P0 LOP3.LUT R5, R5, R4, RZ, 0x3c, !PT ;  /* 0x0000000405058212 */ /* 0x004fc800078e3cff */
[----:B------:R-:W-:-:S04]  /*185b0*/  @!P0 LOP3.LUT R4, R5, R4, RZ, 0x3c, !PT ;  /* 0x0000000405048212 */ /* 0x000fc800078e3cff */
[----:B------:R-:W-:-:S05]  /*185c0*/  @!P0 LOP3.LUT R5, R5, R4, RZ, 0x3c, !PT ;  /* 0x0000000405058212 */ /* 0x000fca00078e3cff */
[----:B------:R0:W2:Y:S04]  /*185d0*/  @!P0 LDG.E.U16 R18, desc[UR40][R4.64] ;  /* 0x0000002804128981 */ /* 0x0000a8000c1e1500 */
[----:B------:R-:W0:Y:S04]  /*185e0*/  LDL R4, [R1+0x1180] ;  /* 0x0011800001047983 */ /* 0x000e280000100800 */
[----:B------:R-:W0:Y:S01]  /*185f0*/  LDL R5, [R1+0x119c] ;  /* 0x00119c0001057983 */ /* 0x000e220000100800 */
[----:B------:R-:W-:Y:S02]  /*18600*/  PRMT R13, RZ, 0x7610, R13 ;  /* 0x00007610ff0d7816 */ /* 0x000fe4000000000d */
[----:B0-----:R-:W-:-:S04]  /*18610*/  @!P0 LOP3.LUT R5, R5, R4, RZ, 0x3c, !PT ;  /* 0x0000000405058212 */ /* 0x001fc800078e3cff */
[----:B------:R-:W-:-:S04]  /*18620*/  @!P0 LOP3.LUT R4, R5, R4, RZ, 0x3c, !PT ;  /* 0x0000000405048212 */ /* 0x000fc800078e3cff */
[----:B------:R-:W-:Y:S01]  /*18630*/  @!P0 LOP3.LUT R5, R5, R4, RZ, 0x3c, !PT ;  /* 0x0000000405058212 */ /* 0x000fe200078e3cff */
[----:B--2---:R-:W-:Y:S04]  /*18640*/  STL [R1+0x2368], R18 ;  /* 0x0023681201007387 */ /* 0x004fe80000100800 */
[----:B------:R0:W2:Y:S04]  /*18650*/  @!P0 LDG.E.U16 R13, desc[UR40][R4.64] ;  /* 0x00000028040d8981 */ /* 0x0000a8000c1e1500 */
[----:B------:R-:W0:Y:S04]  /*18660*/  LDL R4, [R1+0xfc8] ;  /* 0x000fc80001047983 */ /* 0x000e280000100800 */
[----:B------:R-:W0:Y:S01]  /*18670*/  LDL R5, [R1+0x1120] ;  /* 0x0011200001057983 */ /* 0x000e220000100800 */
[----:B------:R-:W-:-:S02]  /*18680*/  PRMT R15, RZ, 0x7610, R15 ;  /* 0x00007610ff0f7816 */ /* 0x000fc4000000000f */
[----:B0-----:R-:W-:-:S04]  /*18690*/  @!P0 LOP3.LUT R5, R5, R4, RZ, 0x3c, !PT ;  /* 0x0000000405058212 */ /* 0x001fc800078e3cff */
[----:B------:R-:W-:-:S04]  /*186a0*/  @!P0 LOP3.LUT R4, R5, R4, RZ, 0x3c, !PT ;  /* 0x0000000405048212 */ /* 0x000fc800078e3cff */
[----:B------:R-:W-:-:S05]  /*186b0*/  @!P0 LOP3.LUT R5, R5, R4, RZ, 0x3c, !PT ;  /* 0x0000000405058212 */ /* 0x000fca00078e3cff */
[----:B------:R-:W3:Y:S04]  /*186c0*/  @!P0 LDG.E.U16 R15, desc[UR40][R4.64] ;  /* 0x00000028040f8981 */ /* 0x000ee8000c1e1500 */
[----:B--2---:R-:W-:Y:S04]  /*186d0*/  STL [R1+0x236c], R13 ;  /* 0x00236c0d01007387 */ /* 0x004fe80000100800 */
[----:B---3--:R0:W-:Y:S04]  /*186e0*/  STL [R1+0x6c], R15 ;  /* 0x00006c0f01007387 */ /* 0x0081e80000100800 */
        /* <DEDUP_REMOVED lines=107> */
[----:B---3--:R-:W-:Y:S02]  /*18da0*/  PRMT R14, RZ, 0x7610, R14 ;  /* 0x00007610ff0e7816 */ /* 0x008fe4000000000e */
[----:B0-----:R-:W-:-:S04]  /*18db0*/  @!P0 LOP3.LUT R5, R5, R4, RZ, 0x3c, !PT ;  /* 0x0000000405058212 */ /* 0x001fc800078e3cff */
[----:B------:R-:W-:-:S04]  /*18dc0*/  @!P0 LOP3.LUT R4, R5, R4, RZ, 0x3c, !PT ;  /* 0x0000000405048212 */ /* 0x000fc800078e3cff */
[----:B------:R-:W-:Y:S01]  /*18dd0*/  @!P0 LOP3.LUT R5, R5, R4, RZ, 0x3c, !PT ;  /* 0x0000000405058212 */ /* 0x000fe200078e3cff */
[----:B--2---:R0:W-:Y:S04]  /*18de0*/  STL [R1+0x2c], R18 ;  /* 0x00002c1201007387 */ /* 0x0041e80000100800 */
[----:B------:R1:W2:Y:S01]  /*18df0*/  @!P0 LDG.E.U16 R14, desc[UR40][R4.64] ;  /* 0x00000028040e8981 */ /* 0x0002a2000c1e1500 */
[----:B------:R-:W-:-:S03]  /*18e00*/  PRMT R10, RZ, 0x7610, R10 ;  /* 0x00007610ff0a7816 */ /* 0x000fc6000000000a */
[----:B0-----:R-:W3:Y:S04]  /*18e10*/  LDL R18, [R1+0x10d4] ;  /* 0x0010d40001127983 */ /* 0x001ee80000100800 */
[----:B------:R-:W1:Y:S04]  /*18e20*/  LDL R4, [R1+0x1150] ;  /* 0x0011500001047983 */ /* 0x000e680000100800 */
[----:B------:R-:W1:Y:S02]  /*18e30*/  LDL R5, [R1+0x116c] ;  /* 0x00116c0001057983 */ /* 0x000e640000100800 */
[----:B-1----:R-:W-:-:S04]  /*18e40*/  @!P0 LOP3.LUT R5, R5, R4, RZ, 0x3c, !PT ;  /* 0x0000000405058212 */ /* 0x002fc800078e3cff */
[----:B------:R-:W-:-:S04]  /*18e50*/  @!P0 LOP3.LUT R4, R5, R4, RZ, 0x3c, !PT ;  /* 0x0000000405048212 */ /* 0x000fc800078e3cff */
[----:B------:R-:W-:Y:S01]  /*18e60*/  @!P0 LOP3.LUT R5, R5, R4, RZ, 0x3c, !PT ;  /* 0x0000000405058212 */ /* 0x000fe200078e3cff */
[----:B--2---:R0:W-:Y:S04]  /*18e70*/  STL [R1+0x8], R14 ;  /* 0x0000080e01007387 */ /* 0x0041e80000100800 */
[----:B------:R1:W2:Y:S01]  /*18e80*/  @!P0 LDG.E.U16 R10, desc[UR40][R4.64] ;  /* 0x00000028040a8981 */ /* 0x0002a2000c1e1500 */
[----:B------:R-:W-:-:S03]  /*18e90*/  PRMT R9, RZ, 0x7610, R9 ;  /* 0x00007610ff097816 */ /* 0x000fc60000000009 */
[----:B0-----:R-:W2:Y:S04]  /*18ea0*/  LDL R14, [R1+0x1094] ;  /* 0x00109400010e7983 */ /* 0x001ea80000100800 */
[----:B------:R-:W1:Y:S04]  /*18eb0*/  LDL R4, [R1+0x1190] ;  /* 0x0011900001047983 */ /* 0x000e680000100800 */
[----:B------:R-:W1:Y:S02]  /*18ec0*/  LDL R5, [R1+0x11ac] ;  /* 0x0011ac0001057983 */ /* 0x000e640000100800 */
[----:B-1----:R-:W-:-:S04]  /*18ed0*/  @!P0 LOP3.LUT R5, R5, R4, RZ, 0x3c, !PT ;  /* 0x0000000405058212 */ /* 0x002fc800078e3cff */
        /* <DEDUP_REMOVED lines=11> */
[----:B--2---:R-:W-:Y:S01]  /*18f90*/  STL [R1+0x234c], R9 ;  /* 0x00234c0901007387 */ /* 0x004fe20000100800 */
[----:B------:R-:W-:-:S03]  /*18fa0*/  PRMT R11, RZ, 0x7610, R11 ;  /* 0x00007610ff0b7816 */ /* 0x000fc6000000000b */
[----:B---3--:R0:W-:Y:S04]  /*18fb0*/  STL [R1+0x40], R15 ;  /* 0x0000400f01007387 */ /* 0x0081e80000100800 */
[----:B0-----:R-:W2:Y:S04]  /*18fc0*/  LDL.LU R15, [R1+0x2388] ;  /* 0x00238800010f7983 */ /* 0x001ea80000300800 */
[----:B------:R-:W3:Y:S01]  /*18fd0*/  LDL R5, [R1+0x10d0] ;  /* 0x0010d00001057983 */ /* 0x000ee20000100800 */
[----:B------:R-:W-:Y:S01]  /*18fe0*/  @!P0 IMAD.MOV.U32 R4, RZ, RZ, R18 ;  /* 0x000000ffff048224 */ /* 0x000fe200078e0012 */
[----:B------:R-:W-:-:S02]  /*18ff0*/  PRMT R10, RZ, 0x7610, R10 ;  /* 0x00007610ff0a7816 */ /* 0x000fc4000000000a */
[----:B------:R-:W2:Y:S04]  /*19000*/  LDL R18, [R1+0x1158] ;  /* 0x0011580001127983 */ /* 0x000ea80000100800 */
[----:B---3--:R0:W3:Y:S04]  /*19010*/  @!P0 LDG.E.U16 R11, desc[UR40][R4.64] ;  /* 0x00000028040b8981 */ /* 0x0080e8000c1e1500 */
[----:B------:R-:W2:Y:S01]  /*19020*/  LDL R5, [R1+0x1090] ;  /* 0x0010900001057983 */ /* 0x000ea20000100800 */
[----:B0-----:R-:W-:-:S03]  /*19030*/  @!P0 IMAD.MOV.U32 R4, RZ, RZ, R14 ;  /* 0x000000ffff048224 */ /* 0x001fc600078e000e */
[----:B---3--:R0:W-:Y:S01]  /*19040*/  STL [R1+0x3c], R11 ;  /* 0x00003c0b01007387 */ /* 0x0081e20000100800 */
[----:B------:R-:W-:-:S03]  /*19050*/  PRMT R3, RZ, 0x7610, R3 ;  /* 0x00007610ff037816 */ /* 0x000fc60000000003 */
[----:B------:R-:W3:Y:S04]  /*19060*/  LDL R14, [R1+0x1198] ;  /* 0x00119800010e7983 */ /* 0x000ee80000100800 */
[----:B--2---:R1:W2:Y:S04]  /*19070*/  @!P0 LDG.E.U16 R10, desc[UR40][R4.64] ;  /* 0x00000028040a8981 */ /* 0x0042a8000c1e1500 */
[----:B0-----:R-:W2:Y:S04]  /*19080*/  LDL R11, [R1+0x1174] ;  /* 0x00117400010b7983 */ /* 0x001ea80000100800 */
[----:B------:R-:W1:Y:S04]  /*19090*/  LDL R4, [R1+0x1050] ;  /* 0x0010500001047983 */ /* 0x000e680000100800 */
[----:B------:R-:W1:Y:S02]  /*190a0*/  LDL R5, [R1+0x1054] ;  /* 0x0010540001057983 */ /* 0x000e640000100800 */
[----:B-1----:R-:W-:-:S04]  /*190b0*/  @!P0 LOP3.LUT R5, R5, R4, RZ, 0x3c, !PT ;  /* 0x0000000405058212 */ /* 0x002fc800078e3cff */
[----:B------:R-:W-:-:S04]  /*190c0*/  @!P0 LOP3.LUT R4, R5, R4, RZ, 0x3c, !PT ;  /* 0x0000000405048212 */ /* 0x000fc800078e3cff */
[----:B------:R-:W-:-:S05]  /*190d0*/  @!P0 LOP3.LUT R5, R5, R4, RZ, 0x3c, !PT ;  /* 0x0000000405058212 */ /* 0x000fca00078e3cff */
[----:B------:R-:W3:Y:S04]  /*190e0*/  @!P0 LDG.E.U16 R3, desc[UR40][R4.64] ;  /* 0x0000002804038981 */ /* 0x000ee8000c1e1500 */
[----:B--2---:R0:W-:Y:S04]  /*190f0*/  STL [R1+0x38], R10 ;  /* 0x0000380a01007387 */ /* 0x0041e80000100800 */
[----:B0-----:R-:W2:Y:S04]  /*19100*/  LDL R10, [R1+0x11b4] ;  /* 0x0011b400010a7983 */ /* 0x001ea80000100800 */
        /* <DEDUP_REMOVED lines=8> */
[----:B------:R-:W2:Y:S04]  /*19190*/  @!P0 LDG.E.U16 R15, desc[UR40][R4.64] ;  /* 0x00000028040f8981 */ /* 0x000ea8000c1e1500 */
[----:B--2---:R0:W-:Y:S04]  /*191a0*/  STL [R1+0x28], R15 ;  /* 0x0000280f01007387 */ /* 0x0041e80000100800 */
[----:B0-----:R-:W2:Y:S04]  /*191b0*/  LDL.LU R15, [R1+0x2380] ;  /* 0x00238000010f7983 */ /* 0x001ea80000300800 */
[----:B------:R-:W2:Y:S04]  /*191c0*/  LDL R4, [R1+0xfd8] ;  /* 0x000fd80001047983 */ /* 0x000ea80000100800 */
[----:B------:R-:W2:Y:S01]  /*191d0*/  LDL R5, [R1+0x1134] ;  /* 0x0011340001057983 */ /* 0x000ea20000100800 */
[----:B------:R-:W-:-:S02]  /*191e0*/  PRMT R12, RZ, 0x7610, R12 ;  /* 0x00007610ff0c7816 */ /* 0x000fc4000000000c */
[----:B------:R-:W-:Y:S02]  /*191f0*/  PRMT R8, RZ, 0x7610, R8 ;  /* 0x00007610ff087816 */ /* 0x000fe40000000008 */
[----:B--2---:R-:W-:-:S04]  /*19200*/  @!P0 LOP3.LUT R5, R5, R4, RZ, 0x3c, !PT ;  /* 0x0000000405058212 */ /* 0x004fc800078e3cff */
[----:B------:R-:W-:-:S04]  /*19210*/  @!P0 LOP3.LUT R4, R5, R4, RZ, 0x3c, !PT ;  /* 0x0000000405048212 */ /* 0x000fc800078e3cff */
[----:B------:R-:W-:-:S05]  /*19220*/  @!P0 LOP3.LUT R5, R5, R4, RZ, 0x3c, !PT ;  /* 0x0000000405058212 */ /* 0x000fca00078e3cff */
[----:B------:R0:W2:Y:S02]  /*19230*/  @!P0 LDG.E.U16 R12, desc[UR40][R4.64] ;  /* 0x00000028040c8981 */ /* 0x0000a4000c1e1500 */
[----:B0-----:R-:W-:Y:S02]  /*19240*/  @!P0 IMAD.MOV.U32 R4, RZ, RZ, R11 ;  /* 0x000000ffff048224 */ /* 0x001fe400078e000b */
[----:B------:R-:W-:-:S05]  /*19250*/  @!P0 IMAD.MOV.U32 R5, RZ, RZ, R18 ;  /* 0x000000ffff058224 */ /* 0x000fca00078e0012 */
[----:B------:R0:W3:Y:S01]  /*19260*/  @!P0 LDG.E.U16 R8, desc[UR40][R4.64] ;  /* 0x0000002804088981 */ /* 0x0000e2000c1e1500 */
[----:B------:R-:W-:Y:S01]  /*19270*/  PRMT R7, RZ, 0x7610, R7 ;  /* 0x00007610ff077816 */ /* 0x000fe20000000007 */
[----:B0-----:R-:W-:Y:S02]  /*19280*/  @!P0 IMAD.MOV.U32 R4, RZ, RZ, R10 ;  /* 0x000000ffff048224 */ /* 0x001fe400078e000a */
[----:B------:R-:W-:-:S05]  /*19290*/  @!P0 IMAD.MOV.U32 R5, RZ, RZ, R14 ;  /* 0x000000ffff058224 */ /* 0x000fca00078e000e */
[----:B------:R0:W4:Y:S04]  /*192a0*/  @!P0 LDG.E.U16 R7, desc[UR40][R4.64] ;  /* 0x0000002804078981 */ /* 0x000128000c1e1500 */
[----:B--2---:R1:W-:Y:S04]  /*192b0*/  STL [R1+0x4], R12 ;  /* 0x0000040c01007387 */ /* 0x0043e80000100800 */
[----:B------:R-:W2:Y:S04]  /*192c0*/  LDL R11, [R1+0x108c] ;  /* 0x00108c00010b7983 */ /* 0x000ea80000100800 */
[----:B-1----:R-:W2:Y:S04]  /*192d0*/  LDL R12, [R1+0x10cc] ;  /* 0x0010cc00010c7983 */ /* 0x002ea80000100800 */
[----:B---3--:R1:W-:Y:S04]  /*192e0*/  STL [R1+0x232c], R8 ;  /* 0x00232c0801007387 */ /* 0x0083e80000100800 */
[----:B------:R-:W0:Y:S04]  /*192f0*/  LDL R4, [R1+0x1108] ;  /* 0x0011080001047983 */ /* 0x000e280000100800 */
[----:B------:R-:W0:Y:S01]  /*19300*/  LDL R5, [R1+0x110c] ;  /* 0x00110c0001057983 */ /* 0x000e220000100800 */
[----:B------:R-:W-:-:S02]  /*19310*/  PRMT R15, RZ, 0x7610, R15 ;  /* 0x00007610ff0f7816 */ /* 0x000fc4000000000f */
[----:B------:R-:W-:Y:S01]  /*19320*/  PRMT R2, RZ, 0x7610, R2 ;  /* 0x00007610ff027816 */ /* 0x000fe20000000002 */
[----:B------:R-:W3:Y:S04]  /*19330*/  LDL R18, [R1+0x104c] ;  /* 0x00104c0001127983 */ /* 0x000ee80000100800 */
[----:B------:R-:W2:Y:S04]  /*19340*/  LDL R14, [R1+0x1008] ;  /* 0x00100800010e7983 */ /* 0x000ea80000100800 */
[----:B------:R-:W2:Y:S04]  /*19350*/  LDL R10, [R1+0x100c] ;  /* 0x00100c00010a7983 */ /* 0x000ea80000100800 */
[----:B-1----:R-:W2:Y:S01]  /*19360*/  LDL R8, [R1+0x10c8] ;  /* 0x0010c80001087983 */ /* 0x002ea20000100800 */
[----:B0-----:R-:W-:-:S04]  /*19370*/  @!P0 LOP3.LUT R5, R5, R4, RZ, 0x3c, !PT ;  /* 0x0000000405058212 */ /* 0x001fc800078e3cff */
[----:B------:R-:W-:-:S04]  /*19380*/  @!P0 LOP3.LUT R4, R5, R4, RZ, 0x3c, !PT ;  /* 0x0000000405048212 */ /* 0x000fc800078e3cff */
[----:B------:R-:W-:-:S05]  /*19390*/  @!P0 LOP3.LUT R5, R5, R4, RZ, 0x3c, !PT ;  /* 0x0000000405058212 */ /* 0x000fca00078e3cff */
[----:B------:R2:W3:Y:S02]  /*193a0*/  @!P0 LDG.E.U16 R15, desc[UR40][R4.64] ;  /* 0x00000028040f8981 */ /* 0x0004e4000c1e1500 */
[----:B--2---:R-:W-:Y:S02]  /*193b0*/  @!P0 IMAD.MOV.U32 R4, RZ, RZ, R12 ;  /* 0x000000ffff048224 */ /* 0x004fe400078e000c */
[----:B------:R-:W-:-:S05]  /*193c0*/  @!P0 IMAD.MOV.U32 R5, RZ, RZ, R8 ;  /* 0x000000ffff058224 */ /* 0x000fca00078e0008 */
[----:B------:R-:W2:Y:S04]  /*193d0*/  @!P0 LDG.E.U16 R2, desc[UR40][R4.64] ;  /* 0x0000002804028981 */ /* 0x000ea8000c1e1500 */
[----:B----4-:R-:W-:Y:S04]  /*193e0*/  STL [R1+0x2330], R7 ;  /* 0x0023300701007387 */ /* 0x010fe80000100800 */
[----:B---3--:R0:W-:Y:S04]  /*193f0*/  STL [R1+0x20], R15 ;  /* 0x0000200f01007387 */ /* 0x0081e80000100800 */
[----:B0-----:R-:W3:Y:S04]  /*19400*/  LDL.LU R15, [R1+0x237c] ;  /* 0x00237c00010f7983 */ /* 0x001ee80000300800 */
[----:B------:R-:W4:Y:S04]  /*19410*/  LDL R12, [R1+0xfd4] ;  /* 0x000fd400010c7983 */ /* 0x000f280000100800 */
[----:B------:R-:W3:Y:S04]  /*19420*/  LDL R8, [R1+0x113c] ;  /* 0x00113c0001087983 */ /* 0x000ee80000100800 */
[----:B--2---:R-:W-:Y:S04]  /*19430*/  STL [R1+0x1c], R2 ;  /* 0x00001c0201007387 */ /* 0x004fe80000100800 */
[----:B------:R-:W2:Y:S01]  /*19440*/  LDL R5, [R1+0x1088] ;  /* 0x0010880001057983 */ /* 0x000ea20000100800 */
[----:B------:R-:W-:Y:S01]  /*19450*/  PRMT R7, RZ, 0x7610, R7 ;  /* 0x00007610ff077816 */ /* 0x000fe20000000007 */
[----:B------:R-:W-:Y:S01]  /*19460*/  @!P0 IMAD.MOV.U32 R4, RZ, RZ, R11 ;  /* 0x000000ffff048224 */ /* 0x000fe200078e000b */
[----:B------:R-:W-:-:S02]  /*19470*/  PRMT R9, RZ, 0x7610, R9 ;  /* 0x00007610ff097816 */ /* 0x000fc40000000009 */
[----:B------:R-:W-:Y:S01]  /*19480*/  PRMT R22, RZ, 0x7610, R22 ;  /* 0x00007610ff167816 */ /* 0x000fe20000000016 */
[----:B------:R-:W3:Y:S04]  /*19490*/  LDL R11, [R1+0x1160] ;  /* 0x00116000010b7983 */ /* 0x000ee80000100800 */
[----:B--2---:R0:W2:Y:S04]  /*194a0*/  @!P0 LDG.E.U16 R7, desc[UR40][R4.64] ;  /* 0x0000002804078981 */ /* 0x0040a8000c1e1500 */
[----:B------:R-:W2:Y:S01]  /*194b0*/  LDL R5, [R1+0x1048] ;  /* 0x0010480001057983 */ /* 0x000ea20000100800 */
[----:B---3--:R-:W-:Y:S01]  /*194c0*/  PRMT R15, RZ, 0x7610, R15 ;  /* 0x00007610ff0f7816 */ /* 0x008fe2000000000f */
[----:B0-----:R-:W-:-:S05]  /*194d0*/  @!P0 IMAD.MOV.U32 R4, RZ, RZ, R18 ;  /* 0x000000ffff048224 */ /* 0x001fca00078e0012 */
[----:B--2---:R0:W2:Y:S02]  /*194e0*/  @!P0 LDG.E.U16 R15, desc[UR40][R4.64] ;  /* 0x00000028040f8981 */ /* 0x0040a4000c1e1500 */
[----:B0-----:R-:W-:Y:S02]  /*194f0*/  @!P0 IMAD.MOV.U32 R4, RZ, RZ, R10 ;  /* 0x000000ffff048224 */ /* 0x001fe400078e000a */
[----:B------:R-:W-:-:S05]  /*19500*/  @!P0 IMAD.MOV.U32 R5, RZ, RZ, R14 ;  /* 0x000000ffff058224 */ /* 0x000fca00078e000e */
[----:B------:R0:W3:Y:S02]  /*19510*/  @!P0 LDG.E.U16 R9, desc[UR40][R4.64] ;  /* 0x0000002804098981 */ /* 0x0000e4000c1e1500 */
[----:B0-----:R-:W-:Y:S02]  /*19520*/  @!P0 IMAD.MOV.U32 R4, RZ, RZ, R8 ;  /* 0x000000ffff048224 */ /* 0x001fe400078e0008 */
[----:B----4-:R-:W-:-:S05]  /*19530*/  @!P0 IMAD.MOV.U32 R5, RZ, RZ, R12 ;  /* 0x000000ffff058224 */ /* 0x010fca00078e000c */
[----:B------:R-:W4:Y:S04]  /*19540*/  @!P0 LDG.E.U16 R22, desc[UR40][R4.64] ;  /* 0x0000002804168981 */ /* 0x000f28000c1e1500 */
[----:B------:R0:W-:Y:S04]  /*19550*/  STL [R1+0x18], R7 ;  /* 0x0000180701007387 */ /* 0x0001e80000100800 */
[----:B------:R-:W2:Y:S04]  /*19560*/  LDL R18, [R1+0x11c0] ;  /* 0x0011c00001127983 */ /* 0x000ea80000100800 */
[----:B------:R-:W2:Y:S04]  /*19570*/  LDL R10, [R1+0x1100] ;  /* 0x00110000010a7983 */ /* 0x000ea80000100800 */
[----:B0-----:R-:W2:Y:S04]  /*19580*/  LDL R7, [R1+0x117c] ;  /* 0x00117c0001077983 */ /* 0x001ea80000100800 */
[----:B---3--:R0:W-:Y:S04]  /*19590*/  STL [R1+0x10], R9 ;  /* 0x0000100901007387 */ /* 0x0081e80000100800 */
[----:B------:R-:W3:Y:S04]  /*195a0*/  LDL R12, [R1+0x10c0] ;  /* 0x0010c000010c7983 */ /* 0x000ee80000100800 */
[----:B------:R-:W3:Y:S04]  /*195b0*/  LDL R8, [R1+0x10c4] ;  /* 0x0010c40001087983 */ /* 0x000ee80000100800 */
[----:B0-----:R-:W3:Y:S04]  /*195c0*/  LDL R9, [R1+0x1104] ;  /* 0x0011040001097983 */ /* 0x001ee80000100800 */
[----:B----4-:R0:W-:Y:S04]  /*195d0*/  STL [R1+0x2334], R22 ;  /* 0x0023341601007387 */ /* 0x0101e80000100800 */
[----:B0-----:R-:W4:Y:S01]  /*195e0*/  LDL R22, [R1+0x11a0] ;  /* 0x0011a00001167983 */ /* 0x001f220000100800 */
[----:B------:R-:W-:-:S03]  /*195f0*/  PRMT R6, RZ, 0x7610, R6 ;  /* 0x00007610ff067816 */ /* 0x000fc60000000006 */
[----:B--2---:R0:W-:Y:S01]  /*19600*/  STL [R1+0x14], R15 ;  /* 0x0000140f01007387 */ /* 0x0041e20000100800 */
[----:B------:R-:W-:Y:S01]  /*19610*/  @!P0 IMAD.MOV.U32 R14, RZ, RZ, R7 ;  /* 0x000000ffff0e8224 */ /* 0x000fe200078e0007 */
[----:B------:R-:W-:Y:S02]  /*19620*/  PRMT R5, RZ, 0x7610, R5 ;  /* 0x00007610ff057816 */ /* 0x000fe40000000005 */
[----:B------:R-:W-:Y:S02]  /*19630*/  PRMT R13, RZ, 0x7610, R13 ;  /* 0x00007610ff0d7816 */ /* 0x000fe4000000000d */
[----:B------:R-:W-:Y:S01]  /*19640*/  PRMT R29, RZ, 0x7610, R29 ;  /* 0x00007610ff1d7816 */ /* 0x000fe2000000001d */
[----:B------:R-:W2:Y:S01]  /*19650*/  LDL R7, [R1+0x1084] ;  /* 0x0010840001077983 */ /* 0x000ea20000100800 */
[----:B0-----:R-:W-:-:S03]  /*19660*/  @!P0 IMAD.MOV.U32 R15, RZ, RZ, R11 ;  /* 0x000000ffff0f8224 */ /* 0x001fc600078e000b */
[----:B------:R-:W2:Y:S04]  /*19670*/  LDL R11, [R1+0x1080] ;  /* 0x00108000010b7983 */ /* 0x000ea80000100800 */
[----:B------:R0:W2:Y:S02]  /*19680*/  @!P0 LDG.E.U16 R6, desc[UR40][R14.64] ;  /* 0x000000280e068981 */ /* 0x0000a4000c1e1500 */
[----:B0-----:R-:W-:Y:S02]  /*19690*/  @!P0 IMAD.MOV.U32 R14, RZ, RZ, R18 ;  /* 0x000000ffff0e8224 */ /* 0x001fe400078e0012 */
[----:B----4-:R-:W-:-:S05]  /*196a0*/  @!P0 IMAD.MOV.U32 R15, RZ, RZ, R22 ;  /* 0x000000ffff0f8224 */ /* 0x010fca00078e0016 */
[----:B------:R3:W4:Y:S02]  /*196b0*/  @!P0 LDG.E.U16 R5, desc[UR40][R14.64] ;  /* 0x000000280e058981 */ /* 0x000724000c1e1500 */
[----:B---3--:R-:W-:Y:S02]  /*196c0*/  @!P0 IMAD.MOV.U32 R14, RZ, RZ, R9 ;  /* 0x000000ffff0e8224 */ /* 0x008fe400078e0009 */
[----:B------:R-:W-:-:S05]  /*196d0*/  @!P0 IMAD.MOV.U32 R15, RZ, RZ, R10 ;  /* 0x000000ffff0f8224 */ /* 0x000fca00078e000a */
[----:B------:R0:W3:Y:S04]  /*196e0*/  @!P0 LDG.E.U16 R13, desc[UR40][R14.64] ;  /* 0x000000280e0d8981 */ /* 0x0000e8000c1e1500 */
[----:B--2---:R-:W-:Y:S01]  /*196f0*/  STL [R1+0x2338], R6 ;  /* 0x0023380601007387 */ /* 0x004fe20000100800 */
[----:B0-----:R-:W-:Y:S02]  /*19700*/  @!P0 IMAD.MOV.U32 R14, RZ, RZ, R8 ;  /* 0x000000ffff0e8224 */ /* 0x001fe400078e0008 */
[----:B------:R-:W-:-:S05]  /*19710*/  @!P0 IMAD.MOV.U32 R15, RZ, RZ, R12 ;  /* 0x000000ffff0f8224 */ /* 0x000fca00078e000c */
[----:B------:R0:W2:Y:S04]  /*19720*/  @!P0 LDG.E.U16 R29, desc[UR40][R14.64] ;  /* 0x000000280e1d8981 */ /* 0x0000a8000c1e1500 */
[----:B----4-:R1:W-:Y:S04]  /*19730*/  STL [R1+0x233c], R5 ;  /* 0x00233c0501007387 */ /* 0x0103e80000100800 */
[----:B------:R-:W4:Y:S04]  /*19740*/  LDL R10, [R1+0x1040] ;  /* 0x00104000010a7983 */ /* 0x000f280000100800 */
[----:B------:R-:W3:Y:S04]  /*19750*/  LDL R9, [R1+0x1044] ;  /* 0x0010440001097983 */ /* 0x000ee80000100800 */
[----:B------:R-:W3:Y:S01]  /*19760*/  LDL R8, [R1+0x1000] ;  /* 0x0010000001087983 */ /* 0x000ee20000100800 */
[----:B------:R-:W-:Y:S01]  /*19770*/  PRMT R28, RZ, 0x7610, R28 ;  /* 0x00007610ff1c7816 */ /* 0x000fe2000000001c */
[----:B0-----:R-:W-:-:S02]  /*19780*/  @!P0 IMAD.MOV.U32 R14, RZ, RZ, R7 ;  /* 0x000000ffff0e8224 */ /* 0x001fc400078e0007 */
[----:B-1----:R-:W3:Y:S01]  /*19790*/  LDL R5, [R1+0x1004] ;  /* 0x0010040001057983 */ /* 0x002ee20000100800 */
[----:B------:R-:W-:Y:S01]  /*197a0*/  @!P0 IMAD.MOV.U32 R15, RZ, RZ, R11 ;  /* 0x000000ffff0f8224 */ /* 0x000fe200078e000b */
[----:B------:R-:W-:-:S04]  /*197b0*/  PRMT R27, RZ, 0x7610, R27 ;  /* 0x00007610ff1b7816 */ /* 0x000fc8000000001b */
[----:B------:R4:W3:Y:S04]  /*197c0*/  @!P0 LDG.E.U16 R28, desc[UR40][R14.64] ;  /* 0x000000280e1c8981 */ /* 0x0008e8000c1e1500 */
[----:B--2---:R-:W-:Y:S04]  /*197d0*/  STL [R1+0x2340], R29 ;  /* 0x0023401d01007387 */ /* 0x004fe80000100800 */
[----:B------:R-:W2:Y:S04]  /*197e0*/  LDL R12, [R1+0x1128] ;  /* 0x00112800010c7983 */ /* 0x000ea80000100800 */
[----:B------:R-:W2:Y:S01]  /*197f0*/  LDL R11, [R1+0x1144] ;  /* 0x00114400010b7983 */ /* 0x000ea20000100800 */
[----:B------:R-:W-:-:S03]  /*19800*/  PRMT R26, RZ, 0x7610, R26 ;  /* 0x00007610ff1a7816 */ /* 0x000fc6000000001a */
[----:B------:R-:W2:Y:S04]  /*19810*/  LDL R7, [R1+0x1168] ;  /* 0x0011680001077983 */ /* 0x000ea80000100800 */
[----:B------:R-:W2:Y:S01]  /*19820*/  LDL R6, [R1+0x1184] ;  /* 0x0011840001067983 */ /* 0x000ea20000100800 */
[----:B----4-:R-:W-:Y:S02]  /*19830*/  @!P0 IMAD.MOV.U32 R15, RZ, RZ, R10 ;  /* 0x000000ffff0f8224 */ /* 0x010fe400078e000a */
[----:B---3--:R-:W-:-:S05]  /*19840*/  @!P0 IMAD.MOV.U32 R14, RZ, RZ, R9 ;  /* 0x000000ffff0e8224 */ /* 0x008fca00078e0009 */
[----:B------:R0:W3:Y:S01]  /*19850*/  @!P0 LDG.E.U16 R27, desc[UR40][R14.64] ;  /* 0x000000280e1b8981 */ /* 0x0000e2000c1e1500 */
[----:B------:R-:W-:Y:S01]  /*19860*/  PRMT R20, RZ, 0x7610, R20 ;  /* 0x00007610ff147816 */ /* 0x000fe20000000014 */
[----:B0-----:R-:W-:Y:S02]  /*19870*/  @!P0 IMAD.MOV.U32 R14, RZ, RZ, R5 ;  /* 0x000000ffff0e8224 */ /* 0x001fe400078e0005 */
[----:B------:R-:W-:-:S05]  /*19880*/  @!P0 IMAD.MOV.U32 R15, RZ, RZ, R8 ;  /* 0x000000ffff0f8224 */ /* 0x000fca00078e0008 */
[----:B------:R2:W4:Y:S04]  /*19890*/  @!P0 LDG.E.U16 R26, desc[UR40][R14.64] ;  /* 0x000000280e1a8981 */ /* 0x000528000c1e1500 */
[----:B------:R-:W-:Y:S04]  /*198a0*/  STL [R1+0x2344], R28 ;  /* 0x0023441c01007387 */ /* 0x000fe80000100800 */
[----:B------:R-:W4:Y:S04]  /*198b0*/  LDL R10, [R1+0x11a8] ;  /* 0x0011a800010a7983 */ /* 0x000f280000100800 */
[----:B------:R-:W4:Y:S01]  /*198c0*/  LDL R9, [R1+0x11bc] ;  /* 0x0011bc0001097983 */ /* 0x000f220000100800 */
[----:B--2---:R-:W-:-:S02]  /*198d0*/  @!P0 IMAD.MOV.U32 R15, RZ, RZ, R12 ;  /* 0x000000ffff0f8224 */ /* 0x004fc400078e000c */
[----:B------:R-:W-:-:S05]  /*198e0*/  @!P0 IMAD.MOV.U32 R14, RZ, RZ, R11 ;  /* 0x000000ffff0e8224 */ /* 0x000fca00078e000b */
[----:B------:R0:W2:Y:S04]  /*198f0*/  @!P0 LDG.E.U16 R20, desc[UR40][R14.64] ;  /* 0x000000280e148981 */ /* 0x0000a8000c1e1500 */
[----:B---3--:R-:W-:Y:S04]  /*19900*/  STL [R1+0x2350], R27 ;  /* 0x0023501b01007387 */ /* 0x008fe80000100800 */
[----:B------:R-:W3:Y:S04]  /*19910*/  LDL R8, [R1+0x10f8] ;  /* 0x0010f80001087983 */ /* 0x000ee80000100800 */
[----:B------:R-:W3:Y:S01]  /*19920*/  LDL R5, [R1+0x10fc] ;  /* 0x0010fc0001057983 */ /* 0x000ee20000100800 */
[----:B------:R-:W-:Y:S01]  /*19930*/  PRMT R4, RZ, 0x7610, R4 ;  /* 0x00007610ff047816 */ /* 0x000fe20000000004 */
[----:B0-----:R-:W-:-:S02]  /*19940*/  @!P0 IMAD.MOV.U32 R14, RZ, RZ, R6 ;  /* 0x000000ffff0e8224 */ /* 0x001fc400078e0006 */
[----:B------:R-:W-:Y:S01]  /*19950*/  @!P0 IMAD.MOV.U32 R15, RZ, RZ, R7 ;  /* 0x000000ffff0f8224 */ /* 0x000fe200078e0007 */
[----:B------:R-:W-:-:S04]  /*19960*/  PRMT R3, RZ, 0x7610, R3 ;  /* 0x00007610ff037816 */ /* 0x000fc80000000003 */
[----:B------:R0:W3:Y:S04]  /*19970*/  @!P0 LDG.E.U16 R4, desc[UR40][R14.64] ;  /* 0x000000280e048981 */ /* 0x0000e8000c1e1500 */
[----:B----4-:R-:W-:Y:S01]  /*19980*/  STL [R1+0x2354], R26 ;  /* 0x0023541a01007387 */ /* 0x010fe20000100800 */
[----:B0-----:R-:W-:Y:S02]  /*19990*/  @!P0 IMAD.MOV.U32 R14, RZ, RZ, R9 ;  /* 0x000000ffff0e8224 */ /* 0x001fe400078e0009 */
[----:B------:R-:W-:Y:S01]  /*199a0*/  @!P0 IMAD.MOV.U32 R15, RZ, RZ, R10 ;  /* 0x000000ffff0f8224 */ /* 0x000fe200078e000a */
[----:B------:R-:W-:-:S04]  /*199b0*/  PRMT R16, RZ, 0x7610, R16 ;  /* 0x00007610ff107816 */ /* 0x000fc80000000010 */
[----:B------:R3:W4:Y:S04]  /*199c0*/  @!P0 LDG.E.U16 R3, desc[UR40][R14.64] ;  /* 0x000000280e038981 */ /* 0x000728000c1e1500 */
[----:B--2---:R-:W-:Y:S04]  /*199d0*/  STL [R1+0x2358], R20 ;  /* 0x0023581401007387 */ /* 0x004fe80000100800 */
[----:B------:R0:W-:Y:S04]  /*199e0*/  STL [R1], R13 ;  /* 0x0000000d01007387 */ /* 0x0001e80000100800 */
[----:B------:R-:W2:Y:S04]  /*199f0*/  LDL R7, [R1+0x10b8] ;  /* 0x0010b80001077983 */ /* 0x000ea80000100800 */
[----:B------:R-:W2:Y:S01]  /*19a00*/  LDL R6, [R1+0x10bc] ;  /* 0x0010bc0001067983 */ /* 0x000ea20000100800 */
[----:B---3--:R-:W-:-:S02]  /*19a10*/  @!P0 IMAD.MOV.U32 R15, RZ, RZ, R8 ;  /* 0x000000ffff0f8224 */ /* 0x008fc400078e0008 */
[----:B------:R-:W-:-:S05]  /*19a20*/  @!P0 IMAD.MOV.U32 R14, RZ, RZ, R5 ;  /* 0x000000ffff0e8224 */ /* 0x000fca00078e0005 */
[----:B------:R2:W3:Y:S01]  /*19a30*/  @!P0 LDG.E.U16 R16, desc[UR40][R14.64] ;  /* 0x000000280e108981 */ /* 0x0004e2000c1e1500 */
[----:B------:R-:W-:-:S03]  /*19a40*/  PRMT R17, RZ, 0x7610, R17 ;  /* 0x00007610ff117816 */ /* 0x000fc60000000011 */
[----:B------:R1:W-:Y:S04]  /*19a50*/  STL [R1+0x2364], R4 ;  /* 0x0023640401007387 */ /* 0x0003e80000100800 */
[----:B----4-:R4:W-:Y:S04]  /*19a60*/  STL [R1+0x2370], R3 ;  /* 0x0023700301007387 */ /* 0x0109e80000100800 */
[----:B------:R-:W4:Y:S04]  /*19a70*/  LDL R8, [R1+0x1078] ;  /* 0x0010780001087983 */ /* 0x000f280000100800 */
[----:B------:R-:W4:Y:S04]  /*19a80*/  LDL R5, [R1+0x107c] ;  /* 0x00107c0001057983 */ /* 0x000f280000100800 */
[----:B------:R-:W4:Y:S04]  /*19a90*/  LDL.LU R12, [R1+0x7ac] ;  /* 0x0007ac00010c7983 */ /* 0x000f280000300800 */
[----:B------:R-:W4:Y:S04]  /*19aa0*/  LDL.LU R9, [R1+0x7a8] ;  /* 0x0007a80001097983 */ /* 0x000f280000300800 */
[----:B0-----:R-:W4:Y:S01]  /*19ab0*/  LDL.LU R13, [R1+0x7a4] ;  /* 0x0007a400010d7983 */ /* 0x001f220000300800 */
[----:B--2---:R-:W-:-:S02]  /*19ac0*/  @!P0 IMAD.MOV.U32 R15, RZ, RZ, R7 ;  /* 0x000000ffff0f8224 */ /* 0x004fc400078e0007 */
[----:B------:R-:W-:-:S05]  /*19ad0*/  @!P0 IMAD.MOV.U32 R14, RZ, RZ, R6 ;  /* 0x000000ffff0e8224 */ /* 0x000fca00078e0006 */
[----:B------:R0:W2:Y:S04]  /*19ae0*/  @!P0 LDG.E.U16 R17, desc[UR40][R14.64] ;  /* 0x000000280e118981 */ /* 0x0000a8000c1e1500 */
[----:B---3--:R3:W-:Y:S04]  /*19af0*/  STL [R1+0x2374], R16 ;  /* 0x0023741001007387 */ /* 0x0087e80000100800 */
[----:B------:R-:W2:Y:S04]  /*19b00*/  LDL R22, [R1+0x1038] ;  /* 0x0010380001167983 */ /* 0x000ea80000100800 */
[----:B------:R-:W2:Y:S04]  /*19b10*/  LDL R20, [R1+0x103c] ;  /* 0x00103c0001147983 */ /* 0x000ea80000100800 */
[----:B------:R-:W2:Y:S04]  /*19b20*/  LDL R11, [R1+0xffc] ;  /* 0x000ffc00010b7983 */ /* 0x000ea80000100800 */
[----:B------:R-:W2:Y:S04]  /*19b30*/  LDL R7, [R1+0x1130] ;  /* 0x0011300001077983 */ /* 0x000ea80000100800 */
[----:B------:R-:W2:Y:S04]  /*19b40*/  LDL R6, [R1+0x114c] ;  /* 0x00114c0001067983 */ /* 0x000ea80000100800 */
[----:B-1----:R-:W2:Y:S04]  /*19b50*/  LDL R4, [R1+0x1170] ;  /* 0x0011700001047983 */ /* 0x002ea80000100800 */
[----:B----4-:R-:W4:Y:S04]  /*19b60*/  LDL R3, [R1+0x118c] ;  /* 0x00118c0001037983 */ /* 0x010f280000100800 */
[----:B---3--:R-:W3:Y:S04]  /*19b70*/  LDL R16, [R1+0xff8] ;  /* 0x000ff80001107983 */ /* 0x008ee80000100800 */
[----:B------:R-:W4:Y:S04]  /*19b80*/  LDL.LU R28, [R1+0x7a0] ;  /* 0x0007a000011c7983 */ /* 0x000f280000300800 */
[----:B------:R-:W4:Y:S04]  /*19b90*/  LDL.LU R10, [R1+0x3f8] ;  /* 0x0003f800010a7983 */ /* 0x000f280000300800 */
[----:B------:R-:W4:Y:S01]  /*19ba0*/  LDL.LU R18, [R1+0x3f0] ;  /* 0x0003f00001127983 */ /* 0x000f220000300800 */
[----:B------:R-:W-:-:S02]  /*19bb0*/  PRMT R19, RZ, 0x7610, R19 ;  /* 0x00007610ff137816 */ /* 0x000fc40000000013 */
[----:B------:R-:W-:Y:S01]  /*19bc0*/  PRMT R21, RZ, 0x7610, R21 ;  /* 0x00007610ff157816 */ /* 0x000fe20000000015 */
[----:B0-----:R-:W-:Y:S02]  /*19bd0*/  @!P0 IMAD.MOV.U32 R15, RZ, RZ, R8 ;  /* 0x000000ffff0f8224 */ /* 0x001fe400078e0008 */
[----:B------:R-:W-:-:S05]  /*19be0*/  @!P0 IMAD.MOV.U32 R14, RZ, RZ, R5 ;  /* 0x000000ffff0e8224 */ /* 0x000fca00078e0005 */
[----:B------:R0:W4:Y:S04]  /*19bf0*/  @!P0 LDG.E.U16 R19, desc[UR40][R14.64] ;  /* 0x000000280e138981 */ /* 0x000128000c1e1500 */
[----:B--2---:R-:W-:Y:S04]  /*19c00*/  STL [R1+0x2378], R17 ;  /* 0x0023781101007387 */ /* 0x004fe80000100800 */
[----:B------:R-:W2:Y:S04]  /*19c10*/  LDL.LU R29, [R1+0x3e8] ;  /* 0x0003e800011d7983 */ /* 0x000ea80000300800 */
[----:B------:R-:W2:Y:S04]  /*19c20*/  LDL.LU R5, [R1+0x3e0] ;  /* 0x0003e00001057983 */ /* 0x000ea80000300800 */
[----:B------:R-:W2:Y:S04]  /*19c30*/  LDL.LU R8, [R1+0x2f8] ;  /* 0x0002f80001087983 */ /* 0x000ea80000300800 */
[----:B------:R1:W-:Y:S01]  /*19c40*/  STS.U16 [R0+UR5+0x2c00], R12 ;  /* 0x002c000c00007988 */ /* 0x0003e20008000405 */
[----:B------:R-:W-:-:S02]  /*19c50*/  PRMT R23, RZ, 0x7610, R23 ;  /* 0x00007610ff177816 */ /* 0x000fc40000000017 */
[----:B------:R-:W-:Y:S02]  /*19c60*/  PRMT R24, RZ, 0x7610, R24 ;  /* 0x00007610ff187816 */ /* 0x000fe40000000018 */
[----:B------:R-:W-:Y:S01]  /*19c70*/  PRMT R25, RZ, 0x7610, R25 ;  /* 0x00007610ff197816 */ /* 0x000fe20000000019 */
[----:B------:R0:W-:Y:S04]  /*19c80*/  STS.U16 [R0+UR5+0x2c80], R9 ;  /* 0x002c800900007988 */ /* 0x0001e80008000405 */
[----:B------:R0:W-:Y:S02]  /*19c90*/  STS.U16 [R0+UR5+0x2d00], R13 ;  /* 0x002d000d00007988 */ /* 0x0001e40008000405 */
[----:B0-----:R-:W-:Y:S02]  /*19ca0*/  @!P0 IMAD.MOV.U32 R15, RZ, RZ, R22 ;  /* 0x000000ffff0f8224 */ /* 0x001fe400078e0016 */
[----:B------:R-:W-:Y:S01]  /*19cb0*/  @!P0 IMAD.MOV.U32 R14, RZ, RZ, R20 ;  /* 0x000000ffff0e8224 */ /* 0x000fe200078e0014 */
[----:B------:R-:W2:Y:S04]  /*19cc0*/  LDL.LU R22, [R1+0x2f0] ;  /* 0x0002f00001167983 */ /* 0x000ea80000300800 */
[----:B------:R0:W2:Y:S02]  /*19cd0*/  @!P0 LDG.E.U16 R21, desc[UR40][R14.64] ;  /* 0x000000280e158981 */ /* 0x0000a4000c1e1500 */
[----:B0-----:R-:W-:-:S02]  /*19ce0*/  @!P0 IMAD.MOV.U32 R14, RZ, RZ, R11 ;  /* 0x000000ffff0e8224 */ /* 0x001fc400078e000b */
[----:B------:R-:W2:Y:S04]  /*19cf0*/  LDL.LU R11, [R1+0x2e8] ;  /* 0x0002e800010b7983 */ /* 0x000ea80000300800 */
[----:B-1----:R-:W2:Y:S01]  /*19d00*/  LDL.LU R12, [R1+0x2e0] ;  /* 0x0002e000010c7983 */ /* 0x002ea20000300800 */
[----:B---3--:R-:W-:-:S05]  /*19d10*/  @!P0 IMAD.MOV.U32 R15, RZ, RZ, R16 ;  /* 0x000000ffff0f8224 */ /* 0x008fca00078e0010 */
[----:B------:R0:W3:Y:S02]  /*19d20*/  @!P0 LDG.E.U16 R23, desc[UR40][R14.64] ;  /* 0x000000280e178981 */ /* 0x0000e4000c1e1500 */
[----:B0-----:R-:W-:Y:S02]  /*19d30*/  @!P0 IMAD.MOV.U32 R14, RZ, RZ, R6 ;  /* 0x000000ffff0e8224 */ /* 0x001fe400078e0006 */
[----:B------:R-:W-:Y:S01]  /*19d40*/  @!P0 IMAD.MOV.U32 R15, RZ, RZ, R7 ;  /* 0x000000ffff0f8224 */ /* 0x000fe200078e0007 */
[----:B------:R-:W3:Y:S04]  /*19d50*/  LDL.LU R6, [R1+0x21c] ;  /* 0x00021c0001067983 */ /* 0x000ee80000300800 */
[----:B------:R-:W3:Y:S04]  /*19d60*/  LDL.LU R9, [R1+0x218] ;  /* 0x0002180001097983 */ /* 0x000ee80000300800 */
[----:B------:R-:W3:Y:S04]  /*19d70*/  LDL.LU R7, [R1+0x214] ;  /* 0x0002140001077983 */ /* 0x000ee80000300800 */
[----:B------:R-:W3:Y:S04]  /*19d80*/  LDL.LU R13, [R1+0x210] ;  /* 0x00021000010d7983 */ /* 0x000ee80000300800 */
[----:B------:R0:W3:Y:S04]  /*19d90*/  @!P0 LDG.E.U16 R24, desc[UR40][R14.64] ;  /* 0x000000280e188981 */ /* 0x0000e8000c1e1500 */
[----:B----4-:R-:W-:Y:S04]  /*19da0*/  STS.U16 [R0+UR5+0x2d80], R28 ;  /* 0x002d801c00007988 */ /* 0x010fe80008000405 */
[----:B------:R1:W-:Y:S01]  /*19db0*/  STS.U16 [R0+UR5+0x3c00], R10 ;  /* 0x003c000a00007988 */ /* 0x0003e20008000405 */
[----:B0-----:R-:W-:-:S02]  /*19dc0*/  @!P0 IMAD.MOV.U32 R14, RZ, RZ, R3 ;  /* 0x000000ffff0e8224 */ /* 0x001fc400078e0003 */
[----:B------:R-:W-:Y:S01]  /*19dd0*/  @!P0 IMAD.MOV.U32 R15, RZ, RZ, R4 ;  /* 0x000000ffff0f8224 */ /* 0x000fe200078e0004 */
[----:B------:R0:W-:Y:S04]  /*19de0*/  STS.U16 [R0+UR5+0x3c80], R18 ;  /* 0x003c801200007988 */ /* 0x0001e80008000405 */
[----:B------:R4:W4:Y:S04]  /*19df0*/  @!P0 LDG.E.U16 R25, desc[UR40][R14.64] ;  /* 0x000000280e198981 */ /* 0x000928000c1e1500 */
[----:B------:R-:W4:Y:S04]  /*19e00*/  LDL.LU R15, [R1+0x154] ;  /* 0x00015400010f7983 */ /* 0x000f280000300800 */
[----:B------:R-:W4:Y:S04]  /*19e10*/  LDL.LU R17, [R1+0x10c] ;  /* 0x00010c0001117983 */ /* 0x000f280000300800 */
[----:B------:R-:W4:Y:S04]  /*19e20*/  LDL.LU R16, [R1+0x104] ;  /* 0x0001040001107983 */ /* 0x000f280000300800 */
[----:B-1----:R-:W4:Y:S04]  /*19e30*/  LDL.LU R10, [R1+0xfc] ;  /* 0x0000fc00010a7983 */ /* 0x002f280000300800 */
[----:B0-----:R-:W4:Y:S04]  /*19e40*/  LDL.LU R18, [R1+0xdc] ;  /* 0x0000dc0001127983 */ /* 0x001f280000300800 */
[----:B--2---:R-:W-:Y:S04]  /*19e50*/  STS.U16 [R0+UR5+0x3d00], R29 ;  /* 0x003d001d00007988 */ /* 0x004fe80008000405 */
[----:B------:R-:W2:Y:S04]  /*19e60*/  LDL.LU R3, [R1+0xd8] ;  /* 0x0000d80001037983 */ /* 0x000ea80000300800 */
[----:B------:R-:W-:Y:S04]  /*19e70*/  STS.U16 [R0+UR5+0x3d80], R5 ;  /* 0x003d800500007988 */ /* 0x000fe80008000405 */
[----:B------:R-:W2:Y:S04]  /*19e80*/  LDL.LU R4, [R1+0xd4] ;  /* 0x0000d40001047983 */ /* 0x000ea80000300800 */
[----:B------:R0:W-:Y:S04]  /*19e90*/  STS.U16 [R0+UR5+0x4c00], R8 ;  /* 0x004c000800007988 */ /* 0x0001e80008000405 */
[----:B------:R-:W2:Y:S04]  /*19ea0*/  LDL.LU R20, [R1+0xd0] ;  /* 0x0000d00001147983 */ /* 0x000ea80000300800 */
[----:B0-----:R-:W2:Y:S04]  /*19eb0*/  LDL.LU R8, [R1+0x7cc] ;  /* 0x0007cc0001087983 */ /* 0x001ea80000300800 */
[----:B------:R-:W2:Y:S04]  /*19ec0*/  LDL.LU R26, [R1+0x7c8] ;  /* 0x0007c800011a7983 */ /* 0x000ea80000300800 */
[----:B------:R-:W2:Y:S04]  /*19ed0*/  LDL.LU R27, [R1+0x7c4] ;  /* 0x0007c400011b7983 */ /* 0x000ea80000300800 */
[----:B------:R-:W2:Y:S04]  /*19ee0*/  LDL.LU R28, [R1+0x7c0] ;  /* 0x0007c000011c7983 */ /* 0x000ea80000300800 */
[----:B------:R-:W2:Y:S04]  /*19ef0*/  LDL.LU R29, [R1+0x7bc] ;  /* 0x0007bc00011d7983 */ /* 0x000ea80000300800 */
[----:B------:R0:W-:Y:S04]  /*19f00*/  STS.U16 [R0+UR5+0x4c80], R22 ;  /* 0x004c801600007988 */ /* 0x0001e80008000405 */
[----:B0-----:R-:W2:Y:S04]  /*19f10*/  LDL.LU R22, [R1+0x7b8] ;  /* 0x0007b80001167983 */ /* 0x001ea80000300800 */
[----:B------:R-:W2:Y:S04]  /*19f20*/  LDL.LU R5, [R1+0x7b4] ;  /* 0x0007b40001057983 */ /* 0x000ea80000300800 */
[----:B------:R0:W-:Y:S04]  /*19f30*/  STS.U16 [R0+UR5+0x4d00], R11 ;  /* 0x004d000b00007988 */ /* 0x0001e80008000405 */
[----:B------:R1:W-:Y:S04]  /*19f40*/  STS.U16 [R0+UR5+0x4d80], R12 ;  /* 0x004d800c00007988 */ /* 0x0003e80008000405 */
[----:B0-----:R-:W2:Y:S04]  /*19f50*/  LDL.LU R11, [R1+0x7b0] ;  /* 0x0007b000010b7983 */ /* 0x001ea80000300800 */
[----:B-1----:R-:W2:Y:S01]  /*19f60*/  LDL.LU R12, [R1+0x79c] ;  /* 0x00079c00010c7983 */ /* 0x002ea20000300800 */
[----:B------:R-:W0:Y:S03]  /*19f70*/  S2R R2, SR_TID.X ;  /* 0x0000000000027919 */ /* 0x000e260000002100 */
[----:B---3--:R-:W-:Y:S04]  /*19f80*/  STS.U16 [R0+UR5+0x5c00], R6 ;  /* 0x005c000600007988 */ /* 0x008fe80008000405 */
[----:B------:R1:W-:Y:S04]  /*19f90*/  STS.U16 [R0+UR5+0x5c80], R9 ;  /* 0x005c800900007988 */ /* 0x0003e80008000405 */
[----:B------:R3:W-:Y:S04]  /*19fa0*/  STS.U16 [R0+UR5+0x5d00], R7 ;  /* 0x005d000700007988 */ /* 0x0007e80008000405 */
[----:B------:R0:W-:Y:S04]  /*19fb0*/  STS.U16 [R0+UR5+0x5d80], R13 ;  /* 0x005d800d00007988 */ /* 0x0001e80008000405 */
[----:B-1----:R-:W2:Y:S04]  /*19fc0*/  LDL.LU R9, [R1+0x798] ;  /* 0x0007980001097983 */ /* 0x002ea80000300800 */
[----:B------:R-:W2:Y:S04]  /*19fd0*/  LDL.LU R6, [R1+0x794] ;  /* 0x0007940001067983 */ /* 0x000ea80000300800 */
[----:B---3--:R-:W3:Y:S04]  /*19fe0*/  LDL.LU R7, [R1+0x790] ;  /* 0x0007900001077983 */ /* 0x008ee80000300800 */
[----:B0-----:R-:W3:Y:S04]  /*19ff0*/  LDL.LU R13, [R1+0x3dc] ;  /* 0x0003dc00010d7983 */ /* 0x001ee80000300800 */
[----:B----4-:R-:W-:Y:S04]  /*1a000*/  STS.U16 [R0+UR5+0x6c00], R15 ;  /* 0x006c000f00007988 */ /* 0x010fe80008000405 */
[----:B------:R-:W-:Y:S04]  /*1a010*/  STS.U16 [R0+UR5+0x6c80], R17 ;  /* 0x006c801100007988 */ /* 0x000fe80008000405 */
[----:B------:R-:W-:Y:S04]  /*1a020*/  STS.U16 [R0+UR5+0x6d00], R16 ;  /* 0x006d001000007988 */ /* 0x000fe80008000405 */
[----:B------:R0:W-:Y:S04]  /*1a030*/  STS.U16 [R0+UR5+0x6d80], R10 ;  /* 0x006d800a00007988 */ /* 0x0001e80008000405 */
[----:B------:R1:W-:Y:S04]  /*1a040*/  STS.U16 [R0+UR5+0x7c00], R18 ;  /* 0x007c001200007988 */ /* 0x0003e80008000405 */
[----:B0-----:R-:W4:Y:S04]  /*1a050*/  LDL.LU R10, [R1+0x3d8] ;  /* 0x0003d800010a7983 */ /* 0x001f280000300800 */
[----:B-1----:R-:W4:Y:S01]  /*1a060*/  LDL.LU R18, [R1+0x3d4] ;  /* 0x0003d40001127983 */ /* 0x002f220000300800 */
[----:B------:R-:W-:-:S05]  /*1a070*/  LOP3.LUT R2, R2, 0x3f, RZ, 0xc0, !PT ;  /* 0x0000003f02027812 */ /* 0x000fca00078ec0ff */
[----:B------:R-:W-:Y:S01]  /*1a080*/  IMAD.SHL.U32 R2, R2, 0x2, RZ ;  /* 0x0000000202027824 */ /* 0x000fe200078e00ff */
[----:B--2---:R-:W-:Y:S04]  /*1a090*/  STS.U16 [R0+UR5+0x7c80], R3 ;  /* 0x007c800300007988 */ /* 0x004fe80008000405 */
[----:B------:R-:W-:Y:S01]  /*1a0a0*/  STS.U16 [R0+UR5+0x7d00], R4 ;  /* 0x007d000400007988 */ /* 0x000fe20008000405 */
[----:B------:R-:W-:-:S03]  /*1a0b0*/  LOP3.LUT R14, R2, 0x70, RZ, 0x3c, !PT ;  /* 0x00000070020e7812 */ /* 0x000fc600078e3cff */
[----:B------:R-:W-:Y:S04]  /*1a0c0*/  STS.U16 [R0+UR5+0x7d80], R20 ;  /* 0x007d801400007988 */ /* 0x000fe80008000405 */
[----:B------:R0:W-:Y:S04]  /*1a0d0*/  STS.U16 [R14+UR5+0xe00], R8 ;  /* 0x000e00080e007988 */ /* 0x0001e80008000405 */
[----:B------:R-:W-:Y:S04]  /*1a0e0*/  STS.U16 [R14+UR5+0xe80], R26 ;  /* 0x000e801a0e007988 */ /* 0x000fe80008000405 */
[----:B------:R-:W-:Y:S04]  /*1a0f0*/  STS.U16 [R14+UR5+0xf00], R27 ;  /* 0x000f001b0e007988 */ /* 0x000fe80008000405 */
[----:B------:R-:W-:Y:S04]  /*1a100*/  STS.U16 [R14+UR5+0xf80], R28 ;  /* 0x000f801c0e007988 */ /* 0x000fe80008000405 */
[----:B------:R-:W-:Y:S04]  /*1a110*/  STS.U16 [R14+UR5+0x1e00], R29 ;  /* 0x001e001d0e007988 */ /* 0x000fe80008000405 */
[----:B0-----:R-:W2:Y:S04]  /*1a120*/  LDL.LU R8, [R1+0x3d0] ;  /* 0x0003d00001087983 */ /* 0x001ea80000300800 */
[----:B------:R0:W-:Y:S04]  /*1a130*/  STS.U16 [R14+UR5+0x1e80], R22 ;  /* 0x001e80160e007988 */ /* 0x0001e80008000405 */
[----:B------:R-:W-:Y:S04]  /*1a140*/  STS.U16 [R14+UR5+0x1f00], R5 ;  /* 0x001f00050e007988 */ /* 0x000fe80008000405 */
[----:B0-----:R-:W2:Y:S04]  /*1a150*/  LDL.LU R22, [R1+0x2dc] ;  /* 0x0002dc0001167983 */ /* 0x001ea80000300800 */
[----:B------:R0:W-:Y:S04]  /*1a160*/  STS.U16 [R14+UR5+0x1f80], R11 ;  /* 0x001f800b0e007988 */ /* 0x0001e80008000405 */
[----:B------:R1:W-:Y:S04]  /*1a170*/  STS.U16 [R14+UR5+0x2e00], R12 ;  /* 0x002e000c0e007988 */ /* 0x0003e80008000405 */
[----:B0-----:R-:W2:Y:S04]  /*1a180*/  LDL.LU R11, [R1+0x2d8] ;  /* 0x0002d800010b7983 */ /* 0x001ea80000300800 */
[----:B------:R-:W2:Y:S04]  /*1a190*/  LDL.LU R29, [R1+0x2d4] ;  /* 0x0002d400011d7983 */ /* 0x000ea80000300800 */
[----:B-1----:R-:W2:Y:S04]  /*1a1a0*/  LDL.LU R12, [R1+0x2d0] ;  /* 0x0002d000010c7983 */ /* 0x002ea80000300800 */
[----:B------:R-:W2:Y:S04]  /*1a1b0*/  LDL.LU R5, [R1+0x20c] ;  /* 0x00020c0001057983 */ /* 0x000ea80000300800 */
[----:B------:R0:W-:Y:S04]  /*1a1c0*/  STS.U16 [R14+UR5+0x2e80], R9 ;  /* 0x002e80090e007988 */ /* 0x0001e80008000405 */
[----:B------:R-:W-:Y:S04]  /*1a1d0*/  STS.U16 [R14+UR5+0x2f00], R6 ;  /* 0x002f00060e007988 */ /* 0x000fe80008000405 */
[----:B---3--:R-:W-:Y:S04]  /*1a1e0*/  STS.U16 [R14+UR5+0x2f80], R7 ;  /* 0x002f80070e007988 */ /* 0x008fe80008000405 */
[----:B------:R1:W-:Y:S04]  /*1a1f0*/  STS.U16 [R14+UR5+0x3e00], R13 ;  /* 0x003e000d0e007988 */ /* 0x0003e80008000405 */
[----:B0-----:R-:W3:Y:S04]  /*1a200*/  LDL.LU R9, [R1+0x208] ;  /* 0x0002080001097983 */ /* 0x001ee80000300800 */
[----:B------:R-:W3:Y:S04]  /*1a210*/  LDL.LU R17, [R1+0x204] ;  /* 0x0002040001117983 */ /* 0x000ee80000300800 */
[----:B------:R-:W3:Y:S04]  /*1a220*/  LDL.LU R16, [R1+0x15c] ;  /* 0x00015c0001107983 */ /* 0x000ee80000300800 */
[----:B------:R-:W3:Y:S04]  /*1a230*/  LDL.LU R3, [R1+0xf4] ;  /* 0x0000f40001037983 */ /* 0x000ee80000300800 */
[----:B-1----:R-:W3:Y:S04]  /*1a240*/  LDL.LU R13, [R1+0xec] ;  /* 0x0000ec00010d7983 */ /* 0x002ee80000300800 */
[----:B------:R-:W3:Y:S04]  /*1a250*/  LDL.LU R6, [R1+0xe4] ;  /* 0x0000e40001067983 */ /* 0x000ee80000300800 */
[----:B----4-:R0:W-:Y:S04]  /*1a260*/  STS.U16 [R14+UR5+0x3e80], R10 ;  /* 0x003e800a0e007988 */ /* 0x0101e80008000405 */
[----:B------:R1:W-:Y:S04]  /*1a270*/  STS.U16 [R14+UR5+0x3f00], R18 ;  /* 0x003f00120e007988 */ /* 0x0003e80008000405 */
[----:B0-----:R-:W4:Y:S04]  /*1a280*/  LDL.LU R10, [R1+0xe0] ;  /* 0x0000e000010a7983 */ /* 0x001f280000300800 */
[----:B-1----:R-:W4:Y:S04]  /*1a290*/  LDL.LU R18, [R1+0xcc] ;  /* 0x0000cc0001127983 */ /* 0x002f280000300800 */
[----:B------:R-:W4:Y:S04]  /*1a2a0*/  LDL.LU R2, [R1+0xc8] ;  /* 0x0000c80001027983 */ /* 0x000f280000300800 */
[----:B------:R-:W4:Y:S04]  /*1a2b0*/  LDL.LU R15, [R1+0xc4] ;  /* 0x0000c400010f7983 */ /* 0x000f280000300800 */
[----:B------:R-:W4:Y:S04]  /*1a2c0*/  LDL.LU R7, [R1+0xbc] ;  /* 0x0000bc0001077983 */ /* 0x000f280000300800 */
[----:B------:R-:W4:Y:S04]  /*1a2d0*/  LDL.LU R4, [R1+0x98] ;  /* 0x0000980001047983 */ /* 0x000f280000300800 */
[----:B------:R-:W4:Y:S04]  /*1a2e0*/  LDL.LU R20, [R1+0x94] ;  /* 0x0000940001147983 */ /* 0x000f280000300800 */
[----:B------:R-:W4:Y:S04]  /*1a2f0*/  LDL.LU R26, [R1+0x8c] ;  /* 0x00008c00011a7983 */ /* 0x000f280000300800 */
[----:B------:R-:W4:Y:S04]  /*1a300*/  LDL.LU R27, [R1+0x88] ;  /* 0x00008800011b7983 */ /* 0x000f280000300800 */
[----:B--2---:R0:W-:Y:S04]  /*1a310*/  STS.U16 [R14+UR5+0x3f80], R8 ;  /* 0x003f80080e007988 */ /* 0x0041e80008000405 */
[----:B0-----:R-:W2:Y:S04]  /*1a320*/  LDL.LU R8, [R1+0x84] ;  /* 0x0000840001087983 */ /* 0x001ea80000300800 */
[----:B------:R-:W2:Y:S04]  /*1a330*/  LDL.LU R28, [R1+0x80] ;  /* 0x00008000011c7983 */ /* 0x000ea80000300800 */
[----:B------:R0:W-:Y:S04]  /*1a340*/  STS.U16 [R14+UR5+0x4e00], R22 ;  /* 0x004e00160e007988 */ /* 0x0001e80008000405 */
[----:B0-----:R-:W2:Y:S04]  /*1a350*/  LDL.LU R22, [R1+0x7c] ;  /* 0x00007c0001167983 */ /* 0x001ea80000300800 */
[----:B------:R0:W-:Y:S04]  /*1a360*/  STS.U16 [R14+UR5+0x4e80], R11 ;  /* 0x004e800b0e007988 */ /* 0x0001e80008000405 */
[----:B------:R-:W-:Y:S04]  /*1a370*/  STS.U16 [R14+UR5+0x4f00], R29 ;  /* 0x004f001d0e007988 */ /* 0x000fe80008000405 */
[----:B------:R1:W-:Y:S04]  /*1a380*/  STS.U16 [R14+UR5+0x4f80], R12 ;  /* 0x004f800c0e007988 */ /* 0x0003e80008000405 */
[----:B0-----:R-:W2:Y:S04]  /*1a390*/  LDL.LU R11, [R1+0x78] ;  /* 0x00007800010b7983 */ /* 0x001ea80000300800 */
[----:B-1----:R-:W2:Y:S04]  /*1a3a0*/  LDL.LU R12, [R1+0x74] ;  /* 0x00007400010c7983 */ /* 0x002ea80000300800 */
[----:B------:R0:W-:Y:S04]  /*1a3b0*/  STS.U16 [R14+UR5+0x5e00], R5 ;  /* 0x005e00050e007988 */ /* 0x0001e80008000405 */
[----:B------:R-:W2:Y:S04]  /*1a3c0*/  LDL.LU R29, [R1+0x70] ;  /* 0x00007000011d7983 */ /* 0x000ea80000300800 */
[----:B---3--:R1:W-:Y:S04]  /*1a3d0*/  STS.U16 [R14+UR5+0x5e80], R9 ;  /* 0x005e80090e007988 */ /* 0x0083e80008000405 */
[----:B------:R3:W-:Y:S04]  /*1a3e0*/  STS.U16 [R14+UR5+0x5f00], R17 ;  /* 0x005f00110e007988 */ /* 0x0007e80008000405 */
[----:B------:R1:W-:Y:S04]  /*1a3f0*/  STS.U16 [R14+UR5+0x5f80], R16 ;  /* 0x005f80100e007988 */ /* 0x0003e80008000405 */
[----:B0-----:R-:W2:Y:S04]  /*1a400*/  LDL.LU R5, [R1+0x64] ;  /* 0x0000640001057983 */ /* 0x001ea80000300800 */
[----:B------:R0:W-:Y:S04]  /*1a410*/  STS.U16 [R14+UR5+0x6e00], R3 ;  /* 0x006e00030e007988 */ /* 0x0001e80008000405 */
[----:B------:R0:W-:Y:S04]  /*1a420*/  STS.U16 [R14+UR5+0x6e80], R13 ;  /* 0x006e800d0e007988 */ /* 0x0001e80008000405 */
[----:B------:R0:W-:Y:S04]  /*1a430*/  STS.U16 [R14+UR5+0x6f00], R6 ;  /* 0x006f00060e007988 */ /* 0x0001e80008000405 */
[----:B-1----:R-:W2:Y:S04]  /*1a440*/  LDL.LU R9, [R1+0x50] ;  /* 0x0000500001097983 */ /* 0x002ea80000300800 */
[----:B---3--:R-:W3:Y:S04]  /*1a450*/  LDL.LU R17, [R1+0x2378] ;  /* 0x0023780001117983 */ /* 0x008ee80000300800 */
[----:B------:R-:W3:Y:S04]  /*1a460*/  LDL.LU R16, [R1+0x2374] ;  /* 0x0023740001107983 */ /* 0x000ee80000300800 */
[----:B0-----:R-:W3:Y:S04]  /*1a470*/  LDL.LU R3, [R1+0x2370] ;  /* 0x0023700001037983 */ /* 0x001ee80000300800 */
[----:B------:R-:W3:Y:S04]  /*1a480*/  LDL.LU R13, [R1+0x236c] ;  /* 0x00236c00010d7983 */ /* 0x000ee80000300800 */
[----:B------:R-:W3:Y:S04]  /*1a490*/  LDL.LU R6, [R1+0x44] ;  /* 0x0000440001067983 */ /* 0x000ee80000300800 */
[----:B----4-:R0:W-:Y:S04]  /*1a4a0*/  STS.U16 [R14+UR5+0x6f80], R10 ;  /* 0x006f800a0e007988 */ /* 0x0101e80008000405 */
[----:B------:R-:W-:Y:S04]  /*1a4b0*/  STS.U16 [R14+UR5+0x7e00], R18 ;  /* 0x007e00120e007988 */ /* 0x000fe80008000405 */
[----:B------:R1:W-:Y:S04]  /*1a4c0*/  STS.U16 [R14+UR5+0x7e80], R2 ;  /* 0x007e80020e007988 */ /* 0x0003e80008000405 */
[----:B0-----:R-:W4:Y:S01]  /*1a4d0*/  LDL.LU R10, [R1+0x24] ;  /* 0x00002400010a7983 */ /* 0x001f220000300800 */
[----:B-1----:R-:W0:Y:S03]  /*1a4e0*/  S2R R2, SR_TID.X ;  /* 0x0000000000027919 */ /* 0x002e260000002100 */
[----:B------:R-:W4:Y:S04]  /*1a4f0*/  LDL.LU R18, [R1+0x2368] ;  /* 0x0023680001127983 */ /* 0x000f280000300800 */
[----:B------:R-:W-:Y:S04]  /*1a500*/  STS.U16 [R14+UR5+0x7f00], R15 ;  /* 0x007f000f0e007988 */ /* 0x000fe80008000405 */
[----:B------:R1:W-:Y:S04]  /*1a510*/  STS.U16 [R14+UR5+0x7f80], R7 ;  /* 0x007f80070e007988 */ /* 0x0003e80008000405 */
[----:B-1----:R-:W4:Y:S01]  /*1a520*/  LDL.LU R7, [R1+0x6c] ;  /* 0x00006c0001077983 */ /* 0x002f220000300800 */
[----:B0-----:R-:W-:-:S05]  /*1a530*/  LOP3.LUT R2, R2, 0x3f, RZ, 0xc0, !PT ;  /* 0x0000003f02027812 */ /* 0x001fca00078ec0ff */
[----:B------:R-:W-:-:S05]  /*1a540*/  IMAD.SHL.U32 R2, R2, 0x2, RZ ;  /* 0x0000000202027824 */ /* 0x000fca00078e00ff */
[----:B--2---:R0:W-:Y:S04]  /*1a550*/  STS.U16 [R2+UR5+0x9000], R8 ;  /* 0x0090000802007988 */ /* 0x0041e80008000405 */
[----:B------:R1:W-:Y:S04]  /*1a560*/  STS.U16 [R2+UR5+0x8000], R4 ;  /* 0x0080000402007988 */ /* 0x0003e80008000405 */
[----:B------:R-:W-:Y:S04]  /*1a570*/  STS.U16 [R2+UR5+0x8400], R20 ;  /* 0x0084001402007988 */ /* 0x000fe80008000405 */
[----:B------:R-:W-:Y:S04]  /*1a580*/  STS.U16 [R2+UR5+0x8800], R26 ;  /* 0x0088001a02007988 */ /* 0x000fe80008000405 */
[----:B------:R-:W-:Y:S04]  /*1a590*/  STS.U16 [R2+UR5+0x8c00], R27 ;  /* 0x008c001b02007988 */ /* 0x000fe80008000405 */
[----:B------:R-:W-:Y:S04]  /*1a5a0*/  STS.U16 [R2+UR5+0x9400], R28 ;  /* 0x0094001c02007988 */ /* 0x000fe80008000405 */
[----:B0-----:R-:W2:Y:S04]  /*1a5b0*/  LDL.LU R8, [R1+0x68] ;  /* 0x0000680001087983 */ /* 0x001ea80000300800 */
[----:B-1----:R-:W2:Y:S04]  /*1a5c0*/  LDL.LU R4, [R1+0x58] ;  /* 0x0000580001047983 */ /* 0x002ea80000300800 */
[----:B------:R0:W-:Y:S02]  /*1a5d0*/  STS.U16 [R2+UR5+0x9800], R22 ;  /* 0x0098001602007988 */ /* 0x0001e40008000405 */
[----:B0-----:R-:W-:-:S02]  /*1a5e0*/  LOP3.LUT R22, R2, 0x10, RZ, 0x3c, !PT ;  /* 0x0000001002167812 */ /* 0x001fc400078e3cff */
[----:B------:R0:W-:Y:S04]  /*1a5f0*/  STS.U16 [R2+UR5+0x9c00], R11 ;  /* 0x009c000b02007988 */ /* 0x0001e80008000405 */
[----:B------:R1:W-:Y:S04]  /*1a600*/  STS.U16 [R22+UR5+0x8080], R12 ;  /* 0x0080800c16007988 */ /* 0x0003e80008000405 */
[----:B0-----:R-:W2:Y:S04]  /*1a610*/  LDL.LU R2, [R1+0x4c] ;  /* 0x00004c0001027983 */ /* 0x001ea80000300800 */
[----:B------:R-:W2:Y:S04]  /*1a620*/  LDL.LU R11, [R1+0x30] ;  /* 0x00003000010b7983 */ /* 0x000ea80000300800 */
[----:B-1----:R-:W2:Y:S04]  /*1a630*/  LDL.LU R12, [R1+0xc] ;  /* 0x00000c00010c7983 */ /* 0x002ea80000300800 */
[----:B------:R-:W-:Y:S04]  /*1a640*/  STS.U16 [R22+UR5+0x8480], R29 ;  /* 0x0084801d16007988 */ /* 0x000fe80008000405 */
[----:B------:R0:W-:Y:S04]  /*1a650*/  STS.U16 [R22+UR5+0x8880], R5 ;  /* 0x0088800516007988 */ /* 0x0001e80008000405 */
[----:B------:R-:W2:Y:S04]  /*1a660*/  LDL.LU R26, [R1+0x60] ;  /* 0x00006000011a7983 */ /* 0x000ea80000300800 */
[----:B------:R-:W2:Y:S01]  /*1a670*/  LDL.LU R27, [R1+0x5c] ;  /* 0x00005c00011b7983 */ /* 0x000ea20000300800 */
[----:B0-----:R-:W0:Y:S03]  /*1a680*/  S2R R5, SR_TID.X ;  /* 0x0000000000057919 */ /* 0x001e260000002100 */
[----:B------:R1:W-:Y:S04]  /*1a690*/  STS.U16 [R22+UR5+0x8c80], R9 ;  /* 0x008c800916007988 */ /* 0x0003e80008000405 */
[----:B---3--:R-:W-:Y:S04]  /*1a6a0*/  STS.U16 [R22+UR5+0x9080], R6 ;  /* 0x0090800616007988 */ /* 0x008fe80008000405 */
[----:B-1----:R-:W3:Y:S04]  /*1a6b0*/  LDL.LU R9, [R1+0x54] ;  /* 0x0000540001097983 */ /* 0x002ee80000300800 */
[----:B------:R-:W3:Y:S04]  /*1a6c0*/  LDL.LU R14, [R1+0x48] ;  /* 0x00004800010e7983 */ /* 0x000ee80000300800 */
[----:B------:R-:W3:Y:S01]  /*1a6d0*/  LDL.LU R15, [R1+0x2c] ;  /* 0x00002c00010f7983 */ /* 0x000ee20000300800 */
[----:B0-----:R-:W-:-:S05]  /*1a6e0*/  LOP3.LUT R28, R5, 0x3f, RZ, 0xc0, !PT ;  /* 0x0000003f051c7812 */ /* 0x001fca00078ec0ff */
[----:B------:R-:W-:Y:S01]  /*1a6f0*/  IMAD.SHL.U32 R20, R28, 0x2, RZ ;  /* 0x000000021c147824 */ /* 0x000fe200078e00ff */
[----:B----4-:R0:W-:Y:S04]  /*1a700*/  STS.U16 [R22+UR5+0x9480], R10 ;  /* 0x0094800a16007988 */ /* 0x0101e80008000405 */
[----:B------:R-:W-:Y:S01]  /*1a710*/  STS.U16 [R22+UR5+0x9880], R18 ;  /* 0x0098801216007988 */ /* 0x000fe20008000405 */
[----:B------:R-:W-:-:S03]  /*1a720*/  LOP3.LUT R20, R20, 0x20, RZ, 0x3c, !PT ;  /* 0x0000002014147812 */ /* 0x000fc600078e3cff */
[----:B------:R1:W-:Y:S04]  /*1a730*/  STS.U16 [R22+UR5+0x9c80], R13 ;  /* 0x009c800d16007988 */ /* 0x0003e80008000405 */
[----:B0-----:R-:W4:Y:S04]  /*1a740*/  LDL.LU R10, [R1+0x8] ;  /* 0x00000800010a7983 */ /* 0x001f280000300800 */
[----:B------:R-:W3:Y:S04]  /*1a750*/  LDL.LU R29, [R1+0x40] ;  /* 0x00004000011d7983 */ /* 0x000ee80000300800 */
[----:B------:R-:W3:Y:S04]  /*1a760*/  LDL.LU R5, [R1+0x3c] ;  /* 0x00003c0001057983 */ /* 0x000ee80000300800 */
[----:B------:R-:W3:Y:S04]  /*1a770*/  LDL.LU R6, [R1+0x38] ;  /* 0x0000380001067983 */ /* 0x000ee80000300800 */
[----:B------:R0:W-:Y:S04]  /*1a780*/  STS.U16 [R20+UR5+0x8100], R7 ;  /* 0x0081000714007988 */ /* 0x0001e80008000405 */
[----:B-1----:R-:W3:Y:S04]  /*1a790*/  LDL.LU R22, [R1+0x34] ;  /* 0x0000340001167983 */ /* 0x002ee80000300800 */
[----:B0-----:R-:W3:Y:S04]  /*1a7a0*/  LDL.LU R7, [R1+0x28] ;  /* 0x0000280001077983 */ /* 0x001ee80000300800 */
[----:B--2---:R0:W-:Y:S04]  /*1a7b0*/  STS.U16 [R20+UR5+0x8500], R8 ;  /* 0x0085000814007988 */ /* 0x0041e80008000405 */
[----:B------:R1:W-:Y:S04]  /*1a7c0*/  STS.U16 [R20+UR5+0x8900], R4 ;  /* 0x0089000414007988 */ /* 0x0003e80008000405 */
[----:B0-----:R-:W2:Y:S04]  /*1a7d0*/  LDL.LU R8, [R1+0x4] ;  /* 0x0000040001087983 */ /* 0x001ea80000300800 */
[----:B------:R-:W2:Y:S04]  /*1a7e0*/  LDL.LU R13, [R1+0x14] ;  /* 0x00001400010d7983 */ /* 0x000ea80000300800 */
[----:B------:R-:W2:Y:S04]  /*1a7f0*/  LDL.LU R18, [R1+0x10] ;  /* 0x0000100001127983 */ /* 0x000ea80000300800 */
[----:B-1----:R-:W2:Y:S04]  /*1a800*/  LDL.LU R4, [R1+0x2364] ;  /* 0x0023640001047983 */ /* 0x002ea80000300800 */
[----:B------:R0:W-:Y:S04]  /*1a810*/  STS.U16 [R20+UR5+0x8d00], R2 ;  /* 0x008d000214007988 */ /* 0x0001e80008000405 */
[----:B------:R1:W-:Y:S04]  /*1a820*/  STS.U16 [R20+UR5+0x9100], R11 ;  /* 0x0091000b14007988 */ /* 0x0003e80008000405 */
[----:B------:R1:W-:Y:S04]  /*1a830*/  STS.U16 [R20+UR5+0x9500], R12 ;  /* 0x0095000c14007988 */ /* 0x0003e80008000405 */
[----:B0-----:R-:W2:Y:S04]  /*1a840*/  LDL.LU R2, [R1] ;  /* 0x0000000001027983 */ /* 0x001ea80000300800 */
[----:B-1----:R-:W2:Y:S04]  /*1a850*/  LDL.LU R11, [R1+0x2360] ;  /* 0x00236000010b7983 */ /* 0x002ea80000300800 */
[----:B------:R-:W2:Y:S01]  /*1a860*/  LDL.LU R12, [R1+0x235c] ;  /* 0x00235c00010c7983 */ /* 0x000ea20000300800 */
[----:B------:R-:W-:-:S05]  /*1a870*/  IMAD.SHL.U32 R28, R28, 0x2, RZ ;  /* 0x000000021c1c7824 */ /* 0x000fca00078e00ff */
[----:B------:R-:W-:Y:S01]  /*1a880*/  LOP3.LUT R28, R28, 0x30, RZ, 0x3c, !PT ;  /* 0x000000301c1c7812 */ /* 0x000fe200078e3cff */
[----:B--2---:R0:W-:Y:S04]  /*1a890*/  STS.U16 [R20+UR5+0x9900], R12 ;  /* 0x0099000c14007988 */ /* 0x0041e80008000405 */
[----:B------:R1:W-:Y:S04]  /*1a8a0*/  STS.U16 [R20+UR5+0x9d00], R11 ;  /* 0x009d000b14007988 */ /* 0x0003e80008000405 */
[----:B------:R2:W-:Y:S04]  /*1a8b0*/  STS.U16 [R28+UR5+0x8180], R26 ;  /* 0x0081801a1c007988 */ /* 0x0005e80008000405 */
[----:B------:R0:W-:Y:S04]  /*1a8c0*/  STS.U16 [R28+UR5+0x8580], R27 ;  /* 0x0085801b1c007988 */ /* 0x0001e80008000405 */
[----:B---3--:R3:W-:Y:S04]  /*1a8d0*/  STS.U16 [R28+UR5+0x8980], R9 ;  /* 0x008980091c007988 */ /* 0x0087e80008000405 */
[----:B------:R-:W-:Y:S04]  /*1a8e0*/  STS.U16 [R28+UR5+0x8d80], R14 ;  /* 0x008d800e1c007988 */ /* 0x000fe80008000405 */
[----:B0-----:R-:W4:Y:S04]  /*1a8f0*/  LDL.LU R12, [R1+0x18] ;  /* 0x00001800010c7983 */ /* 0x001f280000300800 */
[----:B-1----:R-:W4:Y:S04]  /*1a900*/  LDL.LU R20, [R1+0x2358] ;  /* 0x0023580001147983 */ /* 0x002f280000300800 */
[----:B------:R-:W4:Y:S04]  /*1a910*/  LDL.LU R11, [R1+0x1c] ;  /* 0x00001c00010b7983 */ /* 0x000f280000300800 */
[----:B--2---:R-:W2:Y:S04]  /*1a920*/  LDL.LU R26, [R1+0x2354] ;  /* 0x00235400011a7983 */ /* 0x004ea80000300800 */
[----:B------:R-:W2:Y:S04]  /*1a930*/  LDL.LU R27, [R1+0x2350] ;  /* 0x00235000011b7983 */ /* 0x000ea80000300800 */
[----:B---3--:R-:W3:Y:S04]  /*1a940*/  LDL.LU R9, [R1+0x234c] ;  /* 0x00234c0001097983 */ /* 0x008ee80000300800 */
[----:B------:R0:W-:Y:S04]  /*1a950*/  STS.U16 [R28+UR5+0x9180], R15 ;  /* 0x0091800f1c007988 */ /* 0x0001e80008000405 */
[----:B----4-:R1:W-:Y:S04]  /*1a960*/  STS.U16 [R28+UR5+0x9580], R10 ;  /* 0x0095800a1c007988 */ /* 0x0103e80008000405 */
[----:B0-----:R-:W4:Y:S04]  /*1a970*/  LDL.LU R15, [R1+0x90] ;  /* 0x00009000010f7983 */ /* 0x001f280000300800 */
[----:B-1----:R-:W2:Y:S01]  /*1a980*/  LDL.LU R10, [R1+0x2348] ;  /* 0x00234800010a7983 */ /* 0x002ea20000300800 */
[----:B------:R-:W0:Y:S02]  /*1a990*/  S2R R14, SR_TID.X ;  /* 0x00000000000e7919 */ /* 0x000e240000002100 */
[----:B0-----:R-:W-:Y:S01]  /*1a9a0*/  LOP3.LUT R14, R14, 0x3f, RZ, 0xc0, !PT ;  /* 0x0000003f0e0e7812 */ /* 0x001fe200078ec0ff */
[----:B--2---:R0:W-:Y:S04]  /*1a9b0*/  STS.U16 [R28+UR5+0x9980], R10 ;  /* 0x0099800a1c007988 */ /* 0x0041e80008000405 */
[----:B---3--:R1:W-:Y:S04]  /*1a9c0*/  STS.U16 [R28+UR5+0x9d80], R9 ;  /* 0x009d80091c007988 */ /* 0x0083e80008000405 */
[----:B0-----:R-:W2:Y:S01]  /*1a9d0*/  LDL.LU R10, [R1+0x20] ;  /* 0x00002000010a7983 */ /* 0x001ea20000300800 */
[----:B-1----:R-:W-:-:S03]  /*1a9e0*/  IMAD.SHL.U32 R9, R14, 0x2, RZ ;  /* 0x000000020e097824 */ /* 0x002fc600078e00ff */
[----:B------:R-:W3:Y:S02]  /*1a9f0*/  LDL.LU R28, [R1+0x2344] ;  /* 0x00234400011c7983 */ /* 0x000ee40000300800 */
[----:B------:R-:W-:-:S05]  /*1aa00*/  LOP3.LUT R9, R9, 0x40, RZ, 0x3c, !PT ;  /* 0x0000004009097812 */ /* 0x000fca00078e3cff */
        /* <DEDUP_REMOVED lines=8> */
[----:B------:R-:W2:Y:S04]  /*1aa90*/  LDL.LU R6, [R1+0x2338] ;  /* 0x0023380001067983 */ /* 0x000ea80000300800 */
[----:B------:R-:W2:Y:S04]  /*1aaa0*/  LDL.LU R22, [R1+0x2334] ;  /* 0x0023340001167983 */ /* 0x000ea80000300800 */
[----:B------:R-:W2:Y:S04]  /*1aab0*/  LDL.LU R7, [R1+0x2330] ;  /* 0x0023300001077983 */ /* 0x000ea80000300800 */
[----:B----4-:R-:W4:Y:S01]  /*1aac0*/  LDL.LU R8, [R1+0x232c] ;  /* 0x00232c0001087983 */ /* 0x010f220000300800 */
[----:B------:R-:W-:-:S05]  /*1aad0*/  IMAD.SHL.U32 R14, R14, 0x2, RZ ;  /* 0x000000020e0e7824 */ /* 0x000fca00078e00ff */
[----:B------:R-:W-:Y:S01]  /*1aae0*/  LOP3.LUT R14, R14, 0x50, RZ, 0x3c, !PT ;  /* 0x000000500e0e7812 */ /* 0x000fe200078e3cff */
[----:B----4-:R-:W-:Y:S04]  /*1aaf0*/  STS.U16 [R9+UR5+0x9a00], R8 ;  /* 0x009a000809007988 */ /* 0x010fe80008000405 */
        /* <DEDUP_REMOVED lines=8> */
[----:B------:R0:W-:Y:S02]  /*1ab80*/  STS.U16 [R14+UR5+0x9e80], R5 ;  /* 0x009e80050e007988 */ /* 0x0001e40008000405 */
[----:B0-----:R-:W0:Y:S02]  /*1ab90*/  S2R R14, SR_TID.X ;  /* 0x00000000000e7919 */ /* 0x001e240000002100 */
[----:B------:R-:W-:Y:S04]  /*1aba0*/  STS.U16 [R0+UR5+0x8300], R2 ;  /* 0x0083000200007988 */ /* 0x000fe80008000405 */
[----:B------:R-:W-:Y:S04]  /*1abb0*/  STS.U16 [R0+UR5+0x8700], R29 ;  /* 0x0087001d00007988 */ /* 0x000fe80008000405 */
[----:B---3--:R-:W-:Y:S04]  /*1abc0*/  STS.U16 [R0+UR5+0x8b00], R28 ;  /* 0x008b001c00007988 */ /* 0x008fe80008000405 */
[----:B------:R-:W-:Y:S04]  /*1abd0*/  STS.U16 [R0+UR5+0x8f00], R27 ;  /* 0x008f001b00007988 */ /* 0x000fe80008000405 */
[----:B------:R-:W-:Y:S04]  /*1abe0*/  STS.U16 [R0+UR5+0x9300], R26 ;  /* 0x0093001a00007988 */ /* 0x000fe80008000405 */
[----:B------:R-:W-:Y:S04]  /*1abf0*/  STS.U16 [R0+UR5+0x9700], R20 ;  /* 0x0097001400007988 */ /* 0x000fe80008000405 */
[----:B------:R-:W-:Y:S04]  /*1ac00*/  STS.U16 [R0+UR5+0x9b00], R4 ;  /* 0x009b000400007988 */ /* 0x000fe80008000405 */
[----:B------:R1:W-:Y:S02]  /*1ac10*/  STS.U16 [R0+UR5+0x9f00], R3 ;  /* 0x009f000300007988 */ /* 0x0003e40008000405 */
[----:B-1----:R-:W1:Y:S01]  /*1ac20*/  S2R R0, SR_TID.X ;  /* 0x0000000000007919 */ /* 0x002e620000002100 */
[----:B------:R-:W2:Y:S01]  /*1ac30*/  S2R R2, SR_TID.X ;  /* 0x0000000000027919 */ /* 0x000ea20000002100 */
[----:B0-----:R-:W-:-:S05]  /*1ac40*/  LOP3.LUT R14, R14, 0x3f, RZ, 0xc0, !PT ;  /* 0x0000003f0e0e7812 */ /* 0x001fca00078ec0ff */
[----:B------:R-:W-:Y:S02]  /*1ac50*/  IMAD.SHL.U32 R13, R14, 0x2, RZ ;  /* 0x000000020e0d7824 */ /* 0x000fe400078e00ff */
[----:B------:R-:W0:Y:S03]  /*1ac60*/  S2R R14, SR_TID.X ;  /* 0x00000000000e7919 */ /* 0x000e260000002100 */
[----:B------:R-:W-:-:S05]  /*1ac70*/  LOP3.LUT R13, R13, 0x70, RZ, 0x3c, !PT ;  /* 0x000000700d0d7812 */ /* 0x000fca00078e3cff */
[----:B------:R1:W-:Y:S04]  /*1ac80*/  STS.U16 [R13+UR5+0x9f80], R15 ;  /* 0x009f800f0d007988 */ /* 0x0003e80008000405 */
[----:B------:R-:W-:Y:S04]  /*1ac90*/  STS.U16 [R13+UR5+0x8380], R16 ;  /* 0x008380100d007988 */ /* 0x000fe80008000405 */
[----:B------:R-:W-:Y:S04]  /*1aca0*/  STS.U16 [R13+UR5+0x8780], R17 ;  /* 0x008780110d007988 */ /* 0x000fe80008000405 */
[----:B------:R-:W-:Y:S04]  /*1acb0*/  STS.U16 [R13+UR5+0x8b80], R19 ;  /* 0x008b80130d007988 */ /* 0x000fe80008000405 */
[----:B------:R-:W-:Y:S04]  /*1acc0*/  STS.U16 [R13+UR5+0x8f80], R21 ;  /* 0x008f80150d007988 */ /* 0x000fe80008000405 */
[----:B------:R-:W-:Y:S04]  /*1acd0*/  STS.U16 [R13+UR5+0x9380], R23 ;  /* 0x009380170d007988 */ /* 0x000fe80008000405 */
[----:B------:R-:W-:Y:S04]  /*1ace0*/  STS.U16 [R13+UR5+0x9780], R24 ;  /* 0x009780180d007988 */ /* 0x000fe80008000405 */
[----:B------:R-:W-:Y:S01]  /*1acf0*/  STS.U16 [R13+UR5+0x9b80], R25 ;  /* 0x009b80190d007988 */ /* 0x000fe20008000405 */
[----:B-1----:R-:W-:-:S05]  /*1ad00*/  IMAD.SHL.U32 R15, R0, 0x2, RZ ;  /* 0x00000002000f7824 */ /* 0x002fca00078e00ff */
[----:B------:R-:W-:-:S04]  /*1ad10*/  LOP3.LUT R18, R15, 0x10, RZ, 0xc0, !PT ;  /* 0x000000100f127812 */ /* 0x000fc800078ec0ff */
[----:B------:R-:W-:Y:S02]  /*1ad20*/  LOP3.LUT R18, R18, 0x20, R0, 0xf8, !PT ;  /* 0x0000002012127812 */ /* 0x000fe400078ef800 */
[C---:B0-----:R-:W-:Y:S02]  /*1ad30*/  LOP3.LUT R12, R14.reuse, 0x7, RZ, 0xc0, !PT ;  /* 0x000000070e0c7812 */ /* 0x041fe400078ec0ff */
[----:B------:R-:W-:-:S03]  /*1ad40*/  LOP3.LUT R14, R14, 0x7, RZ, 0xc0, !PT ;  /* 0x000000070e0e7812 */ /* 0x000fc600078ec0ff */
[----:B------:R-:W-:Y:S02]  /*1ad50*/  IMAD R11, R12, 0x210, RZ ;  /* 0x000002100c0b7824 */ /* 0x000fe400078e02ff */
[----:B--2---:R-:W-:Y:S02]  /*1ad60*/  IMAD.SHL.U32 R12, R2, 0x100, RZ ;  /* 0x00000100020c7824 */ /* 0x004fe400078e00ff */
[----:B------:R-:W-:Y:S02]  /*1ad70*/  IMAD R14, R14, 0x90, RZ ;  /* 0x000000900e0e7824 */ /* 0x000fe400078e02ff */
[----:B------:R-:W-:Y:S01]  /*1ad80*/  IMAD.SHL.U32 R2, R2, 0x2, RZ ;  /* 0x0000000202027824 */ /* 0x000fe200078e00ff */
[----:B------:R-:W-:-:S04]  /*1ad90*/  LOP3.LUT R18, R11, R18, RZ, 0x3c, !PT ;  /* 0x000000120b127212 */ /* 0x000fc800078e3cff */
[----:B------:R-:W-:Y:S01]  /*1ada0*/  LOP3.LUT R2, R14, 0x30, R2, 0x78, !PT ;  /* 0x000000300e027812 */ /* 0x000fe200078e7802 */
[----:B------:R-:W-:Y:S01]  /*1adb0*/  BAR.SYNC.DEFER_BLOCKING 0x0 ;  /* 0x0000000000007b1d */ /* 0x000fe20000010000 */
[----:B------:R-:W-:-:S05]  /*1adc0*/  LOP3.LUT R18, R18, 0x1000, R12, 0xf8, !PT ;  /* 0x0000100012127812 */ /* 0x000fca00078ef80c */
[----:B------:R-:W-:Y:S04]  /*1add0*/  STL [R1+0x22f8], R18 ;  /* 0x0022f81201007387 */ /* 0x000fe80000100800 */
[----:B------:R-:W0:Y:S04]  /*1ade0*/  LDSM.16.M88.4 R8, [R2+UR5+0x8000] ;  /* 0x008000050208783b */ /* 0x000e280008000200 */
[----:B------:R-:W-:Y:S04]  /*1adf0*/  LDSM.16.MT88.4 R4, [R18+UR5] ;  /* 0x000000051204783b */ /* 0x000fe80008004200 */
[----:B------:R-:W1:Y:S04]  /*1ae00*/  LDSM.16.M88.4 R16, [R2+UR5+0x8400] ;  /* 0x008400050210783b */ /* 0x000e680008000200 */
[----:B------:R-:W-:Y:S04]  /*1ae10*/  LDSM.16.M88.4 R24, [R2+UR5+0x8c00] ;  /* 0x008c00050218783b */ /* 0x000fe80008000200 */
[----:B0-----:R0:W-:Y:S04]  /*1ae20*/  STL.64 [R1+0x20], R8 ;  /* 0x0000200801007387 */ /* 0x0011e80000100a00 */
[----:B------:R-:W-:Y:S04]  /*1ae30*/  STL.64 [R1+0x28], R10 ;  /* 0x0000280a01007387 */ /* 0x000fe80000100a00 */
[----:B-1----:R-:W-:Y:S04]  /*1ae40*/  STL.64 [R1+0x10], R16 ;  /* 0x0000101001007387 */ /* 0x002fe80000100a00 */
[----:B------:R-:W-:Y:S01]  /*1ae50*/  STL.64 [R1+0x18], R18 ;  /* 0x0000181201007387 */ /* 0x000fe20000100a00 */
[----:B0-----:R-:W-:-:S02]  /*1ae60*/  IMAD.MOV.U32 R9, RZ, RZ, R16 ;  /* 0x000000ffff097224 */ /* 0x001fc400078e0010 */
[----:B------:R-:W-:Y:S02]  /*1ae70*/  IMAD.MOV.U32 R8, RZ, RZ, R17 ;  /* 0x000000ffff087224 */ /* 0x000fe400078e0011 */
[----:B------:R-:W0:Y:S01]  /*1ae80*/  LDSM.16.M88.4 R16, [R2+UR5+0x8800] ;  /* 0x008800050210783b */ /* 0x000e220008000200 */
[----:B------:R-:W-:-:S05]  /*1ae90*/  LOP3.LUT R0, R0, 0x7, RZ, 0xc0, !PT ;  /* 0x0000000700007812 */ /* 0x000fca00078ec0ff */
[----:B------:R-:W-:Y:S01]  /*1aea0*/  IMAD R0, R0, 0x90, RZ ;  /* 0x0000009000007824 */ /* 0x000fe200078e02ff */
[----:B0-----:R-:W-:Y:S04]  /*1aeb0*/  STL.64 [R1], R16 ;  /* 0x0000001001007387 */ /* 0x001fe80000100a00 */
[----:B------:R-:W-:Y:S04]  /*1aec0*/  STL.64 [R1+0x8], R18 ;  /* 0x0000081201007387 */ /* 0x000fe80000100a00 */
[----:B------:R0:W-:Y:S01]  /*1aed0*/  STL [R1+0x22cc], R26 ;  /* 0x0022cc1a01007387 */ /* 0x0001e20000100800 */
[----:B------:R-:W-:Y:S01]  /*1aee0*/  IMAD.MOV.U32 R3, RZ, RZ, R17 ;  /* 0x000000ffff037224 */ /* 0x000fe200078e0011 */
[----:B0-----:R-:W-:-:S05]  /*1aef0*/  LOP3.LUT R26, R0, 0x30, R15, 0x78, !PT ;  /* 0x00000030001a7812 */ /* 0x001fca00078e780f */
[----:B------:R-:W0:Y:S04]  /*1af00*/  LDSM.16.M88.4 R16, [R26+UR5+0x9400] ;  /* 0x009400051a10783b */ /* 0x000e280008000200 */
[----:B------:R-:W-:Y:S04]  /*1af10*/  STL [R1+0x22c8], R27 ;  /* 0x0022c81b01007387 */ /* 0x000fe80000100800 */
[----:B------:R1:W-:Y:S04]  /*1af20*/  STL.64 [R1+0x2300], R24 ;  /* 0x0023001801007387 */ /* 0x0003e80000100a00 */
[----:B------:R-:W2:Y:S04]  /*1af30*/  LDSM.16.M88.4 R12, [R26+UR5+0x9000] ;  /* 0x009000051a0c783b */ /* 0x000ea80008000200 */
[----:B0-----:R0:W-:Y:S04]  /*1af40*/  STL.64 [R1+0x30], R16 ;  /* 0x0000301001007387 */ /* 0x0011e80000100a00 */
[----:B------:R3:W-:Y:S04]  /*1af50*/  STL.64 [R1+0x38], R18 ;  /* 0x0000381201007387 */ /* 0x0007e80000100a00 */
[----:B------:R-:W4:Y:S04]  /*1af60*/  LDL.LU.64 R20, [R1+0x6f0] ;  /* 0x0006f00001147983 */ /* 0x000f280000300a00 */
[----:B------:R-:W4:Y:S04]  /*1af70*/  LDL.LU.64 R22, [R1+0x6f8] ;  /* 0x0006f80001167983 */ /* 0x000f280000300a00 */
[----:B------:R-:W-:Y:S01]  /*1af80*/  STL [R1+0x2328], R26 ;  /* 0x0023281a01007387 */ /* 0x000fe20000100800 */
[----:B------:R-:W-:-:S02]  /*1af90*/  IMAD.MOV.U32 R2, RZ, RZ, R16 ;  /* 0x000000ffff027224 */ /* 0x000fc400078e0010 */
[----:B------:R-:W-:Y:S01]  /*1afa0*/  IMAD.MOV.U32 R0, RZ, RZ, R17 ;  /* 0x000000ffff007224 */ /* 0x000fe200078e0011 */
[----:B-1----:R-:W4:Y:S04]  /*1afb0*/  LDL.64 R24, [R1+0x20] ;  /* 0x0000200001187983 */ /* 0x002f280000100a00 */
[----:B0-----:R-:W2:Y:S04]  /*1afc0*/  LDL.LU.64 R16, [R1+0x630] ;  /* 0x0006300001107983 */ /* 0x001ea80000300a00 */
[----:B---3--:R-:W3:Y:S04]  /*1afd0*/  LDL.LU.64 R18, [R1+0x638] ;  /* 0x0006380001127983 */ /* 0x008ee80000300a00 */
[----:B---3--:R-:W-:Y:S04]  /*1afe0*/  STL.64 [R1+0x2310], R18 ;  /* 0x0023101201007387 */ /* 0x008fe80000100a00 */
[----:B--2---:R0:W-:Y:S02]  /*1aff0*/  STL.64 [R1+0x2308], R16 ;  /* 0x0023081001007387 */ /* 0x0041e40000100a00 */
[----:B0-----:R-:W-:-:S02]  /*1b000*/  IMAD.MOV.U32 R16, RZ, RZ, R9 ;  /* 0x000000ffff107224 */ /* 0x001fc400078e0009 */
[----:B------:R-:W-:Y:S02]  /*1b010*/  IMAD.MOV.U32 R17, RZ, RZ, R8 ;  /* 0x000000ffff117224 */ /* 0x000fe400078e0008 */
[----:B------:R-:W2:Y:S04]  /*1b020*/  LDL.LU.64 R8, [R1+0x580] ;  /* 0x0005800001087983 */ /* 0x000ea80000300a00 */
[----:B------:R-:W3:Y:S01]  /*1b030*/  LDL.LU.64 R10, [R1+0x588] ;  /* 0x00058800010a7983 */ /* 0x000ee20000300a00 */
[----:B----4-:R-:W-:Y:S03]  /*1b040*/  HMMA.16816.F32.BF16 R20, R4, R24, R20 ;  /* 0x000000180414723c */ /* 0x010fe60000041814 */
[----:B---3--:R-:W-:Y:S04]  /*1b050*/  STL.64 [R1+0x2320], R10 ;  /* 0x0023200a01007387 */ /* 0x008fe80000100a00 */
[----:B--2---:R0:W-:Y:S04]  /*1b060*/  STL.64 [R1+0x2318], R8 ;  /* 0x0023180801007387 */ /* 0x0041e80000100a00 */
[----:B0-----:R-:W2:Y:S04]  /*1b070*/  LDL.LU.64 R8, [R1+0x690] ;  /* 0x0006900001087983 */ /* 0x001ea80000300a00 */
[----:B------:R-:W2:Y:S04]  /*1b080*/  LDL.LU.64 R10, [R1+0x698] ;  /* 0x00069800010a7983 */ /* 0x000ea80000300a00 */
[----:B------:R-:W-:Y:S04]  /*1b090*/  STL.64 [R1+0x40], R12 ;  /* 0x0000400c01007387 */ /* 0x000fe80000100a00 */
[----:B------:R-:W-:Y:S04]  /*1b0a0*/  STL.64 [R1+0x48], R14 ;  /* 0x0000480e01007387 */ /* 0x000fe80000100a00 */
[----:B------:R-:W3:Y:S04]  /*1b0b0*/  LDL.LU R26, [R1+0x2328] ;  /* 0x00232800011a7983 */ /* 0x000ee80000300800 */
[----:B------:R-:W-:Y:S04]  /*1b0c0*/  STL.64 [R1+0x320], R20 ;  /* 0x0003201401007387 */ /* 0x000fe80000100a00 */
[----:B------:R-:W-:Y:S01]  /*1b0d0*/  STL [R1+0x328], R22 ;  /* 0x0003281601007387 */ /* 0x000fe20000100800 */
[----:B------:R-:W-:-:S02]  /*1b0e0*/  IMAD.MOV.U32 R29, RZ, RZ, R23 ;  /* 0x000000ffff1d7224 */ /* 0x000fc400078e0017 */
[----:B------:R-:W-:-:S03]  /*1b0f0*/  IMAD.MOV.U32 R28, RZ, RZ, R25 ;  /* 0x000000ffff1c7224 */ /* 0x000fc600078e0019 */
[----:B------:R-:W-:Y:S04]  /*1b100*/  STL [R1+0x2028], R29 ;  /* 0x0020281d01007387 */ /* 0x000fe80000100800 */
[----:B---3--:R-:W-:Y:S04]  /*1b110*/  LDSM.16.M88.4 R20, [R26+UR5+0x9800] ;  /* 0x009800051a14783b */ /* 0x008fe80008000200 */
[----:B------:R-:W0:Y:S01]  /*1b120*/  LDSM.16.M88.4 R24, [R26+UR5+0x9c00] ;  /* 0x009c00051a18783b */ /* 0x000e220008000200 */
[----:B--2---:R-:W-:Y:S03]  /*1b130*/  HMMA.16816.F32.BF16 R16, R4, R16, R8 ;  /* 0x000000100410723c */ /* 0x004fe60000041808 */
[----:B------:R-:W2:Y:S04]  /*1b140*/  LDL.LU.64 R10, [R1+0x2320] ;  /* 0x00232000010a7983 */ /* 0x000ea80000300a00 */
[----:B------:R-:W2:-:S12]  /*1b150*/  LDL.LU.64 R8, [R1+0x2318] ;  /* 0x0023180001087983 */ /* 0x000e980000300a00 */
[----:B------:R-:W-:Y:S04]  /*1b160*/  STL.64 [R1+0x310], R16 ;  /* 0x0003101001007387 */ /* 0x000fe80000100a00 */
[----:B------:R1:W-:Y:S04]  /*1b170*/  STL.64 [R1+0x318], R18 ;  /* 0x0003181201007387 */ /* 0x0003e80000100a00 */
[----:B-1----:R-:W3:Y:S04]  /*1b180*/  LDL.LU.64 R18, [R1+0x2310] ;  /* 0x0023100001127983 */ /* 0x002ee80000300a00 */
[----:B------:R-:W3:Y:S04]  /*1b190*/  LDL.LU.64 R16, [R1+0x2308] ;  /* 0x0023080001107983 */ /* 0x000ee80000300a00 */
[----:B0-----:R0:W-:Y:S04]  /*1b1a0*/  STL.64 [R1+0x80], R24 ;  /* 0x0000801801007387 */ /* 0x0011e80000100a00 */
[----:B------:R-:W-:Y:S04]  /*1b1b0*/  STL.64 [R1+0x88], R26 ;  /* 0x0000881a01007387 */ /* 0x000fe80000100a00 */
[----:B0-----:R-:W2:Y:S04]  /*1b1c0*/  LDL.LU.64 R24, [R1+0x2300] ;  /* 0x0023000001187983 */ /* 0x001ea80000300a00 */
[----:B------:R-:W-:Y:S04]  /*1b1d0*/  STL.64 [R1+0x70], R20 ;  /* 0x0000701401007387 */ /* 0x000fe80000100a00 */
[----:B------:R-:W-:Y:S04]  /*1b1e0*/  STL.64 [R1+0x78], R22 ;  /* 0x0000781601007387 */ /* 0x000fe80000100a00 */
[----:B------:R0:W-:Y:S04]  /*1b1f0*/  STL.64 [R1+0x22f0], R20 ;  /* 0x0022f01401007387 */ /* 0x0001e80000100a00 */
[----:B0-----:R-:W3:Y:S01]  /*1b200*/  LDL R20, [R1] ;  /* 0x0000000001147983 */ /* 0x001ee20000100800 */
[----:B------:R-:W-:-:S02]  /*1b210*/  IMAD.MOV.U32 R21, RZ, RZ, R3 ;  /* 0x000000ffff157224 */ /* 0x000fc400078e0003 */
[----:B------:R-:W-:-:S05]  /*1b220*/  IMAD.MOV.U32 R29, RZ, RZ, R27 ;  /* 0x000000ffff1d7224 */ /* 0x000fca00078e001b */
[----:B------:R0:W-:Y:S04]  /*1b230*/  STL [R1+0x20c0], R29 ;  /* 0x0020c01d01007387 */ /* 0x0001e80000100800 */
[----:B0-----:R-:W4:Y:S01]  /*1b240*/  LDL R29, [R1+0x11e0] ;  /* 0x0011e000011d7983 */ /* 0x001f220000100800 */
[C---:B---3--:R-:W-:Y:S03]  /*1b250*/  HMMA.16816.F32.BF16 R20, R4.reuse, R20, R16 ;  /* 0x000000140414723c */ /* 0x048fe60000041810 */
[----:B------:R-:W3:Y:S05]  /*1b260*/  LDL.LU R18, [R1+0x22f8] ;  /* 0x0022f80001127983 */ /* 0x000eea0000300800 */
[----:B--2---:R-:W-:Y:S11]  /*1b270*/  HMMA.16816.F32.BF16 R8, R4, R24, R8 ;  /* 0x000000180408723c */ /* 0x004ff60000041808 */
[----:B------:R0:W-:Y:S04]  /*1b280*/  STL.64 [R1+0x300], R20 ;  /* 0x0003001401007387 */ /* 0x0001e80000100a00 */
[----:B------:R1:W-:Y:S04]  /*1b290*/  STL.64 [R1+0x308], R22 ;  /* 0x0003081601007387 */ /* 0x0003e80000100a00 */
[----:B0-----:R-:W2:Y:S04]  /*1b2a0*/  LDL.LU.64 R20, [R1+0x4c0] ;  /* 0x0004c00001147983 */ /* 0x001ea80000300a00 */
[----:B-1----:R-:W2:Y:S04]  /*1b2b0*/  LDL.LU.64 R22, [R1+0x4c8] ;  /* 0x0004c80001167983 */ /* 0x002ea80000300a00 */
[----:B------:R-:W-:Y:S04]  /*1b2c0*/  STL.64 [R1+0x2f0], R8 ;  /* 0x0002f00801007387 */ /* 0x000fe80000100a00 */
[----:B------:R-:W-:Y:S04]  /*1b2d0*/  STL.64 [R1+0x2f8], R10 ;  /* 0x0002f80a01007387 */ /* 0x000fe80000100a00 */
[----:B---3--:R-:W0:Y:S04]  /*1b2e0*/  LDSM.16.MT88.4 R8, [R18+UR5+0x80] ;  /* 0x000080051208783b */ /* 0x008e280008004200 */
[----:B0-----:R-:W-:Y:S04]  /*1b2f0*/  STL.64 [R1+0x22e8], R10 ;  /* 0x0022e80a01007387 */ /* 0x001fe80000100a00 */
[----:B------:R0:W-:Y:S04]  /*1b300*/  STL.64 [R1+0x22e0], R8 ;  /* 0x0022e00801007387 */ /* 0x0001e80000100a00 */
[----:B0-----:R-:W3:Y:S04]  /*1b310*/  LDL.LU.64 R8, [R1+0x530] ;  /* 0x0005300001087983 */ /* 0x001ee80000300a00 */
[----:B------:R-:W3:Y:S01]  /*1b320*/  LDL.LU.64 R10, [R1+0x538] ;  /* 0x00053800010a7983 */ /* 0x000ee20000300a00 */
[----:B------:R-:W-:-:S02]  /*1b330*/  IMAD.MOV.U32 R26, RZ, RZ, R12 ;  /* 0x000000ffff1a7224 */ /* 0x000fc400078e000c */
[----:B------:R-:W-:Y:S01]  /*1b340*/  IMAD.MOV.U32 R27, RZ, RZ, R13 ;  /* 0x000000ffff1b7224 */ /* 0x000fe200078e000d */
[----:B---3--:R-:W-:Y:S01]  /*1b350*/  HMMA.16816.F32.BF16 R8, R4, R12, R8 ;  /* 0x0000000c0408723c */ /* 0x008fe20000041808 */
[----:B------:R-:W0:Y:S04]  /*1b360*/  LDSM.16.MT88.4 R12, [R18+UR5+0x100] ;  /* 0x00010005120c783b */ /* 0x000e280008004200 */
[----:B------:R-:W1:-:S14]  /*1b370*/  LDSM.16.MT88.4 R16, [R18+UR5+0x180] ;  /* 0x000180051210783b */ /* 0x000e5c0008004200 */
[----:B------:R3:W-:Y:S04]  /*1b380*/  STL.64 [R1+0x2e0], R8 ;  /* 0x0002e00801007387 */ /* 0x0007e80000100a00 */
[----:B------:R2:W-:Y:S04]  /*1b390*/  STL.64 [R1+0x2e8], R10 ;  /* 0x0002e80a01007387 */ /* 0x0005e80000100a00 */
[----:B---3--:R-:W3:Y:S04]  /*1b3a0*/  LDL.LU.64 R8, [R1+0x4b0] ;  /* 0x0004b00001087983 */ /* 0x008ee80000300a00 */
[----:B--2---:R-:W3:Y:S04]  /*1b3b0*/  LDL.LU.64 R10, [R1+0x4b8] ;  /* 0x0004b800010a7983 */ /* 0x004ee80000300a00 */
[----:B------:R-:W-:Y:S04]  /*1b3c0*/  STL.64 [R1+0x22d8], R26 ;  /* 0x0022d81a01007387 */ /* 0x000fe80000100a00 */
[----:B------:R2:W-:Y:S04]  /*1b3d0*/  STL.64 [R1+0x22d0], R24 ;  /* 0x0022d01801007387 */ /* 0x0005e80000100a00 */
[----:B--2---:R-:W2:Y:S04]  /*1b3e0*/  LDL.64 R24, [R1+0x80] ;  /* 0x0000800001187983 */ /* 0x004ea80000100a00 */
[----:B0-----:R-:W-:Y:S04]  /*1b3f0*/  STL.64 [R1+0x2280], R14 ;  /* 0x0022800e01007387 */ /* 0x001fe80000100a00 */
[----:B------:R0:W-:Y:S02]  /*1b400*/  STL.64 [R1+0x2278], R12 ;  /* 0x0022780c01007387 */ /* 0x0001e40000100a00 */
[----:B0-----:R-:W-:-:S02]  /*1b410*/  IMAD.MOV.U32 R12, RZ, RZ, R2 ;  /* 0x000000ffff0c7224 */ /* 0x001fc400078e0002 */
[----:B------:R-:W-:-:S07]  /*1b420*/  IMAD.MOV.U32 R13, RZ, RZ, R0 ;  /* 0x000000ffff0d7224 */ /* 0x000fce00078e0000 */
[----:B------:R-:W-:Y:S01]  /*1b430*/  HMMA.16816.F32.BF16 R12, R4, R12, R20 ;  /* 0x0000000c040c723c */ /* 0x000fe20000041814 */
[----:B------:R-:W3:-:S15]  /*1b440*/  LDL.LU.64 R20, [R1+0x22f0] ;  /* 0x0022f00001147983 */ /* 0x000ede0000300a00 */
[----:B------:R-:W-:-:S03]  /*1b450*/  NOP ;  /* 0x0000000000007918 */ /* 0x000fc60000000000 */
[----:B------:R-:W-:Y:S02]  /*1b460*/  IMAD.MOV.U32 R0, RZ, RZ, R15 ;  /* 0x000000ffff007224 */ /* 0x000fe400078e000f */
[----:B------:R-:W-:Y:S02]  /*1b470*/  IMAD.MOV.U32 R2, RZ, RZ, R14 ;  /* 0x000000ffff027224 */ /* 0x000fe400078e000e */
[----:B------:R-:W-:Y:S01]  /*1b480*/  IMAD.MOV.U32 R3, RZ, RZ, R13 ;  /* 0x000000ffff037224 */ /* 0x000fe200078e000d */
[----:B------:R0:W-:Y:S04]  /*1b490*/  STL [R1+0x2d0], R12 ;  /* 0x0002d00c01007387 */ /* 0x0001e80000100800 */
[----:B0-----:R-:W2:Y:S04]  /*1b4a0*/  LDL.LU.64 R12, [R1+0x360] ;  /* 0x00036000010c7983 */ /* 0x001ea80000300a00 */
[----:B------:R-:W2:Y:S04]  /*1b4b0*/  LDL.LU.64 R14, [R1+0x368] ;  /* 0x00036800010e7983 */ /* 0x000ea80000300a00 */
[----:B------:R-:W-:Y:S04]  /*1b4c0*/  STL [R1+0x1f60], R0 ;  /* 0x001f600001007387 */ /* 0x000fe80000100800 */
[----:B------:R-:W-:Y:S04]  /*1b4d0*/  STL [R1+0x1f5c], R2 ;  /* 0x001f5c0201007387 */ /* 0x000fe80000100800 */
[----:B------:R-:W-:Y:S04]  /*1b4e0*/  STL [R1+0x1f58], R3 ;  /* 0x001f580301007387 */ /* 0x000fe80000100800 */
[----:B-1----:R-:W-:Y:S04]  /*1b4f0*/  STL.64 [R1+0x2218], R18 ;  /* 0x0022181201007387 */ /* 0x002fe80000100a00 */
[----:B------:R0:W-:Y:S04]  /*1b500*/  STL.64 [R1+0x2210], R16 ;  /* 0x0022101001007387 */ /* 0x0001e80000100a00 */
[----:B0-----:R-:W2:Y:S01]  /*1b510*/  LDL.64 R16, [R1] ;  /* 0x0000000001107983 */ /* 0x001ea20000100a00 */
[----:B---3--:R-:W-:Y:S03]  /*1b520*/  HMMA.16816.F32.BF16 R20, R4, R20, R8 ;  /* 0x000000140414723c */ /* 0x008fe60000041808 */
[----:B------:R-:W3:Y:S04]  /*1b530*/  LDL.LU.64 R10, [R1+0x22e8] ;  /* 0x0022e800010a7983 */ /* 0x000ee80000300a00 */
[----:B------:R-:W3:-:S12]  /*1b540*/  LDL.LU.64 R8, [R1+0x22e0] ;  /* 0x0022e00001087983 */ /* 0x000ed80000300a00 */
[----:B------:R-:W-:Y:S04]  /*1b550*/  STL.64 [R1+0x2c0], R20 ;  /* 0x0002c01401007387 */ /* 0x000fe80000100a00 */
[----:B------:R-:W-:Y:S04]  /*1b560*/  STL.64 [R1+0x2c8], R22 ;  /* 0x0002c81601007387 */ /* 0x000fe80000100a00 */
[----:B----4-:R-:W0:Y:S04]  /*1b570*/  LDSM.16.MT88.4 R20, [R29+UR5] ;  /* 0x000000051d14783b */ /* 0x010e280008004200 */
[----:B0-----:R-:W-:Y:S04]  /*1b580*/  STL.64 [R1+0x2188], R22 ;  /* 0x0021881601007387 */ /* 0x001fe80000100a00 */
[----:B------:R0:W-:Y:S04]  /*1b590*/  STL.64 [R1+0x2180], R20 ;  /* 0x0021801401007387 */ /* 0x0001e80000100a00 */
[----:B0-----:R-:W4:Y:S01]  /*1b5a0*/  LDL.64 R20, [R1+0x70] ;  /* 0x0000700001147983 */ /* 0x001f220000100a00 */
[----:B--2---:R-:W-:Y:S03]  /*1b5b0*/  HMMA.16816.F32.BF16 R12, R4, R24, R12 ;  /* 0x00000018040c723c */ /* 0x004fe6000004180c */
[----:B------:R-:W0:Y:S01]  /*1b5c0*/  LDSM.16.MT88.4 R4, [R29+UR5+0x80] ;  /* 0x000080051d04783b */ /* 0x000e220008004200 */
[----:B------:R-:W-:-:S02]  /*1b5d0*/  IMAD.MOV.U32 R19, RZ, RZ, R24 ;  /* 0x000000ffff137224 */ /* 0x000fc400078e0018 */
[----:B------:R-:W-:-:S13]  /*1b5e0*/  IMAD.MOV.U32 R18, RZ, RZ, R25 ;  /* 0x000000ffff127224 */ /* 0x000fda00078e0019 */
[----:B------:R-:W-:Y:S02]  /*1b5f0*/  IMAD.MOV.U32 R3, RZ, RZ, R15 ;  /* 0x000000ffff037224 */ /* 0x000fe400078e000f */
[----:B------:R-:W-:Y:S02]  /*1b600*/  IMAD.MOV.U32 R2, RZ, RZ, R14 ;  /* 0x000000ffff027224 */ /* 0x000fe400078e000e */
[----:B------:R-:W-:Y:S01]  /*1b610*/  IMAD.MOV.U32 R0, RZ, RZ, R13 ;  /* 0x000000ffff007224 */ /* 0x000fe200078e000d */
[----:B----4-:R-:W-:Y:S04]  /*1b620*/  STL.64 [R1+0x2298], R20 ;  /* 0x0022981401007387 */ /* 0x010fe80000100a00 */
[----:B------:R1:W-:Y:S04]  /*1b630*/  STL [R1+0x210], R12 ;  /* 0x0002100c01007387 */ /* 0x0003e80000100800 */
[----:B------:R-:W3:Y:S04]  /*1b640*/  LDL.LU.64 R24, [R1+0x770] ;  /* 0x0007700001187983 */ /* 0x000ee80000300a00 */
[----:B------:R-:W3:Y:S04]  /*1b650*/  LDL.LU.64 R26, [R1+0x778] ;  /* 0x00077800011a7983 */ /* 0x000ee80000300a00 */
[----:B-1----:R-:W2:Y:S04]  /*1b660*/  LDL.LU.64 R12, [R1+0x6a0] ;  /* 0x0006a000010c7983 */ /* 0x002ea80000300a00 */
[----:B------:R-:W2:Y:S04]  /*1b670*/  LDL.LU.64 R14, [R1+0x6a8] ;  /* 0x0006a800010e7983 */ /* 0x000ea80000300a00 */
[----:B------:R-:W-:Y:S04]  /*1b680*/  STL [R1+0x1f6c], R3 ;  /* 0x001f6c0301007387 */ /* 0x000fe80000100800 */
[----:B------:R-:W-:Y:S04]  /*1b690*/  STL [R1+0x1f68], R2 ;  /* 0x001f680201007387 */ /* 0x000fe80000100800 */
[----:B------:R-:W-:Y:S04]  /*1b6a0*/  STL [R1+0x1f64], R0 ;  /* 0x001f640001007387 */ /* 0x000fe80000100800 */
[----:B------:R-:W-:Y:S04]  /*1b6b0*/  STL [R1+0x2240], R29 ;  /* 0x0022401d01007387 */ /* 0x000fe80000100800 */
[----:B0-----:R-:W-:Y:S04]  /*1b6c0*/  STL.64 [R1+0x2118], R6 ;  /* 0x0021180601007387 */ /* 0x001fe80000100a00 */
[----:B------:R0:W-:Y:S02]  /*1b6d0*/  STL.64 [R1+0x2110], R4 ;  /* 0x0021100401007387 */ /* 0x0001e40000100a00 */
[----:B0-----:R-:W-:-:S02]  /*1b6e0*/  IMAD.MOV.U32 R4, RZ, RZ, R19 ;  /* 0x000000ffff047224 */ /* 0x001fc400078e0013 */
[----:B------:R-:W-:-:S05]  /*1b6f0*/  IMAD.MOV.U32 R5, RZ, RZ, R18 ;  /* 0x000000ffff057224 */ /* 0x000fca00078e0012 */
[----:B------:R0:W-:Y:S04]  /*1b700*/  STL.64 [R1+0x22a0], R4 ;  /* 0x0022a00401007387 */ /* 0x0001e80000100a00 */
[----:B0-----:R-:W4:Y:S04]  /*1b710*/  LDL.LU.64 R4, [R1+0x720] ;  /* 0x0007200001047983 */ /* 0x001f280000300a00 */
[----:B------:R-:W4:Y:S04]  /*1b720*/  LDL.LU.64 R6, [R1+0x728] ;  /* 0x0007280001067983 */ /* 0x000f280000300a00 */
[----:B------:R-:W2:Y:S04]  /*1b730*/  LDL.64 R20, [R1+0x30] ;  /* 0x0000300001147983 */ /* 0x000ea80000100a00 */
[----:B--2---:R0:W-:Y:S04]  /*1b740*/  STL.64 [R1+0x22a8], R20 ;  /* 0x0022a81401007387 */ /* 0x0041e80000100a00 */
[----:B0-----:R-:W3:Y:S01]  /*1b750*/  LDL R20, [R1+0x20] ;  /* 0x0000200001147983 */ /* 0x001ee20000100800 */
[----:B------:R-:W-:-:S07]  /*1b760*/  IMAD.MOV.U32 R21, RZ, RZ, R28 ;  /* 0x000000ffff157224 */ /* 0x000fce00078e001c */
[----:B---3--:R-:W-:Y:S01]  /*1b770*/  HMMA.16816.F32.BF16 R20, R8, R20, R24 ;  /* 0x000000140814723c */ /* 0x008fe20000041818 */
[----:B------:R-:W2:Y:S04]  /*1b780*/  LDL.LU.64 R26, [R1+0x22d8] ;  /* 0x0022d800011a7983 */ /* 0x000ea80000300a00 */
[----:B------:R-:W3:-:S14]  /*1b790*/  LDL.LU.64 R24, [R1+0x22d0] ;  /* 0x0022d00001187983 */ /* 0x000edc0000300a00 */
[----:B------:R2:W-:Y:S04]  /*1b7a0*/  STL.64 [R1+0x200], R20 ;  /* 0x0002001401007387 */ /* 0x0005e80000100a00 */
[----:B------:R-:W-:Y:S01]  /*1b7b0*/  STL [R1+0x208], R22 ;  /* 0x0002081601007387 */ /* 0x000fe20000100800 */
[----:B--2---:R-:W-:Y:S02]  /*1b7c0*/  IMAD.MOV.U32 R20, RZ, RZ, R26 ;  /* 0x000000ffff147224 */ /* 0x004fe400078e001a */
[----:B------:R-:W-:Y:S01]  /*1b7d0*/  IMAD.MOV.U32 R21, RZ, RZ, R27 ;  /* 0x000000ffff157224 */ /* 0x000fe200078e001b */
[----:B------:R-:W2:Y:S04]  /*1b7e0*/  LDL.LU R26, [R1+0x22cc] ;  /* 0x0022cc00011a7983 */ /* 0x000ea80000300800 */
[----:B------:R-:W2:Y:S04]  /*1b7f0*/  LDL.LU R27, [R1+0x22c8] ;  /* 0x0022c800011b7983 */ /* 0x000ea80000300800 */
[----:B------:R0:W-:Y:S04]  /*1b800*/  STL.64 [R1+0x22c0], R20 ;  /* 0x0022c01401007387 */ /* 0x0001e80000100a00 */
[----:B0-----:R-:W4:Y:S01]  /*1b810*/  LDL.64 R20, [R1+0x10] ;  /* 0x0000100001147983 */ /* 0x001f220000100a00 */
[----:B------:R-:W-:-:S05]  /*1b820*/  IMAD.MOV.U32 R28, RZ, RZ, R23 ;  /* 0x000000ffff1c7224 */ /* 0x000fca00078e0017 */
[----:B------:R-:W-:Y:S01]  /*1b830*/  STL [R1+0x1f70], R28 ;  /* 0x001f701c01007387 */ /* 0x000fe20000100800 */
[C---:B------:R-:W-:Y:S08]  /*1b840*/  HMMA.16816.F32.BF16 R12, R8.reuse, R16, R12 ;  /* 0x00000010080c723c */ /* 0x040ff0000004180c */
[----:B----4-:R-:W-:-:S15]  /*1b850*/  HMMA.16816.F32.BF16 R4, R8, R20, R4 ;  /* 0x000000140804723c */ /* 0x010fde0000041804 */
[----:B------:R-:W-:-:S04]  /*1b860*/  NOP ;  /* 0x0000000000007918 */ /* 0x000fc80000000000 */
[----:B------:R0:W-:Y:S04]  /*1b870*/  STL.64 [R1+0x1f0], R4 ;  /* 0x0001f00401007387 */ /* 0x0001e80000100a00 */
[----:B------:R-:W-:Y:S01]  /*1b880*/  STL.64 [R1+0x1f8], R6 ;  /* 0x0001f80601007387 */ /* 0x000fe20000100a00 */
[----:B0-----:R-:W-:Y:S02]  /*1b890*/  IMAD.MOV.U32 R5, RZ, RZ, R20 ;  /* 0x000000ffff057224 */ /* 0x001fe400078e0014 */
[----:B------:R-:W-:Y:S02]  /*1b8a0*/  IMAD.MOV.U32 R4, RZ, RZ, R21 ;  /* 0x000000ffff047224 */ /* 0x000fe400078e0015 */
[----:B------:R-:W3:Y:S04]  /*1b8b0*/  LDL.LU.64 R20, [R1+0x610] ;  /* 0x0006100001147983 */ /* 0x000ee80000300a00 */
[----:B------:R-:W3:Y:S04]  /*1b8c0*/  LDL.LU.64 R22, [R1+0x618] ;  /* 0x0006180001167983 */ /* 0x000ee80000300a00 */
[----:B------:R0:W-:Y:S02]  /*1b8d0*/  STL.64 [R1+0x2248], R16 ;  /* 0x0022481001007387 */ /* 0x0001e40000100a00 */
[----:B0-----:R-:W-:-:S02]  /*1b8e0*/  IMAD.MOV.U32 R16, RZ, RZ, R5 ;  /* 0x000000ffff107224 */ /* 0x001fc400078e0005 */
[----:B------:R-:W-:Y:S02]  /*1b8f0*/  IMAD.MOV.U32 R17, RZ, RZ, R4 ;  /* 0x000000ffff117224 */ /* 0x000fe400078e0004 */
[----:B------:R-:W4:Y:S04]  /*1b900*/  LDL.LU.64 R4, [R1+0x510] ;  /* 0x0005100001047983 */ /* 0x000f280000300a00 */
[----:B------:R-:W2:Y:S01]  /*1b910*/  LDL.LU.64 R6, [R1+0x518] ;  /* 0x0005180001067983 */ /* 0x000ea20000300a00 */
[----:B------:R-:W-:Y:S02]  /*1b920*/  IMAD.MOV.U32 R28, RZ, RZ, R12 ;  /* 0x000000ffff1c7224 */ /* 0x000fe400078e000c */
[----:B------:R-:W-:Y:S02]  /*1b930*/  IMAD.MOV.U32 R3, RZ, RZ, R13 ;  /* 0x000000ffff037224 */ /* 0x000fe400078e000d */
[----:B------:R-:W-:-:S02]  /*1b940*/  IMAD.MOV.U32 R2, RZ, RZ, R14 ;  /* 0x000000ffff027224 */ /* 0x000fc400078e000e */
[----:B------:R-:W-:Y:S01]  /*1b950*/  IMAD.MOV.U32 R0, RZ, RZ, R15 ;  /* 0x000000ffff007224 */ /* 0x000fe200078e000f */
[----:B--2---:R-:W-:Y:S04]  /*1b960*/  STL.64 [R1+0x22b8], R6 ;  /* 0x0022b80601007387 */ /* 0x004fe80000100a00 */
[----:B----4-:R0:W-:Y:S04]  /*1b970*/  STL.64 [R1+0x22b0], R4 ;  /* 0x0022b00401007387 */ /* 0x0101e80000100a00 */
[----:B0-----:R-:W2:Y:S04]  /*1b980*/  LDL.LU.64 R4, [R1+0x570] ;  /* 0x0005700001047983 */ /* 0x001ea80000300a00 */
[----:B------:R-:W2:Y:S04]  /*1b990*/  LDL.LU.64 R6, [R1+0x578] ;  /* 0x0005780001067983 */ /* 0x000ea80000300a00 */
[----:B------:R-:W4:Y:S04]  /*1b9a0*/  LDL.LU.64 R12, [R1+0x350] ;  /* 0x00035000010c7983 */ /* 0x000f280000300a00 */
[----:B------:R-:W2:Y:S01]  /*1b9b0*/  LDL.LU.64 R14, [R1+0x358] ;  /* 0x00035800010e7983 */ /* 0x000ea20000300a00 */
[C---:B---3--:R-:W-:Y:S03]  /*1b9c0*/  HMMA.16816.F32.BF16 R20, R8.reuse, R24, R20 ;  /* 0x000000180814723c */ /* 0x048fe60000041814 */
[----:B--2---:R-:W-:Y:S04]  /*1b9d0*/  STL.64 [R1+0x2290], R14 ;  /* 0x0022900e01007387 */ /* 0x004fe80000100a00 */
[----:B----4-:R0:W-:Y:S04]  /*1b9e0*/  STL.64 [R1+0x2288], R12 ;  /* 0x0022880c01007387 */ /* 0x0101e80000100a00 */
[----:B0-----:R-:W2:Y:S04]  /*1b9f0*/  LDL.LU.64 R12, [R1+0x4f0] ;  /* 0x0004f000010c7983 */ /* 0x001ea80000300a00 */
[----:B------:R-:W2:Y:S04]  /*1ba00*/  LDL.LU.64 R14, [R1+0x4f8] ;  /* 0x0004f800010e7983 */ /* 0x000ea80000300a00 */
[----:B------:R0:W-:Y:S04]  /*1ba10*/  STL.64 [R1+0x2260], R16 ;  /* 0x0022601001007387 */ /* 0x0001e80000100a00 */
[----:B0-----:R-:W3:Y:S04]  /*1ba20*/  LDL.64 R16, [R1+0x20] ;  /* 0x0000200001107983 */ /* 0x001ee80000100a00 */
[----:B------:R-:W-:Y:S04]  /*1ba30*/  STL [R1+0x2244], R28 ;  /* 0x0022441c01007387 */ /* 0x000fe80000100800 */
[----:B------:R0:W-:Y:S04]  /*1ba40*/  STL.64 [R1+0x1d0], R20 ;  /* 0x0001d01401007387 */ /* 0x0001e80000100a00 */
[----:B------:R-:W-:Y:S04]  /*1ba50*/  STL.64 [R1+0x1d8], R22 ;  /* 0x0001d81601007387 */ /* 0x000fe80000100a00 */
[----:B0-----:R-:W4:Y:S04]  /*1ba60*/  LDL.LU.64 R20, [R1+0x22c0] ;  /* 0x0022c00001147983 */ /* 0x001f280000300a00 */
[----:B------:R-:W-:Y:S04]  /*1ba70*/  STL.64 [R1+0x2258], R26 ;  /* 0x0022581a01007387 */ /* 0x000fe80000100a00 */
[----:B------:R0:W-:Y:S04]  /*1ba80*/  STL.64 [R1+0x2250], R24 ;  /* 0x0022501801007387 */ /* 0x0001e80000100a00 */
[----:B0-----:R-:W2:Y:S04]  /*1ba90*/  LDL.LU.64 R24, [R1+0x6e0] ;  /* 0x0006e00001187983 */ /* 0x001ea80000300a00 */
[----:B------:R-:W2:Y:S01]  /*1baa0*/  LDL.LU.64 R26, [R1+0x6e8] ;  /* 0x0006e800011a7983 */ /* 0x000ea20000300a00 */
[C---:B----4-:R-:W-:Y:S03]  /*1bab0*/  HMMA.16816.F32.BF16 R20, R8.reuse, R20, R4 ;  /* 0x000000140814723c */ /* 0x050fe60000041804 */
[----:B--2---:R-:W-:Y:S04]  /*1bac0*/  STL.64 [R1+0x2270], R26 ;  /* 0x0022701a01007387 */ /* 0x004fe80000100a00 */
[----:B------:R0:W-:Y:S04]  /*1bad0*/  STL.64 [R1+0x2268], R24 ;  /* 0x0022681801007387 */ /* 0x0001e80000100a00 */
[----:B0-----:R-:W2:Y:S04]  /*1bae0*/  LDL.LU.64 R24, [R1+0x760] ;  /* 0x0007600001187983 */ /* 0x001ea80000300a00 */
[----:B------:R-:W2:Y:S04]  /*1baf0*/  LDL.LU.64 R26, [R1+0x768] ;  /* 0x00076800011a7983 */ /* 0x000ea80000300a00 */
[----:B------:R-:W4:Y:S04]  /*1bb00*/  LDL.LU.64 R6, [R1+0x22b8] ;  /* 0x0022b80001067983 */ /* 0x000f280000300a00 */
[----:B------:R-:W4:Y:S04]  /*1bb10*/  LDL.LU.64 R4, [R1+0x22b0] ;  /* 0x0022b00001047983 */ /* 0x000f280000300a00 */
[----:B------:R0:W-:Y:S04]  /*1bb20*/  STL.64 [R1+0x1c0], R20 ;  /* 0x0001c01401007387 */ /* 0x0001e80000100a00 */
[----:B------:R-:W-:Y:S04]  /*1bb30*/  STL.64 [R1+0x1c8], R22 ;  /* 0x0001c81601007387 */ /* 0x000fe80000100a00 */
[----:B0-----:R-:W4:Y:S02]  /*1bb40*/  LDL.LU.64 R20, [R1+0x22a8] ;  /* 0x0022a80001147983 */ /* 0x001f240000300a00 */
[----:B----4-:R-:W-:-:S15]  /*1bb50*/  HMMA.16816.F32.BF16 R4, R8, R20, R4 ;  /* 0x000000140804723c */ /* 0x010fde0000041804 */
[----:B------:R-:W-:-:S04]  /*1bb60*/  NOP ;  /* 0x0000000000007918 */ /* 0x000fc80000000000 */
[----:B------:R0:W-:Y:S04]  /*1bb70*/  STL.64 [R1+0x1b0], R4 ;  /* 0x0001b00401007387 */ /* 0x0001e80000100a00 */
[----:B------:R1:W-:Y:S04]  /*1bb80*/  STL.64 [R1+0x1b8], R6 ;  /* 0x0001b80601007387 */ /* 0x0003e80000100a00 */
[----:B0-----:R-:W4:Y:S01]  /*1bb90*/  LDL.LU.64 R4, [R1+0x22a0] ;  /* 0x0022a00001047983 */ /* 0x001f220000300a00 */
[----:B-1----:R-:W-:Y:S02]  /*1bba0*/  IMAD.MOV.U32 R7, RZ, RZ, R20 ;  /* 0x000000ffff077224 */ /* 0x002fe400078e0014 */
[----:B------:R-:W-:-:S02]  /*1bbb0*/  IMAD.MOV.U32 R6, RZ, RZ, R21 ;  /* 0x000000ffff067224 */ /* 0x000fc400078e0015 */
[----:B------:R-:W2:Y:S02]  /*1bbc0*/  LDL.LU.64 R20, [R1+0x2298] ;  /* 0x0022980001147983 */ /* 0x000ea40000300a00 */
[----:B--2---:R-:W-:-:S15]  /*1bbd0*/  HMMA.16816.F32.BF16 R12, R8, R20, R12 ;  /* 0x00000014080c723c */ /* 0x004fde000004180c */
[----:B------:R-:W-:-:S04]  /*1bbe0*/  NOP ;  /* 0x0000000000007918 */ /* 0x000fc80000000000 */
[----:B------:R-:W-:Y:S04]  /*1bbf0*/  STL.64 [R1+0x1a0], R12 ;  /* 0x0001a00c01007387 */ /* 0x000fe80000100a00 */
[----:B------:R0:W-:Y:S04]  /*1bc00*/  STL.64 [R1+0x1a8], R14 ;  /* 0x0001a80e01007387 */ /* 0x0001e80000100a00 */
[----:B0-----:R-:W4:Y:S04]  /*1bc10*/  LDL.LU.64 R14, [R1+0x2290] ;  /* 0x00229000010e7983 */ /* 0x001f280000300a00 */
[----:B------:R-:W4:Y:S04]  /*1bc20*/  LDL.LU.64 R12, [R1+0x2288] ;  /* 0x00228800010c7983 */ /* 0x000f280000300a00 */
[----:B------:R0:W-:Y:S01]  /*1bc30*/  STL.64 [R1+0x2220], R20 ;  /* 0x0022201401007387 */ /* 0x0001e20000100a00 */
[----:B----4-:R-:W-:Y:S03]  /*1bc40*/  HMMA.16816.F32.BF16 R8, R8, R4, R12 ;  /* 0x000000040808723c */ /* 0x010fe6000004180c */
[----:B------:R-:W2:Y:S04]  /*1bc50*/  LDL.LU.64 R14, [R1+0x2280] ;  /* 0x00228000010e7983 */ /* 0x000ea80000300a00 */
[----:B------:R-:W2:Y:S01]  /*1bc60*/  LDL.LU.64 R12, [R1+0x2278] ;  /* 0x00227800010c7983 */ /* 0x000ea20000300a00 */
[----:B0-----:R-:W-:-:S02]  /*1bc70*/  IMAD.MOV.U32 R20, RZ, RZ, R7 ;  /* 0x000000ffff147224 */ /* 0x001fc400078e0007 */
[----:B------:R-:W-:Y:S02]  /*1bc80*/  IMAD.MOV.U32 R21, RZ, RZ, R6 ;  /* 0x000000ffff157224 */ /* 0x000fe400078e0006 */
[----:B---3--:R-:W-:Y:S02]  /*1bc90*/  IMAD.MOV.U32 R23, RZ, RZ, R16 ;  /* 0x000000ffff177224 */ /* 0x008fe400078e0010 */
[----:B------:R-:W-:-:S05]  /*1bca0*/  IMAD.MOV.U32 R22, RZ, RZ, R17 ;  /* 0x000000ffff167224 */ /* 0x000fca00078e0011 */
[----:B------:R0:W-:Y:S04]  /*1bcb0*/  STL.64 [R1+0x100], R8 ;  /* 0x0001000801007387 */ /* 0x0001e80000100a00 */
[----:B------:R1:W-:Y:S04]  /*1bcc0*/  STL.64 [R1+0x108], R10 ;  /* 0x0001080a01007387 */ /* 0x0003e80000100a00 */
[----:B0-----:R-:W3:Y:S04]  /*1bcd0*/  LDL.LU.64 R8, [R1+0x5c0] ;  /* 0x0005c00001087983 */ /* 0x001ee80000300a00 */
[----:B-1----:R-:W3:Y:S04]  /*1bce0*/  LDL.LU.64 R10, [R1+0x5c8] ;  /* 0x0005c800010a7983 */ /* 0x002ee80000300a00 */
[----:B------:R0:W-:Y:S04]  /*1bcf0*/  STL.64 [R1+0x2238], R4 ;  /* 0x0022380401007387 */ /* 0x0001e80000100a00 */
[----:B0-----:R-:W4:Y:S04]  /*1bd00*/  LDL.LU.64 R4, [R1+0x660] ;  /* 0x0006600001047983 */ /* 0x001f280000300a00 */
[----:B------:R-:W4:Y:S01]  /*1bd10*/  LDL.LU.64 R6, [R1+0x668] ;  /* 0x0006680001067983 */ /* 0x000f220000300a00 */
[----:B--2---:R-:W-:-:S15]  /*1bd20*/  HMMA.16816.F32.BF16 R24, R12, R16, R24 ;  /* 0x000000100c18723c */ /* 0x004fde0000041818 */
[----:B------:R-:W-:-:S04]  /*1bd30*/  NOP ;  /* 0x0000000000007918 */ /* 0x000fc80000000000 */
[----:B------:R-:W-:Y:S04]  /*1bd40*/  STL.64 [R1+0xf0], R24 ;  /* 0x0000f01801007387 */ /* 0x000fe80000100a00 */
[----:B------:R0:W-:Y:S04]  /*1bd50*/  STL.64 [R1+0xf8], R26 ;  /* 0x0000f81a01007387 */ /* 0x0001e80000100a00 */
[----:B0-----:R-:W2:Y:S04]  /*1bd60*/  LDL.LU.64 R26, [R1+0x2270] ;  /* 0x00227000011a7983 */ /* 0x001ea80000300a00 */
[----:B------:R-:W2:Y:S04]  /*1bd70*/  LDL.LU.64 R24, [R1+0x2268] ;  /* 0x0022680001187983 */ /* 0x000ea80000300a00 */
[----:B------:R-:W2:Y:S02]  /*1bd80*/  LDL.LU.64 R16, [R1+0x2260] ;  /* 0x0022600001107983 */ /* 0x000ea40000300a00 */
[----:B--2---:R-:W-:Y:S02]  /*1bd90*/  HMMA.16816.F32.BF16 R16, R12, R16, R24 ;  /* 0x000000100c10723c */ /* 0x004fe40000041818 */
[----:B------:R-:W2:Y:S04]  /*1bda0*/  LDL.LU.64 R26, [R1+0x2258] ;  /* 0x00225800011a7983 */ /* 0x000ea80000300a00 */
[----:B------:R-:W3:-:S13]  /*1bdb0*/  LDL.LU.64 R24, [R1+0x2250] ;  /* 0x0022500001187983 */ /* 0x000eda0000300a00 */
[----:B------:R0:W-:Y:S04]  /*1bdc0*/  STL.64 [R1+0xe0], R16 ;  /* 0x0000e01001007387 */ /* 0x0001e80000100a00 */
[----:B------:R-:W-:Y:S04]  /*1bdd0*/  STL.64 [R1+0xe8], R18 ;  /* 0x0000e81201007387 */ /* 0x000fe80000100a00 */
[----:B0-----:R-:W4:Y:S02]  /*1bde0*/  LDL.LU.64 R16, [R1+0x2248] ;  /* 0x0022480001107983 */ /* 0x001f240000300a00 */
[----:B----4-:R-:W-:Y:S01]  /*1bdf0*/  HMMA.16816.F32.BF16 R4, R12, R16, R4 ;  /* 0x000000100c04723c */ /* 0x010fe20000041804 */
[----:B------:R-:W-:-:S02]  /*1be00*/  IMAD.MOV.U32 R28, RZ, RZ, R16 ;  /* 0x000000ffff1c7224 */ /* 0x000fc400078e0010 */
[----:B------:R-:W-:-:S15]  /*1be10*/  IMAD.MOV.U32 R29, RZ, RZ, R17 ;  /* 0x000000ffff1d7224 */ /* 0x000fde00078e0011 */
[----:B------:R-:W-:Y:S01]  /*1be20*/  NOP ;  /* 0x0000000000007918 */ /* 0x000fe20000000000 */
[----:B------:R0:W-:Y:S04]  /*1be30*/  STL.64 [R1+0xd0], R4 ;  /* 0x0000d00401007387 */ /* 0x0001e80000100a00 */
[----:B------:R1:W-:Y:S04]  /*1be40*/  STL.64 [R1+0xd8], R6 ;  /* 0x0000d80601007387 */ /* 0x0003e80000100a00 */
[----:B0-----:R-:W4:Y:S04]  /*1be50*/  LDL.LU.64 R4, [R1+0x550] ;  /* 0x0005500001047983 */ /* 0x001f280000300a00 */
[----:B-1----:R-:W4:Y:S04]  /*1be60*/  LDL.LU.64 R6, [R1+0x558] ;  /* 0x0005580001067983 */ /* 0x002f280000300a00 */
[----:B------:R-:W2:Y:S04]  /*1be70*/  LDL.LU.64 R16, [R1+0x340] ;  /* 0x0003400001107983 */ /* 0x000ea80000300a00 */
[----:B------:R-:W2:Y:S01]  /*1be80*/  LDL.LU.64 R18, [R1+0x348] ;  /* 0x0003480001127983 */ /* 0x000ea20000300a00 */
[----:B---3--:R-:W-:Y:S03]  /*1be90*/  HMMA.16816.F32.BF16 R8, R12, R24, R8 ;  /* 0x000000180c08723c */ /* 0x008fe60000041808 */
[----:B--2---:R-:W-:Y:S04]  /*1bea0*/  STL.64 [R1+0x2230], R18 ;  /* 0x0022301201007387 */ /* 0x004fe80000100a00 */
[----:B------:R0:W-:Y:S04]  /*1beb0*/  STL.64 [R1+0x2228], R16 ;  /* 0x0022281001007387 */ /* 0x0001e80000100a00 */
[----:B0-----:R-:W2:Y:S04]  /*1bec0*/  LDL.LU.64 R16, [R1+0x230] ;  /* 0x0002300001107983 */ /* 0x001ea80000300a00 */
[----:B------:R-:W2:Y:S04]  /*1bed0*/  LDL.LU.64 R18, [R1+0x238] ;  /* 0x0002380001127983 */ /* 0x000ea80000300a00 */
[----:B------:R0:W-:Y:S04]  /*1bee0*/  STL.64 [R1+0xc0], R8 ;  /* 0x0000c00801007387 */ /* 0x0001e80000100a00 */
[----:B------:R1:W-:Y:S04]  /*1bef0*/  STL.64 [R1+0xc8], R10 ;  /* 0x0000c80a01007387 */ /* 0x0003e80000100a00 */
[----:B0-----:R-:W3:Y:S04]  /*1bf00*/  LDL.LU.64 R8, [R1+0x260] ;  /* 0x0002600001087983 */ /* 0x001ee80000300a00 */
[----:B-1----:R-:W3:Y:S04]  /*1bf10*/  LDL.LU.64 R10, [R1+0x268] ;  /* 0x00026800010a7983 */ /* 0x002ee80000300a00 */
[----:B------:R-:W-:Y:S04]  /*1bf20*/  STL.64 [R1+0x21d0], R26 ;  /* 0x0021d01a01007387 */ /* 0x000fe80000100a00 */
[----:B------:R0:W-:Y:S02]  /*1bf30*/  STL.64 [R1+0x21c8], R24 ;  /* 0x0021c81801007387 */ /* 0x0001e40000100a00 */
[----:B0-----:R-:W-:-:S02]  /*1bf40*/  IMAD.MOV.U32 R24, RZ, RZ, R28 ;  /* 0x000000ffff187224 */ /* 0x001fc400078e001c */
[----:B------:R-:W-:Y:S01]  /*1bf50*/  IMAD.MOV.U32 R25, RZ, RZ, R29 ;  /* 0x000000ffff197224 */ /* 0x000fe200078e001d */
[----:B------:R-:W2:Y:S04]  /*1bf60*/  LDL.LU R28, [R1+0x2244] ;  /* 0x00224400011c7983 */ /* 0x000ea80000300800 */
[----:B------:R-:W2:Y:S04]  /*1bf70*/  LDL.LU R29, [R1+0x2240] ;  /* 0x00224000011d7983 */ /* 0x000ea80000300800 */
[----:B------:R0:W-:Y:S04]  /*1bf80*/  STL.64 [R1+0x21e8], R24 ;  /* 0x0021e81801007387 */ /* 0x0001e80000100a00 */
[----:B0-----:R-:W2:Y:S04]  /*1bf90*/  LDL.64 R24, [R1+0x10] ;  /* 0x0000100001187983 */ /* 0x001ea80000100a00 */
[----:B--2---:R0:W-:Y:S04]  /*1bfa0*/  STL.64 [R1+0x21f8], R24 ;  /* 0x0021f81801007387 */ /* 0x0041e80000100a00 */
[----:B0-----:R-:W4:Y:S02]  /*1bfb0*/  LDL.64 R24, [R1+0x40] ;  /* 0x0000400001187983 */ /* 0x001f240000100a00 */
[----:B----4-:R-:W-:-:S15]  /*1bfc0*/  HMMA.16816.F32.BF16 R4, R12, R24, R4 ;  /* 0x000000180c04723c */ /* 0x010fde0000041804 */
[----:B------:R-:W-:-:S04]  /*1bfd0*/  NOP ;  /* 0x0000000000007918 */ /* 0x000fc80000000000 */
[----:B------:R0:W-:Y:S04]  /*1bfe0*/  STL.64 [R1+0x180], R4 ;  /* 0x0001800401007387 */ /* 0x0001e80000100a00 */
[----:B------:R1:W-:Y:S04]  /*1bff0*/  STL.64 [R1+0x188], R6 ;  /* 0x0001880601007387 */ /* 0x0003e80000100a00 */
[----:B0-----:R-:W3:Y:S01]  /*1c000*/  LDL.LU.64 R4, [R1+0x2238] ;  /* 0x0022380001047983 */ /* 0x001ee20000300a00 */
[----:B-1----:R-:W-:Y:S02]  /*1c010*/  IMAD.MOV.U32 R7, RZ, RZ, R24 ;  /* 0x000000ffff077224 */ /* 0x002fe400078e0018 */
[----:B------:R-:W-:-:S02]  /*1c020*/  IMAD.MOV.U32 R6, RZ, RZ, R25 ;  /* 0x000000ffff067224 */ /* 0x000fc400078e0019 */
[----:B------:R-:W-:Y:S02]  /*1c030*/  IMAD.MOV.U32 R24, RZ, RZ, R23 ;  /* 0x000000ffff187224 */ /* 0x000fe400078e0017 */
[----:B------:R-:W-:Y:S02]  /*1c040*/  IMAD.MOV.U32 R25, RZ, RZ, R22 ;  /* 0x000000ffff197224 */ /* 0x000fe400078e0016 */
[----:B------:R-:W-:Y:S01]  /*1c050*/  HMMA.16816.F32.BF16 R20, R12, R20, R16 ;  /* 0x000000140c14723c */ /* 0x000fe20000041810 */
[----:B------:R-:W2:Y:S04]  /*1c060*/  LDL.LU.64 R18, [R1+0x2230] ;  /* 0x0022300001127983 */ /* 0x000ea80000300a00 */
[----:B------:R-:W2:-:S14]  /*1c070*/  LDL.LU.64 R16, [R1+0x2228] ;  /* 0x0022280001107983 */ /* 0x000e9c0000300a00 */
[----:B------:R0:W-:Y:S04]  /*1c080*/  STL.64 [R1+0x230], R20 ;  /* 0x0002301401007387 */ /* 0x0001e80000100a00 */
[----:B------:R-:W-:Y:S04]  /*1c090*/  STL.64 [R1+0x238], R22 ;  /* 0x0002381601007387 */ /* 0x000fe80000100a00 */
[----:B0-----:R-:W2:Y:S02]  /*1c0a0*/  LDL.LU.64 R20, [R1+0x2220] ;  /* 0x0022200001147983 */ /* 0x001ea40000300a00 */
[----:B--2---:R-:W-:-:S15]  /*1c0b0*/  HMMA.16816.F32.BF16 R16, R12, R20, R16 ;  /* 0x000000140c10723c */ /* 0x004fde0000041810 */
[----:B------:R-:W-:-:S04]  /*1c0c0*/  NOP ;  /* 0x0000000000007918 */ /* 0x000fc80000000000 */
[----:B------:R-:W-:Y:S04]  /*1c0d0*/  STL.64 [R1+0x360], R16 ;  /* 0x0003601001007387 */ /* 0x000fe80000100a00 */
[----:B------:R0:W-:Y:S04]  /*1c0e0*/  STL.64 [R1+0x368], R18 ;  /* 0x0003681201007387 */ /* 0x0001e80000100a00 */
[----:B0-----:R-:W2:Y:S04]  /*1c0f0*/  LDL.LU.64 R18, [R1+0x2218] ;  /* 0x0022180001127983 */ /* 0x001ea80000300a00 */
[----:B------:R-:W2:Y:S04]  /*1c100*/  LDL.LU.64 R16, [R1+0x2210] ;  /* 0x0022100001107983 */ /* 0x000ea80000300a00 */
[----:B------:R0:W-:Y:S04]  /*1c110*/  STL.64 [R1+0x21a0], R20 ;  /* 0x0021a01401007387 */ /* 0x0001e80000100a00 */
[----:B0-----:R-:W4:Y:S01]  /*1c120*/  LDL.64 R20, [R1+0x30] ;  /* 0x0000300001147983 */ /* 0x001f220000100a00 */
[----:B---3--:R-:W-:Y:S03]  /*1c130*/  HMMA.16816.F32.BF16 R8, R12, R4, R8 ;  /* 0x000000040c08723c */ /* 0x008fe60000041808 */
[----:B----4-:R0:W-:Y:S02]  /*1c140*/  STL.64 [R1+0x21a8], R20 ;  /* 0x0021a81401007387 */ /* 0x0101e40000100a00 */
[----:B0-----:R-:W-:-:S02]  /*1c150*/  IMAD.MOV.U32 R20, RZ, RZ, R7 ;  /* 0x000000ffff147224 */ /* 0x001fc400078e0007 */
[----:B------:R-:W-:-:S05]  /*1c160*/  IMAD.MOV.U32 R21, RZ, RZ, R6 ;  /* 0x000000ffff157224 */ /* 0x000fca00078e0006 */
[----:B------:R-:W-:Y:S04]  /*1c170*/  STL.64 [R1+0x21c0], R20 ;  /* 0x0021c01401007387 */ /* 0x000fe80000100a00 */
[----:B------:R0:W-:Y:S04]  /*1c180*/  STL.64 [R1+0x21f0], R4 ;  /* 0x0021f00401007387 */ /* 0x0001e80000100a00 */
[----:B0-----:R-:W3:Y:S04]  /*1c190*/  LDL.LU.64 R4, [R1+0x6c0] ;  /* 0x0006c00001047983 */ /* 0x001ee80000300a00 */
[----:B------:R-:W-:Y:S04]  /*1c1a0*/  STL.64 [R1+0x350], R8 ;  /* 0x0003500801007387 */ /* 0x000fe80000100a00 */
[----:B------:R-:W-:Y:S04]  /*1c1b0*/  STL.64 [R1+0x358], R10 ;  /* 0x0003580a01007387 */ /* 0x000fe80000100a00 */
[----:B------:R-:W4:Y:S04]  /*1c1c0*/  LDL.LU.64 R6, [R1+0x6c8] ;  /* 0x0006c80001067983 */ /* 0x000f280000300a00 */
[----:B----4-:R-:W-:Y:S04]  /*1c1d0*/  STL.64 [R1+0x2208], R6 ;  /* 0x0022080601007387 */ /* 0x010fe80000100a00 */
[----:B---3--:R0:W-:Y:S04]  /*1c1e0*/  STL.64 [R1+0x2200], R4 ;  /* 0x0022000401007387 */ /* 0x0081e80000100a00 */
[----:B0-----:R-:W2:Y:S04]  /*1c1f0*/  LDL.LU.64 R4, [R1+0x740] ;  /* 0x0007400001047983 */ /* 0x001ea80000300a00 */
[----:B------:R-:W2:Y:S04]  /*1c200*/  LDL.LU.64 R6, [R1+0x748] ;  /* 0x0007480001067983 */ /* 0x000ea80000300a00 */
[----:B------:R-:W3:Y:S04]  /*1c210*/  LDL.LU.64 R20, [R1+0x590] ;  /* 0x0005900001147983 */ /* 0x000ee80000300a00 */
[----:B------:R-:W4:Y:S04]  /*1c220*/  LDL.LU.64 R22, [R1+0x598] ;  /* 0x0005980001167983 */ /* 0x000f280000300a00 */
[----:B----4-:R-:W-:Y:S04]  /*1c230*/  STL.64 [R1+0x21e0], R22 ;  /* 0x0021e01601007387 */ /* 0x010fe80000100a00 */
[----:B---3--:R0:W-:Y:S04]  /*1c240*/  STL.64 [R1+0x21d8], R20 ;  /* 0x0021d81401007387 */ /* 0x0081e80000100a00 */
[----:B0-----:R-:W3:Y:S04]  /*1c250*/  LDL.LU.64 R20, [R1+0x640] ;  /* 0x0006400001147983 */ /* 0x001ee80000300a00 */
[----:B------:R-:W3:Y:S04]  /*1c260*/  LDL.LU.64 R22, [R1+0x648] ;  /* 0x0006480001167983 */ /* 0x000ee80000300a00 */
[----:B------:R-:W4:Y:S04]  /*1c270*/  LDL.LU.64 R8, [R1+0x250] ;  /* 0x0002500001087983 */ /* 0x000f280000300a00 */
[----:B------:R-:W3:Y:S01]  /*1c280*/  LDL.LU.64 R10, [R1+0x258] ;  /* 0x00025800010a7983 */ /* 0x000ee20000300a00 */
[C---:B--2---:R-:W-:Y:S03]  /*1c290*/  HMMA.16816.F32.BF16 R24, R16.reuse, R24, R4 ;  /* 0x000000181018723c */ /* 0x044fe60000041804 */
[----:B---3--:R-:W-:Y:S04]  /*1c2a0*/  STL.64 [R1+0x21b8], R10 ;  /* 0x0021b80a01007387 */ /* 0x008fe80000100a00 */
[----:B----4-:R0:W-:Y:S04]  /*1c2b0*/  STL.64 [R1+0x21b0], R8 ;  /* 0x0021b00801007387 */ /* 0x0101e80000100a00 */
        /* <DEDUP_REMOVED lines=21> */
[----:B--2---:R-:W-:Y:S02]  /*1c410*/  HMMA.16816.F32.BF16 R24, R16, R24, R20 ;  /* 0x000000181018723c */ /* 0x004fe40000041814 */
[----:B------:R-:W2:Y:S04]  /*1c420*/  LDL.LU.64 R22, [R1+0x21e0] ;  /* 0x0021e00001167983 */ /* 0x000ea80000300a00 */
[----:B------:R-:W2:-:S13]  /*1c430*/  LDL.LU.64 R20, [R1+0x21d8] ;  /* 0x0021d80001147983 */ /* 0x000e9a0000300a00 */
[----:B------:R-:W-:Y:S04]  /*1c440*/  STL.64 [R1+0x420], R24 ;  /* 0x0004201801007387 */ /* 0x000fe80000100a00 */
[----:B------:R0:W-:Y:S04]  /*1c450*/  STL.64 [R1+0x428], R26 ;  /* 0x0004281a01007387 */ /* 0x0001e80000100a00 */
[----:B0-----:R-:W2:Y:S04]  /*1c460*/  LDL.LU.64 R26, [R1+0x21d0] ;  /* 0x0021d000011a7983 */ /* 0x001ea80000300a00 */
[----:B------:R-:W2:Y:S02]  /*1c470*/  LDL.LU.64 R24, [R1+0x21c8] ;  /* 0x0021c80001187983 */ /* 0x000ea40000300a00 */
[----:B--2---:R-:W-:-:S15]  /*1c480*/  HMMA.16816.F32.BF16 R20, R16, R24, R20 ;  /* 0x000000181014723c */ /* 0x004fde0000041814 */
[----:B------:R-:W-:-:S04]  /*1c490*/  NOP ;  /* 0x0000000000007918 */ /* 0x000fc80000000000 */
[----:B------:R0:W-:Y:S04]  /*1c4a0*/  STL.64 [R1+0x410], R20 ;  /* 0x0004101401007387 */ /* 0x0001e80000100a00 */
[----:B------:R-:W-:Y:S04]  /*1c4b0*/  STL.64 [R1+0x418], R22 ;  /* 0x0004181601007387 */ /* 0x000fe80000100a00 */
[----:B0-----:R-:W2:Y:S04]  /*1c4c0*/  LDL.LU.64 R20, [R1+0x21c0] ;  /* 0x0021c00001147983 */ /* 0x001ea80000300a00 */
[----:B------:R-:W-:Y:S04]  /*1c4d0*/  STL.64 [R1+0x2168], R26 ;  /* 0x0021681a01007387 */ /* 0x000fe80000100a00 */
[----:B------:R0:W-:Y:S04]  /*1c4e0*/  STL.64 [R1+0x2160], R24 ;  /* 0x0021601801007387 */ /* 0x0001e80000100a00 */
[----:B0-----:R-:W3:Y:S01]  /*1c4f0*/  LDL.64 R24, [R1+0x20] ;  /* 0x0000200001187983 */ /* 0x001ee20000100a00 */
[----:B--2---:R-:W-:Y:S03]  /*1c500*/  HMMA.16816.F32.BF16 R20, R16, R20, R8 ;  /* 0x000000141014723c */ /* 0x004fe60000041808 */
[----:B------:R-:W2:Y:S04]  /*1c510*/  LDL.LU.64 R10, [R1+0x21b8] ;  /* 0x0021b800010a7983 */ /* 0x000ea80000300a00 */
[----:B------:R-:W2:-:S12]  /*1c520*/  LDL.LU.64 R8, [R1+0x21b0] ;  /* 0x0021b00001087983 */ /* 0x000e980000300a00 */
[----:B------:R0:W-:Y:S04]  /*1c530*/  STL.64 [R1+0x400], R20 ;  /* 0x0004001401007387 */ /* 0x0001e80000100a00 */
[----:B------:R-:W-:Y:S04]  /*1c540*/  STL.64 [R1+0x408], R22 ;  /* 0x0004081601007387 */ /* 0x000fe80000100a00 */
[----:B0-----:R-:W2:Y:S02]  /*1c550*/  LDL.LU.64 R20, [R1+0x21a8] ;  /* 0x0021a80001147983 */ /* 0x001ea40000300a00 */
[----:B--2---:R-:W-:-:S15]  /*1c560*/  HMMA.16816.F32.BF16 R8, R16, R20, R8 ;  /* 0x000000141008723c */ /* 0x004fde0000041808 */
[----:B------:R-:W-:-:S04]  /*1c570*/  NOP ;  /* 0x0000000000007918 */ /* 0x000fc80000000000 */
[----:B------:R-:W-:Y:S04]  /*1c580*/  STL.64 [R1+0x3f0], R8 ;  /* 0x0003f00801007387 */ /* 0x000fe80000100a00 */
[----:B------:R0:W-:Y:S02]  /*1c590*/  STL.64 [R1+0x3f8], R10 ;  /* 0x0003f80a01007387 */ /* 0x0001e40000100a00 */
[----:B0-----:R-:W-:Y:S02]  /*1c5a0*/  IMAD.MOV.U32 R11, RZ, RZ, R20 ;  /* 0x000000ffff0b7224 */ /* 0x001fe400078e0014 */
[----:B------:R-:W-:Y:S02]  /*1c5b0*/  IMAD.MOV.U32 R10, RZ, RZ, R21 ;  /* 0x000000ffff0a7224 */ /* 0x000fe400078e0015 */
[----:B------:R-:W3:Y:S02]  /*1c5c0*/  LDL.LU.64 R20, [R1+0x21a0] ;  /* 0x0021a00001147983 */ /* 0x000ee40000300a00 */
[----:B---3--:R-:W-:-:S15]  /*1c5d0*/  HMMA.16816.F32.BF16 R12, R16, R20, R12 ;  /* 0x00000014100c723c */ /* 0x008fde000004180c */
[----:B------:R-:W-:-:S04]  /*1c5e0*/  NOP ;  /* 0x0000000000007918 */ /* 0x000fc80000000000 */
[----:B------:R-:W-:Y:S04]  /*1c5f0*/  STL.64 [R1+0x3e0], R12 ;  /* 0x0003e00c01007387 */ /* 0x000fe80000100a00 */
[----:B------:R0:W-:Y:S04]  /*1c600*/  STL.64 [R1+0x3e8], R14 ;  /* 0x0003e80e01007387 */ /* 0x0001e80000100a00 */
[----:B0-----:R-:W2:Y:S04]  /*1c610*/  LDL.LU.64 R14, [R1+0x2198] ;  /* 0x00219800010e7983 */ /* 0x001ea80000300a00 */
[----:B------:R-:W2:Y:S01]  /*1c620*/  LDL.LU.64 R12, [R1+0x2190] ;  /* 0x00219000010c7983 */ /* 0x000ea20000300a00 */
[----:B------:R-:W-:-:S02]  /*1c630*/  IMAD.MOV.U32 R9, RZ, RZ, R20 ;  /* 0x000000ffff097224 */ /* 0x000fc400078e0014 */
[----:B------:R-:W-:Y:S01]  /*1c640*/  IMAD.MOV.U32 R8, RZ, RZ, R21 ;  /* 0x000000ffff087224 */ /* 0x000fe200078e0015 */
[----:B------:R-:W3:Y:S04]  /*1c650*/  LDL.LU.64 R22, [R1+0x2188] ;  /* 0x0021880001167983 */ /* 0x000ee80000300a00 */
[----:B------:R-:W3:Y:S04]  /*1c660*/  LDL.LU.64 R20, [R1+0x2180] ;  /* 0x0021800001147983 */ /* 0x000ee80000300a00 */
[----:B----4-:R0:W-:Y:S01]  /*1c670*/  STL.64 [R1+0x2128], R4 ;  /* 0x0021280401007387 */ /* 0x0101e20000100a00 */
[----:B--2---:R-:W-:Y:S03]  /*1c680*/  HMMA.16816.F32.BF16 R16, R16, R4, R12 ;  /* 0x000000041010723c */ /* 0x004fe6000004180c */
[----:B------:R-:W2:-:S15]  /*1c690*/  LDL.LU.64 R12, [R1+0x560] ;  /* 0x00056000010c7983 */ /* 0x000e9e0000300a00 */
[----:B------:R-:W-:Y:S01]  /*1c6a0*/  NOP ;  /* 0x0000000000007918 */ /* 0x000fe20000000000 */
[----:B------:R1:W-:Y:S04]  /*1c6b0*/  STL.64 [R1+0x340], R16 ;  /* 0x0003401001007387 */ /* 0x0003e80000100a00 */
[----:B------:R-:W-:Y:S04]  /*1c6c0*/  STL.64 [R1+0x348], R18 ;  /* 0x0003481201007387 */ /* 0x000fe80000100a00 */
[----:B------:R-:W4:Y:S01]  /*1c6d0*/  LDL.LU.64 R14, [R1+0x568] ;  /* 0x00056800010e7983 */ /* 0x000f220000300a00 */
[----:B0-----:R-:W-:Y:S02]  /*1c6e0*/  IMAD.MOV.U32 R4, RZ, RZ, R9 ;  /* 0x000000ffff047224 */ /* 0x001fe400078e0009 */
[----:B------:R-:W-:-:S02]  /*1c6f0*/  IMAD.MOV.U32 R5, RZ, RZ, R8 ;  /* 0x000000ffff057224 */ /* 0x000fc400078e0008 */
[----:B-1----:R-:W-:Y:S02]  /*1c700*/  IMAD.MOV.U32 R16, RZ, RZ, R11 ;  /* 0x000000ffff107224 */ /* 0x002fe400078e000b */
[----:B------:R-:W-:Y:S01]  /*1c710*/  IMAD.MOV.U32 R17, RZ, RZ, R10 ;  /* 0x000000ffff117224 */ /* 0x000fe200078e000a */
[----:B----4-:R-:W-:Y:S04]  /*1c720*/  STL.64 [R1+0x20d0], R14 ;  /* 0x0020d00e01007387 */ /* 0x010fe80000100a00 */
[----:B--2---:R-:W-:Y:S04]  /*1c730*/  STL.64 [R1+0x20c8], R12 ;  /* 0x0020c80c01007387 */ /* 0x004fe80000100a00 */
[----:B------:R-:W-:Y:S04]  /*1c740*/  STL.64 [R1+0x2148], R16 ;  /* 0x0021481001007387 */ /* 0x000fe80000100a00 */
[----:B------:R-:W2:Y:S04]  /*1c750*/  LDL.LU.64 R8, [R1+0x620] ;  /* 0x0006200001087983 */ /* 0x000ea80000300a00 */
[----:B------:R-:W4:Y:S04]  /*1c760*/  LDL.LU.64 R10, [R1+0x628] ;  /* 0x00062800010a7983 */ /* 0x000f280000300a00 */
[----:B----4-:R-:W-:Y:S04]  /*1c770*/  STL.64 [R1+0x2178], R10 ;  /* 0x0021780a01007387 */ /* 0x010fe80000100a00 */
[----:B--2---:R0:W-:Y:S04]  /*1c780*/  STL.64 [R1+0x2170], R8 ;  /* 0x0021700801007387 */ /* 0x0041e80000100a00 */
[----:B0-----:R-:W3:Y:S04]  /*1c790*/  LDL.LU.64 R8, [R1+0x730] ;  /* 0x0007300001087983 */ /* 0x001ee80000300a00 */
[----:B------:R-:W3:Y:S04]  /*1c7a0*/  LDL.LU.64 R10, [R1+0x738] ;  /* 0x00073800010a7983 */ /* 0x000ee80000300a00 */
[----:B------:R-:W2:Y:S04]  /*1c7b0*/  LDL.64 R16, [R1+0x40] ;  /* 0x0000400001107983 */ /* 0x000ea80000100a00 */
[----:B--2---:R0:W-:Y:S04]  /*1c7c0*/  STL.64 [R1+0x2158], R16 ;  /* 0x0021581001007387 */ /* 0x0041e80000100a00 */
[----:B0-----:R-:W2:Y:S04]  /*1c7d0*/  LDL.LU.64 R16, [R1+0x6b0] ;  /* 0x0006b00001107983 */ /* 0x001ea80000300a00 */
[----:B------:R-:W2:Y:S04]  /*1c7e0*/  LDL.LU.64 R18, [R1+0x6b8] ;  /* 0x0006b80001127983 */ /* 0x000ea80000300a00 */
[----:B------:R0:W-:Y:S04]  /*1c7f0*/  STL.64 [R1+0x2140], R4 ;  /* 0x0021400401007387 */ /* 0x0001e80000100a00 */
[----:B0-----:R-:W4:Y:S04]  /*1c800*/  LDL.64 R4, [R1] ;  /* 0x0000000001047983 */ /* 0x001f280000100a00 */
[----:B------:R-:W2:Y:S04]  /*1c810*/  LDL.LU.64 R12, [R1+0x600] ;  /* 0x00060000010c7983 */ /* 0x000ea80000300a00 */
[----:B------:R-:W2:Y:S01]  /*1c820*/  LDL.LU.64 R14, [R1+0x608] ;  /* 0x00060800010e7983 */ /* 0x000ea20000300a00 */
[----:B---3--:R-:W-:Y:S03]  /*1c830*/  HMMA.16816.F32.BF16 R8, R20, R24, R8 ;  /* 0x000000181408723c */ /* 0x008fe60000041808 */
[----:B--2---:R-:W-:Y:S04]  /*1c840*/  STL.64 [R1+0x20e0], R14 ;  /* 0x0020e00e01007387 */ /* 0x004fe80000100a00 */
[----:B------:R-:W-:-:S12]  /*1c850*/  STL.64 [R1+0x20d8], R12 ;  /* 0x0020d80c01007387 */ /* 0x000fd80000100a00 */
[----:B------:R-:W-:Y:S04]  /*1c860*/  STL.64 [R1+0x3d0], R8 ;  /* 0x0003d00801007387 */ /* 0x000fe80000100a00 */
[----:B------:R0:W-:Y:S04]  /*1c870*/  STL.64 [R1+0x3d8], R10 ;  /* 0x0003d80a01007387 */ /* 0x0001e80000100a00 */
[----:B0-----:R-:W4:Y:S04]  /*1c880*/  LDL.LU.64 R10, [R1+0x2178] ;  /* 0x00217800010a7983 */ /* 0x001f280000300a00 */
[----:B------:R-:W4:Y:S01]  /*1c890*/  LDL.LU.64 R8, [R1+0x2170] ;  /* 0x0021700001087983 */ /* 0x000f220000300a00 */
[----:B------:R-:W-:-:S02]  /*1c8a0*/  IMAD.MOV.U32 R12, RZ, RZ, R7 ;  /* 0x000000ffff0c7224 */ /* 0x000fc400078e0007 */
[----:B------:R-:W-:Y:S01]  /*1c8b0*/  IMAD.MOV.U32 R13, RZ, RZ, R6 ;  /* 0x000000ffff0d7224 */ /* 0x000fe200078e0006 */
[----:B------:R-:W2:Y:S06]  /*1c8c0*/  LDL.LU.64 R26, [R1+0x2168] ;  /* 0x00216800011a7983 */ /* 0x000eac0000300a00 */
[----:B------:R-:W-:Y:S01]  /*1c8d0*/  HMMA.16816.F32.BF16 R16, R20, R12, R16 ;  /* 0x0000000c1410723c */ /* 0x000fe20000041810 */
[----:B------:R-:W-:Y:S02]  /*1c8e0*/  IMAD.MOV.U32 R7, RZ, RZ, R24 ;  /* 0x000000ffff077224 */ /* 0x000fe400078e0018 */
[----:B------:R-:W-:-:S02]  /*1c8f0*/  IMAD.MOV.U32 R6, RZ, RZ, R25 ;  /* 0x000000ffff067224 */ /* 0x000fc400078e0019 */
[----:B------:R-:W3:-:S14]  /*1c900*/  LDL.LU.64 R24, [R1+0x2160] ;  /* 0x0021600001187983 */ /* 0x000edc0000300a00 */
[----:B------:R0:W-:Y:S04]  /*1c910*/  STL.64 [R1+0x3c0], R16 ;  /* 0x0003c01001007387 */ /* 0x0001e80000100a00 */
[----:B------:R1:W-:Y:S04]  /*1c920*/  STL.64 [R1+0x3c8], R18 ;  /* 0x0003c81201007387 */ /* 0x0003e80000100a00 */
[----:B0-----:R-:W3:Y:S04]  /*1c930*/  LDL.LU.64 R16, [R1+0x390] ;  /* 0x0003900001107983 */ /* 0x001ee80000300a00 */
[----:B-1----:R-:W3:Y:S04]  /*1c940*/  LDL.LU.64 R18, [R1+0x398] ;  /* 0x0003980001127983 */ /* 0x002ee80000300a00 */
[----:B------:R0:W-:Y:S02]  /*1c950*/  STL.64 [R1+0x20f8], R12 ;  /* 0x0020f80c01007387 */ /* 0x0001e40000100a00 */
[----:B0-----:R-:W-:-:S02]  /*1c960*/  IMAD.MOV.U32 R12, RZ, RZ, R7 ;  /* 0x000000ffff0c7224 */ /* 0x001fc400078e0007 */
[----:B------:R-:W-:-:S05]  /*1c970*/  IMAD.MOV.U32 R13, RZ, RZ, R6 ;  /* 0x000000ffff0d7224 */ /* 0x000fca00078e0006 */
[----:B------:R4:W-:Y:S02]  /*1c980*/  STL.64 [R1+0x2120], R12 ;  /* 0x0021200c01007387 */ /* 0x0009e40000100a00 */
[----:B----4-:R-:W-:Y:S01]  /*1c990*/  HMMA.16816.F32.BF16 R12, R20, R4, R8 ;  /* 0x00000004140c723c */ /* 0x010fe20000041808 */
[----:B------:R-:W-:Y:S02]  /*1c9a0*/  IMAD.MOV.U32 R11, RZ, RZ, R4 ;  /* 0x000000ffff0b7224 */ /* 0x000fe400078e0004 */
[----:B------:R-:W-:-:S15]  /*1c9b0*/  IMAD.MOV.U32 R10, RZ, RZ, R5 ;  /* 0x000000ffff0a7224 */ /* 0x000fde00078e0005 */
[----:B------:R-:W-:Y:S01]  /*1c9c0*/  NOP ;  /* 0x0000000000007918 */ /* 0x000fe20000000000 */
[----:B------:R-:W-:Y:S04]  /*1c9d0*/  STL.64 [R1+0x3b0], R12 ;  /* 0x0003b00c01007387 */ /* 0x000fe80000100a00 */
[----:B------:R-:W-:Y:S04]  /*1c9e0*/  STL.64 [R1+0x3b8], R14 ;  /* 0x0003b80e01007387 */ /* 0x000fe80000100a00 */
[----:B------:R0:W-:Y:S04]  /*1c9f0*/  STL.64 [R1+0x2150], R10 ;  /* 0x0021500a01007387 */ /* 0x0001e80000100a00 */
[----:B------:R-:W4:Y:S04]  /*1ca00*/  LDL.LU.64 R8, [R1+0x370] ;  /* 0x0003700001087983 */ /* 0x000f280000300a00 */
[----:B0-----:R-:W4:Y:S04]  /*1ca10*/  LDL.LU.64 R10, [R1+0x378] ;  /* 0x00037800010a7983 */ /* 0x001f280000300a00 */
[----:B------:R-:W2:Y:S04]  /*1ca20*/  LDL.LU.64 R4, [R1+0x140] ;  /* 0x0001400001047983 */ /* 0x000ea80000300a00 */
[----:B------:R-:W2:Y:S04]  /*1ca30*/  LDL.LU.64 R6, [R1+0x148] ;  /* 0x0001480001067983 */ /* 0x000ea80000300a00 */
[----:B------:R-:W2:Y:S04]  /*1ca40*/  LDL.LU.64 R12, [R1+0x110] ;  /* 0x00011000010c7983 */ /* 0x000ea80000300a00 */
[----:B------:R-:W2:Y:S01]  /*1ca50*/  LDL.LU.64 R14, [R1+0x118] ;  /* 0x00011800010e7983 */ /* 0x000ea20000300a00 */
[C---:B---3--:R-:W-:Y:S03]  /*1ca60*/  HMMA.16816.F32.BF16 R16, R20.reuse, R24, R16 ;  /* 0x000000181410723c */ /* 0x048fe60000041810 */
[----:B--2---:R-:W-:Y:S04]  /*1ca70*/  STL.64 [R1+0x2138], R14 ;  /* 0x0021380e01007387 */ /* 0x004fe80000100a00 */
[----:B------:R0:W-:Y:S04]  /*1ca80*/  STL.64 [R1+0x2130], R12 ;  /* 0x0021300c01007387 */ /* 0x0001e80000100a00 */
[----:B0-----:R-:W2:Y:S04]  /*1ca90*/  LDL.LU.64 R12, [R1+0x130] ;  /* 0x00013000010c7983 */ /* 0x001ea80000300a00 */
[----:B------:R-:W2:Y:S04]  /*1caa0*/  LDL.LU.64 R14, [R1+0x138] ;  /* 0x00013800010e7983 */ /* 0x000ea80000300a00 */
[----:B------:R0:W-:Y:S04]  /*1cab0*/  STL.64 [R1+0x3a0], R16 ;  /* 0x0003a01001007387 */ /* 0x0001e80000100a00 */
[----:B------:R-:W-:Y:S04]  /*1cac0*/  STL.64 [R1+0x3a8], R18 ;  /* 0x0003a81201007387 */ /* 0x000fe80000100a00 */
[----:B0-----:R-:W4:Y:S04]  /*1cad0*/  LDL.LU.64 R16, [R1+0x2158] ;  /* 0x0021580001107983 */ /* 0x001f280000300a00 */
[----:B------:R-:W-:Y:S04]  /*1cae0*/  STL.64 [R1+0x20f0], R26 ;  /* 0x0020f01a01007387 */ /* 0x000fe80000100a00 */
[----:B------:R0:W-:Y:S04]  /*1caf0*/  STL.64 [R1+0x20e8], R24 ;  /* 0x0020e81801007387 */ /* 0x0001e80000100a00 */
[----:B0-----:R-:W3:Y:S04]  /*1cb00*/  LDL.LU.64 R24, [R1+0x680] ;  /* 0x0006800001187983 */ /* 0x001ee80000300a00 */
[----:B------:R-:W2:Y:S01]  /*1cb10*/  LDL.LU.64 R26, [R1+0x688] ;  /* 0x00068800011a7983 */ /* 0x000ea20000300a00 */
[----:B----4-:R-:W-:Y:S03]  /*1cb20*/  HMMA.16816.F32.BF16 R8, R20, R16, R8 ;  /* 0x000000101408723c */ /* 0x010fe60000041808 */
[----:B--2---:R-:W-:Y:S04]  /*1cb30*/  STL.64 [R1+0x2108], R26 ;  /* 0x0021081a01007387 */ /* 0x004fe80000100a00 */
[----:B---3--:R0:W-:Y:S04]  /*1cb40*/  STL.64 [R1+0x2100], R24 ;  /* 0x0021001801007387 */ /* 0x0081e80000100a00 */
[----:B0-----:R-:W2:Y:S04]  /*1cb50*/  LDL.LU.64 R24, [R1+0x700] ;  /* 0x0007000001187983 */ /* 0x001ea80000300a00 */
[----:B------:R-:W2:Y:S04]  /*1cb60*/  LDL.LU.64 R26, [R1+0x708] ;  /* 0x00070800011a7983 */ /* 0x000ea80000300a00 */
[----:B------:R0:W-:Y:S04]  /*1cb70*/  STL.64 [R1+0x390], R8 ;  /* 0x0003900801007387 */ /* 0x0001e80000100a00 */
[----:B------:R1:W-:Y:S01]  /*1cb80*/  STL.64 [R1+0x398], R10 ;  /* 0x0003980a01007387 */ /* 0x0003e20000100a00 */
[----:B0-----:R-:W-:-:S03]  /*1cb90*/  IMAD.MOV.U32 R9, RZ, RZ, R16 ;  /* 0x000000ffff097224 */ /* 0x001fc600078e0010 */
[----:B-1----:R-:W3:Y:S01]  /*1cba0*/  LDL.LU.64 R10, [R1+0x2150] ;  /* 0x00215000010a7983 */ /* 0x002ee20000300a00 */
[----:B------:R-:W-:-:S03]  /*1cbb0*/  IMAD.MOV.U32 R8, RZ, RZ, R17 ;  /* 0x000000ffff087224 */ /* 0x000fc600078e0011 */
[----:B------:R-:W4:Y:S02]  /*1cbc0*/  LDL.LU.64 R16, [R1+0x2148] ;  /* 0x0021480001107983 */ /* 0x000f240000300a00 */
[----:B----4-:R-:W-:-:S15]  /*1cbd0*/  HMMA.16816.F32.BF16 R4, R20, R16, R4 ;  /* 0x000000101404723c */ /* 0x010fde0000041804 */
[----:B------:R-:W-:-:S04]  /*1cbe0*/  NOP ;  /* 0x0000000000007918 */ /* 0x000fc80000000000 */
[----:B------:R0:W-:Y:S04]  /*1cbf0*/  STL.64 [R1+0x380], R4 ;  /* 0x0003800401007387 */ /* 0x0001e80000100a00 */
[----:B------:R1:W-:Y:S04]  /*1cc00*/  STL.64 [R1+0x388], R6 ;  /* 0x0003880601007387 */ /* 0x0003e80000100a00 */
[----:B0-----:R-:W1:Y:S02]  /*1cc10*/  LDL.LU.64 R4, [R1+0x2140] ;  /* 0x0021400001047983 */ /* 0x001e640000300a00 */
[----:B-1----:R-:W-:Y:S02]  /*1cc20*/  HMMA.16816.F32.BF16 R4, R20, R4, R12 ;  /* 0x000000041404723c */ /* 0x002fe4000004180c */
[----:B------:R-:W4:Y:S04]  /*1cc30*/  LDL.LU.64 R14, [R1+0x2138] ;  /* 0x00213800010e7983 */ /* 0x000f280000300a00 */
[----:B------:R-:W4:-:S13]  /*1cc40*/  LDL.LU.64 R12, [R1+0x2130] ;  /* 0x00213000010c7983 */ /* 0x000f1a0000300a00 */
[----:B------:R0:W-:Y:S04]  /*1cc50*/  STL.64 [R1+0x370], R4 ;  /* 0x0003700401007387 */ /* 0x0001e80000100a00 */
[----:B------:R1:W-:Y:S04]  /*1cc60*/  STL.64 [R1+0x378], R6 ;  /* 0x0003780601007387 */ /* 0x0003e80000100a00 */
[----:B0-----:R-:W4:Y:S02]  /*1cc70*/  LDL.LU.64 R4, [R1+0x2128] ;  /* 0x0021280001047983 */ /* 0x001f240000300a00 */
[----:B----4-:R-:W-:Y:S02]  /*1cc80*/  HMMA.16816.F32.BF16 R20, R20, R4, R12 ;  /* 0x000000041414723c */ /* 0x010fe4000004180c */
[----:B------:R-:W2:Y:S04]  /*1cc90*/  LDL.LU.64 R12, [R1+0x2120] ;  /* 0x00212000010c7983 */ /* 0x000ea80000300a00 */
[----:B-1----:R-:W2:Y:S04]  /*1cca0*/  LDL.LU.64 R6, [R1+0x2118] ;  /* 0x0021180001067983 */ /* 0x002ea80000300a00 */
[----:B------:R-:W2:Y:S09]  /*1ccb0*/  LDL.LU.64 R4, [R1+0x2110] ;  /* 0x0021100001047983 */ /* 0x000eb20000300a00 */
[----:B------:R0:W-:Y:S04]  /*1ccc0*/  STL.64 [R1+0x2b0], R20 ;  /* 0x0002b01401007387 */ /* 0x0001e80000100a00 */
[----:B------:R-:W-:Y:S04]  /*1ccd0*/  STL.64 [R1+0x2b8], R22 ;  /* 0x0002b81601007387 */ /* 0x000fe80000100a00 */
[----:B0-----:R-:W4:Y:S01]  /*1cce0*/  LDL.LU.64 R20, [R1+0x70] ;  /* 0x0000700001147983 */ /* 0x001f220000300a00 */
[C---:B--2---:R-:W-:Y:S03]  /*1ccf0*/  HMMA.16816.F32.BF16 R12, R4.reuse, R12, R24 ;  /* 0x0000000c040c723c */ /* 0x044fe60000041818 */
[----:B----4-:R-:W-:Y:S04]  /*1cd00*/  STL.64 [R1+0x20b8], R20 ;  /* 0x0020b81401007387 */ /* 0x010fe80000100a00 */
[----:B------:R-:W2:Y:S04]  /*1cd10*/  LDL.LU.64 R26, [R1+0x2108] ;  /* 0x00210800011a7983 */ /* 0x000ea80000300a00 */
[----:B------:R-:W2:Y:S08]  /*1cd20*/  LDL.LU.64 R24, [R1+0x2100] ;  /* 0x0021000001187983 */ /* 0x000eb00000300a00 */
[----:B------:R0:W-:Y:S04]  /*1cd30*/  STL.64 [R1+0x2a0], R12 ;  /* 0x0002a00c01007387 */ /* 0x0001e80000100a00 */
[----:B------:R2:W-:Y:S04]  /*1cd40*/  STL.64 [R1+0x2a8], R14 ;  /* 0x0002a80e01007387 */ /* 0x0005e80000100a00 */
[----:B0-----:R-:W2:Y:S02]  /*1cd50*/  LDL.LU.64 R12, [R1+0x20f8] ;  /* 0x0020f800010c7983 */ /* 0x001ea40000300a00 */
[----:B--2---:R-:W-:Y:S02]  /*1cd60*/  HMMA.16816.F32.BF16 R12, R4, R12, R24 ;  /* 0x0000000c040c723c */ /* 0x004fe40000041818 */
[----:B------:R-:W2:Y:S04]  /*1cd70*/  LDL.LU.64 R26, [R1+0x20f0] ;  /* 0x0020f000011a7983 */ /* 0x000ea80000300a00 */
[----:B------:R-:W4:-:S13]  /*1cd80*/  LDL.LU.64 R24, [R1+0x20e8] ;  /* 0x0020e80001187983 */ /* 0x000f1a0000300a00 */
[----:B------:R-:W-:Y:S04]  /*1cd90*/  STL.64 [R1+0x290], R12 ;  /* 0x0002900c01007387 */ /* 0x000fe80000100a00 */
[----:B------:R0:W-:Y:S04]  /*1cda0*/  STL.64 [R1+0x298], R14 ;  /* 0x0002980e01007387 */ /* 0x0001e80000100a00 */
[----:B0-----:R-:W2:Y:S04]  /*1cdb0*/  LDL.LU.64 R14, [R1+0x20e0] ;  /* 0x0020e000010e7983 */ /* 0x001ea80000300a00 */
[----:B------:R-:W2:Y:S01]  /*1cdc0*/  LDL.LU.64 R12, [R1+0x20d8] ;  /* 0x0020d800010c7983 */ /* 0x000ea20000300a00 */
[----:B---3--:R-:W-:-:S02]  /*1cdd0*/  IMAD.MOV.U32 R20, RZ, RZ, R11 ;  /* 0x000000ffff147224 */ /* 0x008fc400078e000b */
[----:B------:R-:W-:-:S07]  /*1cde0*/  IMAD.MOV.U32 R21, RZ, RZ, R10 ;  /* 0x000000ffff157224 */ /* 0x000fce00078e000a */
[----:B--2---:R-:W-:Y:S01]  /*1cdf0*/  HMMA.16816.F32.BF16 R20, R4, R20, R12 ;  /* 0x000000140414723c */ /* 0x004fe2000004180c */
[----:B------:R-:W4:Y:S04]  /*1ce00*/  LDL.LU.64 R14, [R1+0x20d0] ;  /* 0x0020d000010e7983 */ /* 0x000f280000300a00 */
[----:B------:R-:W4:-:S14]  /*1ce10*/  LDL.LU.64 R12, [R1+0x20c8] ;  /* 0x0020c800010c7983 */ /* 0x000f1c0000300a00 */
[----:B------:R0:W-:Y:S04]  /*1ce20*/  STL.64 [R1+0x280], R20 ;  /* 0x0002801401007387 */ /* 0x0001e80000100a00 */
[----:B------:R1:W-:Y:S04]  /*1ce30*/  STL.64 [R1+0x288], R22 ;  /* 0x0002881601007387 */ /* 0x0003e80000100a00 */
[----:B0-----:R-:W2:Y:S04]  /*1ce40*/  LDL.LU.64 R20, [R1+0x470] ;  /* 0x0004700001147983 */ /* 0x001ea80000300a00 */
[----:B-1----:R-:W2:Y:S01]  /*1ce50*/  LDL.LU.64 R22, [R1+0x478] ;  /* 0x0004780001167983 */ /* 0x002ea20000300a00 */
[----:B----4-:R-:W-:-:S15]  /*1ce60*/  HMMA.16816.F32.BF16 R12, R4, R24, R12 ;  /* 0x00000018040c723c */ /* 0x010fde000004180c */
[----:B------:R-:W-:-:S04]  /*1ce70*/  NOP ;  /* 0x0000000000007918 */ /* 0x000fc80000000000 */
[----:B------:R-:W-:Y:S04]  /*1ce80*/  STL.64 [R1+0x270], R12 ;  /* 0x0002700c01007387 */ /* 0x000fe80000100a00 */
[----:B------:R-:W-:Y:S04]  /*1ce90*/  STL.64 [R1+0x278], R14 ;  /* 0x0002780e01007387 */ /* 0x000fe80000100a00 */
[----:B------:R-:W-:Y:S04]  /*1cea0*/  STL.64 [R1+0x2088], R26 ;  /* 0x0020881a01007387 */ /* 0x000fe80000100a00 */
[----:B------:R0:W-:Y:S02]  /*1ceb0*/  STL.64 [R1+0x2080], R24 ;  /* 0x0020801801007387 */ /* 0x0001e40000100a00 */
[----:B0-----:R-:W-:-:S02]  /*1cec0*/  IMAD.MOV.U32 R24, RZ, RZ, R9 ;  /* 0x000000ffff187224 */ /* 0x001fc400078e0009 */
[----:B------:R-:W-:Y:S02]  /*1ced0*/  IMAD.MOV.U32 R25, RZ, RZ, R8 ;  /* 0x000000ffff197224 */ /* 0x000fe400078e0008 */
[----:B------:R-:W0:Y:S04]  /*1cee0*/  LDSM.16.MT88.4 R8, [R29+UR5+0x100] ;  /* 0x000100051d08783b */ /* 0x000e280008004200 */
[----:B0-----:R-:W-:Y:S04]  /*1cef0*/  STL.64 [R1+0x20a0], R10 ;  /* 0x0020a00a01007387 */ /* 0x001fe80000100a00 */
[----:B------:R0:W-:Y:S04]  /*1cf00*/  STL.64 [R1+0x2098], R8 ;  /* 0x0020980801007387 */ /* 0x0001e80000100a00 */
[----:B0-----:R-:W3:Y:S04]  /*1cf10*/  LDL.LU.64 R8, [R1+0x500] ;  /* 0x0005000001087983 */ /* 0x001ee80000300a00 */
[----:B------:R-:W3:Y:S01]  /*1cf20*/  LDL.LU.64 R10, [R1+0x508] ;  /* 0x00050800010a7983 */ /* 0x000ee20000300a00 */
[----:B------:R-:W0:Y:S02]  /*1cf30*/  S2R R15, SR_TID.X ;  /* 0x00000000000f7919 */ /* 0x000e240000002100 */
[C---:B0-----:R-:W-:Y:S01]  /*1cf40*/  LOP3.LUT R18, R15.reuse, 0x7, RZ, 0xc0, !PT ;  /* 0x000000070f127812 */ /* 0x041fe200078ec0ff */
[----:B------:R-:W-:-:S02]  /*1cf50*/  IMAD.SHL.U32 R27, R15, 0x2, RZ ;  /* 0x000000020f1b7824 */ /* 0x000fc400078e00ff */
[----:B------:R0:W1:Y:S01]  /*1cf60*/  LDSM.16.MT88.4 R12, [R29+UR5+0x180] ;  /* 0x000180051d0c783b */ /* 0x0000620008004200 */
[----:B---3--:R-:W-:-:S15]  /*1cf70*/  HMMA.16816.F32.BF16 R8, R4, R24, R8 ;  /* 0x000000180408723c */ /* 0x008fde0000041808 */
[----:B------:R-:W-:-:S04]  /*1cf80*/  NOP ;  /* 0x0000000000007918 */ /* 0x000fc80000000000 */
[----:B------:R3:W-:Y:S04]  /*1cf90*/  STL.64 [R1+0x260], R8 ;  /* 0x0002600801007387 */ /* 0x0007e80000100a00 */
[----:B------:R4:W-:Y:S04]  /*1cfa0*/  STL.64 [R1+0x268], R10 ;  /* 0x0002680a01007387 */ /* 0x0009e80000100a00 */
[----:B0-----:R-:W2:Y:S04]  /*1cfb0*/  LDL.LU R29, [R1+0x20c0] ;  /* 0x0020c000011d7983 */ /* 0x001ea80000300800 */
[----:B-1----:R-:W-:Y:S04]  /*1cfc0*/  STL.64 [R1+0x2038], R14 ;  /* 0x0020380e01007387 */ /* 0x002fe80000100a00 */
[----:B---3--:R-:W3:Y:S04]  /*1cfd0*/  LDL.LU.64 R8, [R1+0x490] ;  /* 0x0004900001087983 */ /* 0x008ee80000300a00 */
[----:B----4-:R-:W4:Y:S01]  /*1cfe0*/  LDL.LU.64 R10, [R1+0x498] ;  /* 0x00049800010a7983 */ /* 0x010f220000300a00 */
[----:B------:R-:W0:Y:S01]  /*1cff0*/  S2R R19, SR_TID.X ;  /* 0x0000000000137919 */ /* 0x000e220000002100 */
[----:B------:R-:W-:Y:S01]  /*1d000*/  LOP3.LUT R27, R27, 0x10, RZ, 0xc0, !PT ;  /* 0x000000101b1b7812 */ /* 0x000fe200078ec0ff */
[----:B------:R-:W-:-:S03]  /*1d010*/  IMAD R18, R18, 0x210, RZ ;  /* 0x0000021012127824 */ /* 0x000fc600078e02ff */
[----:B0-----:R-:W-:Y:S01]  /*1d020*/  LOP3.LUT R27, R27, 0x20, R19, 0xf8, !PT ;  /* 0x000000201b1b7812 */ /* 0x001fe200078ef813 */
[----:B------:R-:W-:-:S03]  /*1d030*/  IMAD.SHL.U32 R19, R19, 0x100, RZ ;  /* 0x0000010013137824 */ /* 0x000fc600078e00ff */
[----:B------:R-:W-:-:S04]  /*1d040*/  LOP3.LUT R27, R18, R27, RZ, 0x3c, !PT ;  /* 0x0000001b121b7212 */ /* 0x000fc800078e3cff */
[----:B------:R-:W-:Y:S02]  /*1d050*/  LOP3.LUT R27, R27, 0x1000, R19, 0xf8, !PT ;  /* 0x000010001b1b7812 */ /* 0x000fe400078ef813 */
[C---:B--2---:R-:W-:Y:S01]  /*1d060*/  HMMA.16816.F32.BF16 R16, R4.reuse, R16, R20 ;  /* 0x000000100410723c */ /* 0x044fe20000041814 */
[----:B----4-:R-:W-:Y:S04]  /*1d070*/  STL.64 [R1+0x20b0], R10 ;  /* 0x0020b00a01007387 */ /* 0x010fe80000100a00 */
[----:B---3--:R0:W-:Y:S04]  /*1d080*/  STL.64 [R1+0x20a8], R8 ;  /* 0x0020a80801007387 */ /* 0x0081e80000100a00 */
[----:B0-----:R-:W2:Y:S04]  /*1d090*/  LDL.LU.64 R8, [R1+0x4a0] ;  /* 0x0004a00001087983 */ /* 0x001ea80000300a00 */
[----:B------:R-:W2:Y:S04]  /*1d0a0*/  LDL.LU.64 R10, [R1+0x4a8] ;  /* 0x0004a800010a7983 */ /* 0x000ea80000300a00 */
[----:B------:R0:W-:Y:S04]  /*1d0b0*/  STL.64 [R1+0x2030], R12 ;  /* 0x0020300c01007387 */ /* 0x0001e80000100a00 */
[----:B0-----:R-:W3:Y:S04]  /*1d0c0*/  LDL.LU.64 R12, [R1+0x80] ;  /* 0x00008000010c7983 */ /* 0x001ee80000300a00 */
[----:B------:R-:W2:Y:S04]  /*1d0d0*/  LDL.LU.64 R20, [R1+0x20b8] ;  /* 0x0020b80001147983 */ /* 0x000ea80000300a00 */
[----:B------:R-:W-:Y:S04]  /*1d0e0*/  STL.64 [R1+0x250], R16 ;  /* 0x0002501001007387 */ /* 0x000fe80000100a00 */
[----:B------:R-:W-:Y:S04]  /*1d0f0*/  STL.64 [R1+0x258], R18 ;  /* 0x0002581201007387 */ /* 0x000fe80000100a00 */
[----:B------:R-:W0:Y:S04]  /*1d100*/  LDSM.16.MT88.4 R16, [R27+UR5+0x2000] ;  /* 0x002000051b10783b */ /* 0x000e280008004200 */
[----:B0-----:R-:W-:Y:S04]  /*1d110*/  STL.64 [R1+0x1f80], R18 ;  /* 0x001f801201007387 */ /* 0x001fe80000100a00 */
[----:B------:R0:W-:Y:S04]  /*1d120*/  STL.64 [R1+0x1f78], R16 ;  /* 0x001f781001007387 */ /* 0x0001e80000100a00 */
[----:B0-----:R-:W4:Y:S01]  /*1d130*/  LDL.LU.64 R16, [R1+0x20] ;  /* 0x0000200001107983 */ /* 0x001f220000300a00 */
[----:B--2---:R-:W-:-:S15]  /*1d140*/  HMMA.16816.F32.BF16 R8, R4, R20, R8 ;  /* 0x000000140408723c */ /* 0x004fde0000041808 */
[----:B------:R-:W-:-:S04]  /*1d150*/  NOP ;  /* 0x0000000000007918 */ /* 0x000fc80000000000 */
[----:B------:R-:W-:Y:S04]  /*1d160*/  STL.64 [R1+0x240], R8 ;  /* 0x0002400801007387 */ /* 0x000fe80000100a00 */
[----:B------:R0:W-:Y:S04]  /*1d170*/  STL.64 [R1+0x248], R10 ;  /* 0x0002480a01007387 */ /* 0x0001e80000100a00 */
[----:B0-----:R-:W3:Y:S04]  /*1d180*/  LDL.LU.64 R10, [R1+0x20b0] ;  /* 0x0020b000010a7983 */ /* 0x001ee80000300a00 */
[----:B------:R-:W3:Y:S01]  /*1d190*/  LDL.LU.64 R8, [R1+0x20a8] ;  /* 0x0020a80001087983 */ /* 0x000ee20000300a00 */
[----:B------:R-:W-:-:S02]  /*1d1a0*/  IMAD.MOV.U32 R15, RZ, RZ, R20 ;  /* 0x000000ffff0f7224 */ /* 0x000fc400078e0014 */
[----:B------:R-:W-:Y:S02]  /*1d1b0*/  IMAD.MOV.U32 R14, RZ, RZ, R21 ;  /* 0x000000ffff0e7224 */ /* 0x000fe400078e0015 */
[----:B------:R-:W0:Y:S04]  /*1d1c0*/  LDSM.16.MT88.4 R20, [R27+UR5+0x2080] ;  /* 0x002080051b14783b */ /* 0x000e280008004200 */
[----:B0-----:R-:W-:Y:S04]  /*1d1d0*/  STL.64 [R1+0x1ef8], R22 ;  /* 0x001ef81601007387 */ /* 0x001fe80000100a00 */
[----:B------:R0:W-:Y:S04]  /*1d1e0*/  STL.64 [R1+0x1ef0], R20 ;  /* 0x001ef01401007387 */ /* 0x0001e80000100a00 */
[----:B0-----:R-:W2:Y:S04]  /*1d1f0*/  LDL.LU.64 R20, [R1+0x10] ;  /* 0x0000100001147983 */ /* 0x001ea80000300a00 */
[----:B------:R-:W2:Y:S01]  /*1d200*/  LDL.64 R22, [R1+0x18] ;  /* 0x0000180001167983 */ /* 0x000ea20000100a00 */
[----:B---3--:R-:W-:Y:S03]  /*1d210*/  HMMA.16816.F32.BF16 R4, R4, R12, R8 ;  /* 0x0000000c0404723c */ /* 0x008fe60000041808 */
[----:B------:R-:W4:Y:S04]  /*1d220*/  LDL.LU.64 R10, [R1+0x20a0] ;  /* 0x0020a000010a7983 */ /* 0x000f280000300a00 */
[----:B------:R-:W4:-:S12]  /*1d230*/  LDL.LU.64 R8, [R1+0x2098] ;  /* 0x0020980001087983 */ /* 0x000f180000300a00 */
[----:B------:R-:W-:Y:S04]  /*1d240*/  STL.64 [R1+0x190], R4 ;  /* 0x0001900401007387 */ /* 0x000fe80000100a00 */
[----:B------:R-:W-:Y:S04]  /*1d250*/  STL.64 [R1+0x198], R6 ;  /* 0x0001980601007387 */ /* 0x000fe80000100a00 */
[----:B------:R-:W3:Y:S04]  /*1d260*/  LDL.LU.64 R24, [R1] ;  /* 0x0000000001187983 */ /* 0x000ee80000300a00 */
[----:B------:R-:W0:Y:S04]  /*1d270*/  LDSM.16.MT88.4 R4, [R27+UR5+0x2100] ;  /* 0x002100051b04783b */ /* 0x000e280008004200 */
[----:B---3--:R1:W-:Y:S04]  /*1d280*/  STL.64 [R1+0x2090], R24 ;  /* 0x0020901801007387 */ /* 0x0083e80000100a00 */
[----:B-1----:R-:W4:Y:S04]  /*1d290*/  LDL.LU.64 R24, [R1+0x750] ;  /* 0x0007500001187983 */ /* 0x002f280000300a00 */
[----:B------:R-:W4:Y:S04]  /*1d2a0*/  LDL.LU.64 R26, [R1+0x758] ;  /* 0x00075800011a7983 */ /* 0x000f280000300a00 */
[----:B0-----:R-:W-:Y:S04]  /*1d2b0*/  STL.64 [R1+0x1e80], R6 ;  /* 0x001e800601007387 */ /* 0x001fe80000100a00 */
[----:B------:R0:W-:Y:S04]  /*1d2c0*/  STL.64 [R1+0x1e78], R4 ;  /* 0x001e780401007387 */ /* 0x0001e80000100a00 */
[----:B0-----:R-:W3:Y:S04]  /*1d2d0*/  LDL.LU R4, [R1+0x310] ;  /* 0x0003100001047983 */ /* 0x001ee80000300800 */
[----:B------:R-:W3:Y:S04]  /*1d2e0*/  LDL.LU R5, [R1+0x314] ;  /* 0x0003140001057983 */ /* 0x000ee80000300800 */
[----:B------:R-:W2:Y:S04]  /*1d2f0*/  LDL.LU R6, [R1+0x318] ;  /* 0x0003180001067983 */ /* 0x000ea80000300800 */
[----:B------:R-:W2:Y:S04]  /*1d300*/  LDL.LU R7, [R1+0x31c] ;  /* 0x00031c0001077983 */ /* 0x000ea80000300800 */
[----:B--2---:R-:W-:Y:S04]  /*1d310*/  STL.64 [R1+0x1f90], R6 ;  /* 0x001f900601007387 */ /* 0x004fe80000100a00 */
[----:B---3--:R0:W-:Y:S02]  /*1d320*/  STL.64 [R1+0x1f88], R4 ;  /* 0x001f880401007387 */ /* 0x0081e40000100a00 */
[----:B0-----:R-:W-:-:S02]  /*1d330*/  IMAD.MOV.U32 R4, RZ, RZ, R15 ;  /* 0x000000ffff047224 */ /* 0x001fc400078e000f */
[----:B------:R-:W-:-:S05]  /*1d340*/  IMAD.MOV.U32 R5, RZ, RZ, R14 ;  /* 0x000000ffff057224 */ /* 0x000fca00078e000e */
[----:B------:R4:W-:Y:S02]  /*1d350*/  STL.64 [R1+0x2068], R4 ;  /* 0x0020680401007387 */ /* 0x0009e40000100a00 */
[----:B----4-:R-:W-:Y:S01]  /*1d360*/  HMMA.16816.F32.BF16 R4, R8, R16, R24 ;  /* 0x000000100804723c */ /* 0x010fe20000041818 */
[----:B------:R-:W-:Y:S02]  /*1d370*/  IMAD.MOV.U32 R15, RZ, RZ, R16 ;  /* 0x000000ffff0f7224 */ /* 0x000fe400078e0010 */
[----:B------:R-:W-:-:S15]  /*1d380*/  IMAD.MOV.U32 R14, RZ, RZ, R17 ;  /* 0x000000ffff0e7224 */ /* 0x000fde00078e0011 */
[----:B------:R-:W-:Y:S01]  /*1d390*/  NOP ;  /* 0x0000000000007918 */ /* 0x000fe20000000000 */
[----:B------:R0:W-:Y:S04]  /*1d3a0*/  STL.64 [R1+0x170], R4 ;  /* 0x0001700401007387 */ /* 0x0001e80000100a00 */
[----:B------:R1:W-:Y:S04]  /*1d3b0*/  STL.64 [R1+0x178], R6 ;  /* 0x0001780601007387 */ /* 0x0003e80000100a00 */
[----:B------:R-:W2:Y:S04]  /*1d3c0*/  LDL.LU.64 R24, [R1+0x6d0] ;  /* 0x0006d00001187983 */ /* 0x000ea80000300a00 */
[----:B------:R-:W2:Y:S04]  /*1d3d0*/  LDL.LU.64 R26, [R1+0x6d8] ;  /* 0x0006d800011a7983 */ /* 0x000ea80000300a00 */
[----:B------:R-:W3:Y:S04]  /*1d3e0*/  LDL.LU.64 R16, [R1+0x650] ;  /* 0x0006500001107983 */ /* 0x000ee80000300a00 */
[----:B------:R-:W3:Y:S04]  /*1d3f0*/  LDL.LU.64 R18, [R1+0x658] ;  /* 0x0006580001127983 */ /* 0x000ee80000300a00 */
[----:B0-----:R-:W4:Y:S04]  /*1d400*/  LDL.LU.64 R4, [R1+0x540] ;  /* 0x0005400001047983 */ /* 0x001f280000300a00 */
[----:B-1----:R-:W2:Y:S04]  /*1d410*/  LDL.LU.64 R6, [R1+0x548] ;  /* 0x0005480001067983 */ /* 0x002ea80000300a00 */
[----:B--2---:R-:W-:Y:S04]  /*1d420*/  STL.64 [R1+0x2078], R6 ;  /* 0x0020780601007387 */ /* 0x004fe80000100a00 */
[----:B----4-:R0:W-:Y:S04]  /*1d430*/  STL.64 [R1+0x2070], R4 ;  /* 0x0020700401007387 */ /* 0x0101e80000100a00 */
[----:B0-----:R-:W2:Y:S04]  /*1d440*/  LDL.LU.64 R4, [R1+0x5b0] ;  /* 0x0005b00001047983 */ /* 0x001ea80000300a00 */
[----:B------:R-:W2:Y:S04]  /*1d450*/  LDL.LU.64 R6, [R1+0x5b8] ;  /* 0x0005b80001067983 */ /* 0x000ea80000300a00 */
[----:B------:R-:W-:Y:S04]  /*1d460*/  STL.64 [R1+0x2050], R14 ;  /* 0x0020500e01007387 */ /* 0x000fe80000100a00 */
[----:B------:R0:W-:Y:S04]  /*1d470*/  STL.64 [R1+0x2048], R12 ;  /* 0x0020480c01007387 */ /* 0x0001e80000100a00 */
[----:B0-----:R-:W4:Y:S04]  /*1d480*/  LDL.LU.64 R12, [R1+0x4e0] ;  /* 0x0004e000010c7983 */ /* 0x001f280000300a00 */
[----:B------:R-:W2:Y:S01]  /*1d490*/  LDL.LU.64 R14, [R1+0x4e8] ;  /* 0x0004e800010e7983 */ /* 0x000ea20000300a00 */
[C---:B------:R-:W-:Y:S03]  /*1d4a0*/  HMMA.16816.F32.BF16 R24, R8.reuse, R20, R24 ;  /* 0x000000140818723c */ /* 0x040fe60000041818 */
[----:B--2---:R-:W-:Y:S04]  /*1d4b0*/  STL.64 [R1+0x2060], R14 ;  /* 0x0020600e01007387 */ /* 0x004fe80000100a00 */
[----:B----4-:R0:W-:Y:S04]  /*1d4c0*/  STL.64 [R1+0x2058], R12 ;  /* 0x0020580c01007387 */ /* 0x0101e80000100a00 */
[----:B0-----:R-:W2:Y:S08]  /*1d4d0*/  LDL.LU.64 R12, [R1+0x40] ;  /* 0x00004000010c7983 */ /* 0x001eb00000300a00 */
[----:B------:R0:W-:Y:S04]  /*1d4e0*/  STL.64 [R1+0x160], R24 ;  /* 0x0001601801007387 */ /* 0x0001e80000100a00 */
[----:B------:R-:W-:Y:S04]  /*1d4f0*/  STL.64 [R1+0x168], R26 ;  /* 0x0001681a01007387 */ /* 0x000fe80000100a00 */
[----:B0-----:R-:W3:Y:S04]  /*1d500*/  LDL.LU.64 R24, [R1+0x2090] ;  /* 0x0020900001187983 */ /* 0x001ee80000300a00 */
[----:B------:R-:W-:Y:S04]  /*1d510*/  STL.64 [R1+0x2010], R22 ;  /* 0x0020101601007387 */ /* 0x000fe80000100a00 */
[----:B------:R0:W-:Y:S04]  /*1d520*/  STL.64 [R1+0x2008], R20 ;  /* 0x0020081401007387 */ /* 0x0001e80000100a00 */
[----:B0-----:R-:W4:Y:S04]  /*1d530*/  LDL.LU.64 R20, [R1+0x4d0] ;  /* 0x0004d00001147983 */ /* 0x001f280000300a00 */
[----:B------:R-:W4:Y:S01]  /*1d540*/  LDL.LU.64 R22, [R1+0x4d8] ;  /* 0x0004d80001167983 */ /* 0x000f220000300a00 */
[----:B---3--:R-:W-:-:S15]  /*1d550*/  HMMA.16816.F32.BF16 R16, R8, R24, R16 ;  /* 0x000000180810723c */ /* 0x008fde0000041810 */
[----:B------:R-:W-:-:S04]  /*1d560*/  NOP ;  /* 0x0000000000007918 */ /* 0x000fc80000000000 */
[----:B------:R-:W-:Y:S04]  /*1d570*/  STL.64 [R1+0x150], R16 ;  /* 0x0001501001007387 */ /* 0x000fe80000100a00 */
[----:B------:R0:W-:Y:S04]  /*1d580*/  STL.64 [R1+0x158], R18 ;  /* 0x0001581201007387 */ /* 0x0001e80000100a00 */
[----:B------:R-:W3:Y:S01]  /*1d590*/  LDL.LU.64 R26, [R1+0x2088] ;  /* 0x00208800011a7983 */ /* 0x000ee20000300a00 */
[----:B0-----:R-:W-:Y:S02]  /*1d5a0*/  IMAD.MOV.U32 R19, RZ, RZ, R24 ;  /* 0x000000ffff137224 */ /* 0x001fe400078e0018 */
[----:B------:R-:W-:-:S02]  /*1d5b0*/  IMAD.MOV.U32 R18, RZ, RZ, R25 ;  /* 0x000000ffff127224 */ /* 0x000fc400078e0019 */
[----:B------:R-:W2:Y:S02]  /*1d5c0*/  LDL.LU.64 R24, [R1+0x2080] ;  /* 0x0020800001187983 */ /* 0x000ea40000300a00 */
[----:B--2---:R-:W-:-:S15]  /*1d5d0*/  HMMA.16816.F32.BF16 R4, R8, R24, R4 ;  /* 0x000000180804723c */ /* 0x004fde0000041804 */
[----:B------:R-:W-:-:S04]  /*1d5e0*/  NOP ;  /* 0x0000000000007918 */ /* 0x000fc80000000000 */
[----:B------:R-:W-:Y:S04]  /*1d5f0*/  STL.64 [R1+0x140], R4 ;  /* 0x0001400401007387 */ /* 0x000fe80000100a00 */
[----:B------:R0:W-:Y:S04]  /*1d600*/  STL.64 [R1+0x148], R6 ;  /* 0x0001480601007387 */ /* 0x0001e80000100a00 */
[----:B0-----:R-:W2:Y:S04]  /*1d610*/  LDL.LU.64 R6, [R1+0x2078] ;  /* 0x0020780001067983 */ /* 0x001ea80000300a00 */
[----:B------:R-:W2:Y:S04]  /*1d620*/  LDL.LU.64 R4, [R1+0x2070] ;  /* 0x0020700001047983 */ /* 0x000ea80000300a00 */
[----:B---3--:R-:W-:Y:S04]  /*1d630*/  STL.64 [R1+0x1fe8], R26 ;  /* 0x001fe81a01007387 */ /* 0x008fe80000100a00 */
[----:B------:R0:W-:Y:S04]  /*1d640*/  STL.64 [R1+0x1fe0], R24 ;  /* 0x001fe01801007387 */ /* 0x0001e80000100a00 */
[----:B0-----:R-:W3:Y:S01]  /*1d650*/  LDL.LU.64 R24, [R1+0x30] ;  /* 0x0000300001187983 */ /* 0x001ee20000300a00 */
[----:B--2---:R-:W-:-:S15]  /*1d660*/  HMMA.16816.F32.BF16 R4, R8, R12, R4 ;  /* 0x0000000c0804723c */ /* 0x004fde0000041804 */
[----:B------:R-:W-:-:S04]  /*1d670*/  NOP ;  /* 0x0000000000007918 */ /* 0x000fc80000000000 */
[----:B------:R0:W-:Y:S04]  /*1d680*/  STL.64 [R1+0x130], R4 ;  /* 0x0001300401007387 */ /* 0x0001e80000100a00 */
[----:B------:R1:W-:Y:S04]  /*1d690*/  STL.64 [R1+0x138], R6 ;  /* 0x0001380601007387 */ /* 0x0003e80000100a00 */
[----:B0-----:R-:W4:Y:S01]  /*1d6a0*/  LDL.LU.64 R4, [R1+0x2068] ;  /* 0x0020680001047983 */ /* 0x001f220000300a00 */
[----:B-1----:R-:W-:Y:S02]  /*1d6b0*/  IMAD.MOV.U32 R7, RZ, RZ, R12 ;  /* 0x000000ffff077224 */ /* 0x002fe400078e000c */
[----:B------:R-:W-:Y:S01]  /*1d6c0*/  IMAD.MOV.U32 R6, RZ, RZ, R13 ;  /* 0x000000ffff067224 */ /* 0x000fe200078e000d */
[----:B------:R-:W3:Y:S04]  /*1d6d0*/  LDL.LU.64 R14, [R1+0x2060] ;  /* 0x00206000010e7983 */ /* 0x000ee80000300a00 */
[----:B------:R-:W3:Y:S02]  /*1d6e0*/  LDL.LU.64 R12, [R1+0x2058] ;  /* 0x00205800010c7983 */ /* 0x000ee40000300a00 */
[----:B---3--:R-:W-:-:S15]  /*1d6f0*/  HMMA.16816.F32.BF16 R12, R8, R24, R12 ;  /* 0x00000018080c723c */ /* 0x008fde000004180c */
[----:B------:R-:W-:-:S04]  /*1d700*/  NOP ;  /* 0x0000000000007918 */ /* 0x000fc80000000000 */
[----:B------:R-:W-:Y:S04]  /*1d710*/  STL.64 [R1+0x120], R12 ;  /* 0x0001200c01007387 */ /* 0x000fe80000100a00 */
[----:B------:R0:W-:Y:S04]  /*1d720*/  STL.64 [R1+0x128], R14 ;  /* 0x0001280e01007387 */ /* 0x0001e80000100a00 */
[----:B0-----:R-:W2:Y:S01]  /*1d730*/  LDL.LU.64 R14, [R1+0x2050] ;  /* 0x00205000010e7983 */ /* 0x001ea20000300a00 */
[----:B----4-:R-:W-:Y:S01]  /*1d740*/  HMMA.16816.F32.BF16 R20, R8, R4, R20 ;  /* 0x000000040814723c */ /* 0x010fe20000041814 */
[----:B------:R-:W-:-:S02]  /*1d750*/  IMAD.MOV.U32 R17, RZ, RZ, R24 ;  /* 0x000000ffff117224 */ /* 0x000fc400078e0018 */
[----:B------:R-:W-:Y:S02]  /*1d760*/  IMAD.MOV.U32 R16, RZ, RZ, R25 ;  /* 0x000000ffff107224 */ /* 0x000fe400078e0019 */
[----:B------:R-:W-:Y:S02]  /*1d770*/  IMAD.MOV.U32 R24, RZ, RZ, R19 ;  /* 0x000000ffff187224 */ /* 0x000fe400078e0013 */
[----:B------:R-:W-:Y:S01]  /*1d780*/  IMAD.MOV.U32 R25, RZ, RZ, R18 ;  /* 0x000000ffff197224 */ /* 0x000fe200078e0012 */
[----:B------:R-:W3:Y:S11]  /*1d790*/  LDL.LU.64 R12, [R1+0x2048] ;  /* 0x00204800010c7983 */ /* 0x000ef60000300a00 */
[----:B------:R-:W-:Y:S04]  /*1d7a0*/  STL.64 [R1+0x110], R20 ;  /* 0x0001101401007387 */ /* 0x000fe80000100a00 */
[----:B------:R-:W-:Y:S04]  /*1d7b0*/  STL.64 [R1+0x118], R22 ;  /* 0x0001181601007387 */ /* 0x000fe80000100a00 */
[----:B------:R-:W-:Y:S04]  /*1d7c0*/  STL.64 [R1+0x2000], R24 ;  /* 0x0020001801007387 */ /* 0x000fe80000100a00 */
[----:B------:R0:W-:Y:S02]  /*1d7d0*/  STL.64 [R1+0x1fa8], R4 ;  /* 0x001fa80401007387 */ /* 0x0001e40000100a00 */
[----:B0-----:R-:W-:-:S02]  /*1d7e0*/  IMAD.MOV.U32 R4, RZ, RZ, R17 ;  /* 0x000000ffff047224 */ /* 0x001fc400078e0011 */
[----:B------:R-:W-:Y:S02]  /*1d7f0*/  IMAD.MOV.U32 R5, RZ, RZ, R16 ;  /* 0x000000ffff057224 */ /* 0x000fe400078e0010 */
[----:B--2---:R-:W-:Y:S02]  /*1d800*/  IMAD.MOV.U32 R20, RZ, RZ, R15 ;  /* 0x000000ffff147224 */ /* 0x004fe400078e000f */
[----:B------:R-:W-:-:S05]  /*1d810*/  IMAD.MOV.U32 R21, RZ, RZ, R14 ;  /* 0x000000ffff157224 */ /* 0x000fca00078e000e */
[----:B------:R0:W-:Y:S04]  /*1d820*/  STL.64 [R1+0x2040], R20 ;  /* 0x0020401401007387 */ /* 0x0001e80000100a00 */
[----:B0-----:R-:W3:Y:S04]  /*1d830*/  LDL.LU.64 R20, [R1+0x480] ;  /* 0x0004800001147983 */ /* 0x001ee80000300a00 */
[----:B------:R-:W3:Y:S04]  /*1d840*/  LDL.LU.64 R22, [R1+0x488] ;  /* 0x0004880001167983 */ /* 0x000ee80000300a00 */
[----:B------:R0:W-:Y:S04]  /*1d850*/  STL.64 [R1+0x1fc0], R4 ;  /* 0x001fc00401007387 */ /* 0x0001e80000100a00 */
[----:B------:R-:W2:Y:S04]  /*1d860*/  LDL.LU.64 R24, [R1+0x670] ;  /* 0x0006700001187983 */ /* 0x000ea80000300a00 */
[----:B------:R-:W4:Y:S01]  /*1d870*/  LDL.LU.64 R26, [R1+0x678] ;  /* 0x00067800011a7983 */ /* 0x000f220000300a00 */
[----:B0-----:R-:W-:-:S02]  /*1d880*/  IMAD.MOV.U32 R4, RZ, RZ, R7 ;  /* 0x000000ffff047224 */ /* 0x001fc400078e0007 */
[----:B------:R-:W-:Y:S01]  /*1d890*/  IMAD.MOV.U32 R5, RZ, RZ, R6 ;  /* 0x000000ffff057224 */ /* 0x000fe200078e0006 */
[----:B----4-:R-:W-:Y:S04]  /*1d8a0*/  STL.64 [R1+0x2020], R26 ;  /* 0x0020201a01007387 */ /* 0x010fe80000100a00 */
[----:B--2---:R0:W-:Y:S04]  /*1d8b0*/  STL.64 [R1+0x2018], R24 ;  /* 0x0020181801007387 */ /* 0x0041e80000100a00 */
[----:B0-----:R-:W2:Y:S04]  /*1d8c0*/  LDL.LU.64 R24, [R1+0x710] ;  /* 0x0007100001187983 */ /* 0x001ea80000300a00 */
[----:B------:R-:W2:Y:S04]  /*1d8d0*/  LDL.LU.64 R26, [R1+0x718] ;  /* 0x00071800011a7983 */ /* 0x000ea80000300a00 */
[----:B------:R0:W-:Y:S04]  /*1d8e0*/  STL.64 [R1+0x1fd8], R4 ;  /* 0x001fd80401007387 */ /* 0x0001e80000100a00 */
[----:B0-----:R-:W4:Y:S04]  /*1d8f0*/  LDL.LU.64 R4, [R1+0x520] ;  /* 0x0005200001047983 */ /* 0x001f280000300a00 */
[----:B------:R-:W2:Y:S04]  /*1d900*/  LDL.LU.64 R6, [R1+0x528] ;  /* 0x0005280001067983 */ /* 0x000ea80000300a00 */
[----:B--2---:R-:W-:Y:S04]  /*1d910*/  STL.64 [R1+0x1ff8], R6 ;  /* 0x001ff80601007387 */ /* 0x004fe80000100a00 */
[----:B----4-:R0:W-:Y:S04]  /*1d920*/  STL.64 [R1+0x1ff0], R4 ;  /* 0x001ff00401007387 */ /* 0x0101e80000100a00 */
[----:B0-----:R-:W2:Y:S04]  /*1d930*/  LDL.LU.64 R4, [R1+0x5a0] ;  /* 0x0005a00001047983 */ /* 0x001ea80000300a00 */
[----:B------:R-:W2:Y:S04]  /*1d940*/  LDL.LU.64 R6, [R1+0x5a8] ;  /* 0x0005a80001067983 */ /* 0x000ea80000300a00 */
[----:B------:R-:W4:Y:S04]  /*1d950*/  LDL.LU.64 R16, [R1+0x460] ;  /* 0x0004600001107983 */ /* 0x000f280000300a00 */
[----:B------:R-:W2:Y:S04]  /*1d960*/  LDL.LU.64 R18, [R1+0x468] ;  /* 0x0004680001127983 */ /* 0x000ea80000300a00 */
[----:B--2---:R-:W-:Y:S04]  /*1d970*/  STL.64 [R1+0x1fa0], R18 ;  /* 0x001fa01201007387 */ /* 0x004fe80000100a00 */
[----:B----4-:R0:W-:Y:S04]  /*1d980*/  STL.64 [R1+0x1f98], R16 ;  /* 0x001f981001007387 */ /* 0x0101e80000100a00 */
[----:B0-----:R-:W2:Y:S04]  /*1d990*/  LDL.LU.64 R16, [R1+0x450] ;  /* 0x0004500001107983 */ /* 0x001ea80000300a00 */
[----:B------:R-:W4:Y:S01]  /*1d9a0*/  LDL.LU.64 R18, [R1+0x458] ;  /* 0x0004580001127983 */ /* 0x000f220000300a00 */
[----:B---3--:R-:W-:Y:S03]  /*1d9b0*/  HMMA.16816.F32.BF16 R8, R8, R12, R20 ;  /* 0x0000000c0808723c */ /* 0x008fe60000041814 */
[----:B----4-:R-:W-:Y:S04]  /*1d9c0*/  STL.64 [R1+0x1fb8], R18 ;  /* 0x001fb81201007387 */ /* 0x010fe80000100a00 */
[----:B--2---:R0:W-:Y:S04]  /*1d9d0*/  STL.64 [R1+0x1fb0], R16 ;  /* 0x001fb01001007387 */ /* 0x0041e80000100a00 */
[----:B0-----:R-:W2:Y:S04]  /*1d9e0*/  LDL.LU.64 R16, [R1+0x330] ;  /* 0x0003300001107983 */ /* 0x001ea80000300a00 */
[----:B------:R-:W3:Y:S01]  /*1d9f0*/  LDL.LU.64 R18, [R1+0x338] ;  /* 0x0003380001127983 */ /* 0x000ee20000300a00 */
[----:B------:R-:W-:-:S02]  /*1da00*/  IMAD.MOV.U32 R23, RZ, RZ, R12 ;  /* 0x000000ffff177224 */ /* 0x000fc400078e000c */
[----:B------:R-:W-:Y:S01]  /*1da10*/  IMAD.MOV.U32 R22, RZ, RZ, R13 ;  /* 0x000000ffff167224 */ /* 0x000fe200078e000d */
[----:B---3--:R-:W-:Y:S04]  /*1da20*/  STL.64 [R1+0x1fd0], R18 ;  /* 0x001fd01201007387 */ /* 0x008fe80000100a00 */
[----:B--2---:R0:W-:Y:S04]  /*1da30*/  STL.64 [R1+0x1fc8], R16 ;  /* 0x001fc81001007387 */ /* 0x0041e80000100a00 */
[----:B0-----:R-:W2:Y:S04]  /*1da40*/  LDL.LU.64 R16, [R1+0x220] ;  /* 0x0002200001107983 */ /* 0x001ea80000300a00 */
[----:B------:R-:W2:Y:S04]  /*1da50*/  LDL.LU.64 R18, [R1+0x228] ;  /* 0x0002280001127983 */ /* 0x000ea80000300a00 */
[----:B------:R-:W3:Y:S04]  /*1da60*/  LDL.LU.64 R20, [R1+0x2040] ;  /* 0x0020400001147983 */ /* 0x000ee80000300a00 */
[----:B------:R0:W-:Y:S04]  /*1da70*/  STL.64 [R1+0xb0], R8 ;  /* 0x0000b00801007387 */ /* 0x0001e80000100a00 */
[----:B------:R1:W-:Y:S04]  /*1da80*/  STL.64 [R1+0xb8], R10 ;  /* 0x0000b80a01007387 */ /* 0x0003e80000100a00 */
[----:B------:R-:W3:Y:S04]  /*1da90*/  LDL.LU.64 R14, [R1+0x2038] ;  /* 0x00203800010e7983 */ /* 0x000ee80000300a00 */
[----:B------:R-:W3:Y:S01]  /*1daa0*/  LDL.LU.64 R12, [R1+0x2030] ;  /* 0x00203000010c7983 */ /* 0x000ee20000300a00 */
[----:B0-----:R-:W-:-:S02]  /*1dab0*/  IMAD.MOV.U32 R8, RZ, RZ, R23 ;  /* 0x000000ffff087224 */ /* 0x001fc400078e0017 */
[----:B------:R-:W-:Y:S01]  /*1dac0*/  IMAD.MOV.U32 R9, RZ, RZ, R22 ;  /* 0x000000ffff097224 */ /* 0x000fe200078e0016 */
[----:B-1----:R-:W4:Y:S01]  /*1dad0*/  LDL R10, [R1+0x88] ;  /* 0x00008800010a7983 */ /* 0x002f220000100800 */
[----:B------:R-:W-:-:S03]  /*1dae0*/  IMAD.MOV.U32 R11, RZ, RZ, R29 ;  /* 0x000000ffff0b7224 */ /* 0x000fc600078e001d */
[----:B------:R-:W2:Y:S01]  /*1daf0*/  LDL.LU R29, [R1+0x2028] ;  /* 0x00202800011d7983 */ /* 0x000ea20000300800 */
[----:B---3--:R-:W-:Y:S03]  /*1db00*/  HMMA.16816.F32.BF16 R20, R12, R20, R24 ;  /* 0x000000140c14723c */ /* 0x008fe60000041818 */
[----:B------:R-:W3:Y:S04]  /*1db10*/  LDL.LU.64 R26, [R1+0x2020] ;  /* 0x00202000011a7983 */ /* 0x000ee80000300a00 */
[----:B------:R-:W3:-:S12]  /*1db20*/  LDL.LU.64 R24, [R1+0x2018] ;  /* 0x0020180001187983 */ /* 0x000ed80000300a00 */
[----:B------:R-:W-:Y:S04]  /*1db30*/  STL.64 [R1+0xa0], R20 ;  /* 0x0000a01401007387 */ /* 0x000fe80000100a00 */
[----:B------:R0:W-:Y:S04]  /*1db40*/  STL.64 [R1+0xa8], R22 ;  /* 0x0000a81601007387 */ /* 0x0001e80000100a00 */
[----:B0-----:R-:W2:Y:S04]  /*1db50*/  LDL.LU.64 R22, [R1+0x2010] ;  /* 0x0020100001167983 */ /* 0x001ea80000300a00 */
[----:B------:R-:W3:Y:S02]  /*1db60*/  LDL.LU.64 R20, [R1+0x2008] ;  /* 0x0020080001147983 */ /* 0x000ee40000300a00 */
[----:B---3--:R-:W-:-:S15]  /*1db70*/  HMMA.16816.F32.BF16 R24, R12, R20, R24 ;  /* 0x000000140c18723c */ /* 0x008fde0000041818 */
[----:B------:R-:W-:-:S04]  /*1db80*/  NOP ;  /* 0x0000000000007918 */ /* 0x000fc80000000000 */
[----:B------:R0:W-:Y:S04]  /*1db90*/  STL.64 [R1+0x90], R24 ;  /* 0x0000901801007387 */ /* 0x0001e80000100a00 */
[----:B------:R1:W-:Y:S04]  /*1dba0*/  STL.64 [R1+0x98], R26 ;  /* 0x0000981a01007387 */ /* 0x0003e80000100a00 */
[----:B0-----:R-:W1:Y:S02]  /*1dbb0*/  LDL.LU.64 R24, [R1+0x2000] ;  /* 0x0020000001187983 */ /* 0x001e640000300a00 */
[----:B-1----:R-:W-:Y:S02]  /*1dbc0*/  HMMA.16816.F32.BF16 R24, R12, R24, R4 ;  /* 0x000000180c18723c */ /* 0x002fe40000041804 */
[----:B------:R-:W3:Y:S04]  /*1dbd0*/  LDL.LU.64 R6, [R1+0x1ff8] ;  /* 0x001ff80001067983 */ /* 0x000ee80000300a00 */
[----:B------:R-:W3:-:S13]  /*1dbe0*/  LDL.LU.64 R4, [R1+0x1ff0] ;  /* 0x001ff00001047983 */ /* 0x000eda0000300a00 */
        /* <DEDUP_REMOVED lines=8> */
[----:B0-----:R-:W2:Y:S02]  /*1dc70*/  LDL.LU.64 R4, [R1+0x1fd8] ;  /* 0x001fd80001047983 */ /* 0x001ea40000300a00 */
[----:B--2---:R-:W-:Y:S02]  /*1dc80*/  HMMA.16816.F32.BF16 R4, R12, R4, R16 ;  /* 0x000000040c04723c */ /* 0x004fe40000041810 */
[----:B------:R-:W2:Y:S04]  /*1dc90*/  LDL.LU.64 R18, [R1+0x1fd0] ;  /* 0x001fd00001127983 */ /* 0x000ea80000300a00 */
[----:B------:R-:W2:-:S13]  /*1dca0*/  LDL.LU.64 R16, [R1+0x1fc8] ;  /* 0x001fc80001107983 */ /* 0x000e9a0000300a00 */
        /* <DEDUP_REMOVED lines=12> */
[----:B------:R-:W-:Y:S01]  /*1dd70*/  IMAD.MOV.U32 R24, RZ, RZ, R4 ;  /* 0x000000ffff187224 */ /* 0x000fe200078e0004 */
[----:B------:R-:W-:Y:S04]  /*1dd80*/  STL [R1+0x454], R5 ;  /* 0x0004540501007387 */ /* 0x000fe80000100800 */
[----:B------:R0:W-:Y:S04]  /*1dd90*/  STL.64 [R1+0x458], R6 ;  /* 0x0004580601007387 */ /* 0x0001e80000100a00 */
[----:B0-----:R-:W3:Y:S04]  /*1dda0*/  LDL.LU.64 R6, [R1+0x1f90] ;  /* 0x001f900001067983 */ /* 0x001ee80000300a00 */
[----:B------:R-:W3:Y:S04]  /*1ddb0*/  LDL.LU.64 R4, [R1+0x1f88] ;  /* 0x001f880001047983 */ /* 0x000ee80000300a00 */
[----:B------:R-:W-:Y:S04]  /*1ddc0*/  STL [R1+0x1c00], R24 ;  /* 0x001c001801007387 */ /* 0x000fe80000100800 */
[----:B------:R0:W-:Y:S04]  /*1ddd0*/  STL.64 [R1+0x1f50], R26 ;  /* 0x001f501a01007387 */ /* 0x0001e80000100a00 */
[----:B0-----:R-:W3:Y:S01]  /*1dde0*/  LDL.64 R26, [R1+0x28] ;  /* 0x00002800011a7983 */ /* 0x001ee20000100a00 */
[----:B--2---:R-:W-:Y:S03]  /*1ddf0*/  HMMA.16816.F32.BF16 R12, R12, R8, R16 ;  /* 0x000000080c0c723c */ /* 0x004fe60000041810 */
[----:B------:R-:W3:Y:S04]  /*1de00*/  LDL.LU.64 R18, [R1+0x1f80] ;  /* 0x001f800001127983 */ /* 0x000ee80000300a00 */
[----:B------:R-:W3:Y:S04]  /*1de10*/  LDL.LU.64 R16, [R1+0x1f78] ;  /* 0x001f780001107983 */ /* 0x000ee80000300a00 */
[----:B----4-:R0:W-:Y:S04]  /*1de20*/  STL.64 [R1+0x1f00], R10 ;  /* 0x001f000a01007387 */ /* 0x0101e80000100a00 */
[----:B------:R-:W2:Y:S04]  /*1de30*/  LDL.LU R8, [R1+0x320] ;  /* 0x0003200001087983 */ /* 0x000ea80000300800 */
[----:B------:R-:W-:Y:S04]  /*1de40*/  STL.64 [R1+0x460], R12 ;  /* 0x0004600c01007387 */ /* 0x000fe80000100a00 */
[----:B------:R1:W-:Y:S04]  /*1de50*/  STL.64 [R1+0x468], R14 ;  /* 0x0004680e01007387 */ /* 0x0003e80000100a00 */
[----:B------:R-:W2:Y:S04]  /*1de60*/  LDL.LU R9, [R1+0x324] ;  /* 0x0003240001097983 */ /* 0x000ea80000300800 */
[----:B0-----:R-:W2:Y:S04]  /*1de70*/  LDL.LU R10, [R1+0x328] ;  /* 0x00032800010a7983 */ /* 0x001ea80000300800 */
[----:B-1----:R-:W4:Y:S01]  /*1de80*/  LDL.64 R14, [R1+0x48] ;  /* 0x00004800010e7983 */ /* 0x002f220000100a00 */
[----:B------:R-:W-:Y:S01]  /*1de90*/  IMAD.MOV.U32 R11, RZ, RZ, R29 ;  /* 0x000000ffff0b7224 */ /* 0x000fe200078e001d */
[C---:B---3--:R-:W-:Y:S02]  /*1dea0*/  HMMA.16816.F32.BF16 R4, R16.reuse, R22, R4 ;  /* 0x000000161004723c */ /* 0x048fe40000041804 */
[----:B----4-:R2:W-:Y:S06]  /*1deb0*/  STL.64 [R1+0x1f38], R14 ;  /* 0x001f380e01007387 */ /* 0x0105ec0000100a00 */
[----:B--2---:R-:W-:Y:S11]  /*1dec0*/  HMMA.16816.F32.BF16 R12, R16, R26, R8 ;  /* 0x0000001a100c723c */ /* 0x004ff60000041808 */
[----:B------:R-:W-:-:S08]  /*1ded0*/  IMAD.MOV.U32 R29, RZ, RZ, R7 ;  /* 0x000000ffff1d7224 */ /* 0x000fd000078e0007 */
[----:B------:R-:W-:Y:S04]  /*1dee0*/  STL.64 [R1+0x320], R12 ;  /* 0x0003200c01007387 */ /* 0x000fe80000100a00 */
[----:B------:R-:W-:Y:S04]  /*1def0*/  STL.64 [R1+0x328], R14 ;  /* 0x0003280e01007387 */ /* 0x000fe80000100a00 */
[----:B------:R0:W-:Y:S04]  /*1df00*/  STL.64 [R1+0x310], R4 ;  /* 0x0003100401007387 */ /* 0x0001e80000100a00 */
[----:B------:R1:W-:Y:S04]  /*1df10*/  STL [R1+0x318], R6 ;  /* 0x0003180601007387 */ /* 0x0003e80000100800 */
[----:B0-----:R-:W2:Y:S04]  /*1df20*/  LDL.LU R4, [R1+0x1d0] ;  /* 0x0001d00001047983 */ /* 0x001ea80000300800 */
[----:B------:R-:W2:Y:S04]  /*1df30*/  LDL.LU R5, [R1+0x1d4] ;  /* 0x0001d40001057983 */ /* 0x000ea80000300800 */
[----:B-1----:R-:W3:Y:S04]  /*1df40*/  LDL.LU R6, [R1+0x1d8] ;  /* 0x0001d80001067983 */ /* 0x002ee80000300800 */
[----:B------:R-:W3:Y:S01]  /*1df50*/  LDL.LU R7, [R1+0x1dc] ;  /* 0x0001dc0001077983 */ /* 0x000ee20000300800 */
[----:B------:R-:W-:-:S02]  /*1df60*/  IMAD.MOV.U32 R11, RZ, RZ, R22 ;  /* 0x000000ffff0b7224 */ /* 0x000fc400078e0016 */
[----:B------:R-:W-:Y:S01]  /*1df70*/  IMAD.MOV.U32 R10, RZ, RZ, R23 ;  /* 0x000000ffff0a7224 */ /* 0x000fe200078e0017 */
[----:B---3--:R-:W-:Y:S04]  /*1df80*/  STL.64 [R1+0x1eb8], R6 ;  /* 0x001eb80601007387 */ /* 0x008fe80000100a00 */
[----:B--2---:R0:W-:Y:S02]  /*1df90*/  STL.64 [R1+0x1eb0], R4 ;  /* 0x001eb00401007387 */ /* 0x0041e40000100a00 */
[----:B0-----:R-:W-:Y:S02]  /*1dfa0*/  IMAD.MOV.U32 R4, RZ, RZ, R28 ;  /* 0x000000ffff047224 */ /* 0x001fe400078e001c */
[----:B------:R-:W-:Y:S01]  /*1dfb0*/  IMAD.MOV.U32 R5, RZ, RZ, R3 ;  /* 0x000000ffff057224 */ /* 0x000fe200078e0003 */
[----:B------:R-:W2:Y:S04]  /*1dfc0*/  LDL.LU R28, [R1+0x1f70] ;  /* 0x001f7000011c7983 */ /* 0x000ea80000300800 */
[----:B------:R-:W3:Y:S01]  /*1dfd0*/  LDL.LU R3, [R1+0x1f6c] ;  /* 0x001f6c0001037983 */ /* 0x000ee20000300800 */
[----:B------:R-:W-:-:S02]  /*1dfe0*/  IMAD.MOV.U32 R6, RZ, RZ, R2 ;  /* 0x000000ffff067224 */ /* 0x000fc400078e0002 */
[----:B------:R-:W-:Y:S01]  /*1dff0*/  IMAD.MOV.U32 R7, RZ, RZ, R0 ;  /* 0x000000ffff077224 */ /* 0x000fe200078e0000 */
[----:B------:R-:W4:Y:S04]  /*1e000*/  LDL.LU R2, [R1+0x1f68] ;  /* 0x001f680001027983 */ /* 0x000f280000300800 */
[----:B------:R-:W2:Y:S04]  /*1e010*/  LDL.LU R0, [R1+0x1f64] ;  /* 0x001f640001007983 */ /* 0x000ea80000300800 */
[----:B------:R0:W-:Y:S04]  /*1e020*/  STL.64 [R1+0x1ec8], R6 ;  /* 0x001ec80601007387 */ /* 0x0001e80000100a00 */
[----:B------:R-:W-:Y:S01]  /*1e030*/  STL.64 [R1+0x1ec0], R4 ;  /* 0x001ec00401007387 */ /* 0x000fe20000100a00 */
[----:B------:R-:W-:-:S02]  /*1e040*/  IMAD.MOV.U32 R9, RZ, RZ, R26 ;  /* 0x000000ffff097224 */ /* 0x000fc400078e001a */
[----:B------:R-:W-:Y:S02]  /*1e050*/  IMAD.MOV.U32 R8, RZ, RZ, R27 ;  /* 0x000000ffff087224 */ /* 0x000fe400078e001b */
[----:B0-----:R-:W-:Y:S02]  /*1e060*/  IMAD.MOV.U32 R6, RZ, RZ, R11 ;  /* 0x000000ffff067224 */ /* 0x001fe400078e000b */
[----:B------:R-:W-:-:S05]  /*1e070*/  IMAD.MOV.U32 R7, RZ, RZ, R10 ;  /* 0x000000ffff077224 */ /* 0x000fca00078e000a */
[----:B------:R-:W-:Y:S04]  /*1e080*/  STL.64 [R1+0x1ed8], R6 ;  /* 0x001ed80601007387 */ /* 0x000fe80000100a00 */
[----:B------:R-:W2:Y:S04]  /*1e090*/  LDL.64 R26, [R1+0x8] ;  /* 0x00000800011a7983 */ /* 0x000ea80000100a00 */
[----:B------:R-:W2:Y:S01]  /*1e0a0*/  LDL.LU R20, [R1+0x210] ;  /* 0x0002100001147983 */ /* 0x000ea20000300800 */
[----:B---3--:R-:W-:Y:S02]  /*1e0b0*/  IMAD.MOV.U32 R23, RZ, RZ, R3 ;  /* 0x000000ffff177224 */ /* 0x008fe400078e0003 */
[----:B----4-:R-:W-:-:S02]  /*1e0c0*/  IMAD.MOV.U32 R22, RZ, RZ, R2 ;  /* 0x000000ffff167224 */ /* 0x010fc400078e0002 */
[----:B--2---:R-:W-:Y:S02]  /*1e0d0*/  IMAD.MOV.U32 R21, RZ, RZ, R0 ;  /* 0x000000ffff157224 */ /* 0x004fe400078e0000 */
[----:B------:R-:W2:Y:S04]  /*1e0e0*/  LDL.LU R0, [R1+0x1f60] ;  /* 0x001f600001007983 */ /* 0x000ea80000300800 */
[----:B------:R-:W3:Y:S04]  /*1e0f0*/  LDL.LU R2, [R1+0x1f5c] ;  /* 0x001f5c0001027983 */ /* 0x000ee80000300800 */
[----:B------:R-:W4:Y:S04]  /*1e100*/  LDL.LU R3, [R1+0x1f58] ;  /* 0x001f580001037983 */ /* 0x000f280000300800 */
[----:B------:R-:W2:Y:S04]  /*1e110*/  LDL.LU R12, [R1+0x2f0] ;  /* 0x0002f000010c7983 */ /* 0x000ea80000300800 */
[----:B------:R-:W2:Y:S04]  /*1e120*/  LDL.LU R13, [R1+0x2f4] ;  /* 0x0002f400010d7983 */ /* 0x000ea80000300800 */
[----:B------:R-:W2:Y:S04]  /*1e130*/  LDL.LU R14, [R1+0x2f8] ;  /* 0x0002f800010e7983 */ /* 0x000ea80000300800 */
[----:B------:R-:W2:Y:S04]  /*1e140*/  LDL.LU R15, [R1+0x2fc] ;  /* 0x0002fc00010f7983 */ /* 0x000ea80000300800 */
[----:B--2---:R-:W-:Y:S04]  /*1e150*/  STL.64 [R1+0x1f48], R14 ;  /* 0x001f480e01007387 */ /* 0x004fe80000100a00 */
[----:B------:R0:W-:Y:S04]  /*1e160*/  STL.64 [R1+0x1f40], R12 ;  /* 0x001f400c01007387 */ /* 0x0001e80000100a00 */
[----:B0-----:R-:W2:Y:S04]  /*1e170*/  LDL.LU R12, [R1+0x300] ;  /* 0x00030000010c7983 */ /* 0x001ea80000300800 */
[----:B------:R-:W2:Y:S04]  /*1e180*/  LDL.LU R13, [R1+0x304] ;  /* 0x00030400010d7983 */ /* 0x000ea80000300800 */
[----:B------:R-:W2:Y:S04]  /*1e190*/  LDL.LU R14, [R1+0x308] ;  /* 0x00030800010e7983 */ /* 0x000ea80000300800 */
[----:B------:R-:W2:Y:S04]  /*1e1a0*/  LDL.LU R15, [R1+0x30c] ;  /* 0x00030c00010f7983 */ /* 0x000ea80000300800 */
[----:B------:R-:W-:Y:S04]  /*1e1b0*/  STL.64 [R1+0x1f10], R22 ;  /* 0x001f101601007387 */ /* 0x000fe80000100a00 */
[----:B------:R0:W-:Y:S04]  /*1e1c0*/  STL.64 [R1+0x1f08], R20 ;  /* 0x001f081401007387 */ /* 0x0001e80000100a00 */
[----:B0-----:R-:W2:Y:S04]  /*1e1d0*/  LDL.LU R20, [R1+0x2c0] ;  /* 0x0002c00001147983 */ /* 0x001ea80000300800 */
[----:B------:R-:W2:Y:S04]  /*1e1e0*/  LDL.LU R21, [R1+0x2c4] ;  /* 0x0002c40001157983 */ /* 0x000ea80000300800 */
[----:B------:R-:W2:Y:S04]  /*1e1f0*/  LDL.LU R22, [R1+0x2c8] ;  /* 0x0002c80001167983 */ /* 0x000ea80000300800 */
[----:B------:R-:W2:Y:S04]  /*1e200*/  LDL.LU R23, [R1+0x2cc] ;  /* 0x0002cc0001177983 */ /* 0x000ea80000300800 */
[----:B--2---:R0:W-:Y:S04]  /*1e210*/  STL.64 [R1+0x1f20], R22 ;  /* 0x001f201601007387 */ /* 0x0041e80000100a00 */
[----:B------:R1:W-:Y:S04]  /*1e220*/  STL.64 [R1+0x1f18], R20 ;  /* 0x001f181401007387 */ /* 0x0003e80000100a00 */
[----:B0-----:R-:W2:Y:S04]  /*1e230*/  LDL R22, [R1+0x38] ;  /* 0x0000380001167983 */ /* 0x001ea80000100800 */
[----:B------:R-:W2:Y:S01]  /*1e240*/  LDL R23, [R1+0x3c] ;  /* 0x00003c0001177983 */ /* 0x000ea20000100800 */
[----:B------:R-:W-:Y:S03]  /*1e250*/  HMMA.16816.F32.BF16 R12, R16, R26, R12 ;  /* 0x0000001a100c723c */ /* 0x000fe6000004180c */
[----:B--2---:R0:W-:Y:S04]  /*1e260*/  STL.64 [R1+0x1f30], R22 ;  /* 0x001f301601007387 */ /* 0x0041e80000100a00 */
[----:B-1----:R-:W2:Y:S04]  /*1e270*/  LDL.LU R20, [R1+0x2e0] ;  /* 0x0002e00001147983 */ /* 0x002ea80000300800 */
[----:B------:R-:W2:Y:S04]  /*1e280*/  LDL.LU R21, [R1+0x2e4] ;  /* 0x0002e40001157983 */ /* 0x000ea80000300800 */
[----:B0-----:R-:W2:Y:S04]  /*1e290*/  LDL.LU R22, [R1+0x2e8] ;  /* 0x0002e80001167983 */ /* 0x001ea80000300800 */
[----:B------:R-:W2:Y:S04]  /*1e2a0*/  LDL.LU R23, [R1+0x2ec] ;  /* 0x0002ec0001177983 */ /* 0x000ea80000300800 */
[----:B------:R-:W2:Y:S01]  /*1e2b0*/  LDL.64 R10, [R1+0x78] ;  /* 0x00007800010a7983 */ /* 0x000ea20000100a00 */
[----:B------:R-:W-:-:S02]  /*1e2c0*/  IMAD.MOV.U32 R7, RZ, RZ, R8 ;  /* 0x000000ffff077224 */ /* 0x000fc400078e0008 */
[----:B------:R-:W-:Y:S02]  /*1e2d0*/  IMAD.MOV.U32 R6, RZ, RZ, R9 ;  /* 0x000000ffff067224 */ /* 0x000fe400078e0009 */
[----:B------:R-:W-:Y:S02]  /*1e2e0*/  IMAD.MOV.U32 R5, RZ, RZ, R26 ;  /* 0x000000ffff057224 */ /* 0x000fe400078e001a */
[----:B------:R-:W-:Y:S02]  /*1e2f0*/  IMAD.MOV.U32 R4, RZ, RZ, R27 ;  /* 0x000000ffff047224 */ /* 0x000fe400078e001b */
[----:B----4-:R-:W-:Y:S02]  /*1e300*/  IMAD.MOV.U32 R9, RZ, RZ, R3 ;  /* 0x000000ffff097224 */ /* 0x010fe400078e0003 */
[----:B------:R-:W-:Y:S02]  /*1e310*/  IMAD.MOV.U32 R25, RZ, RZ, R12 ;  /* 0x000000ffff197224 */ /* 0x000fe400078e000c */
[----:B------:R-:W-:Y:S01]  /*1e320*/  IMAD.MOV.U32 R3, RZ, RZ, R13 ;  /* 0x000000ffff037224 */ /* 0x000fe200078e000d */
[----:B--2---:R3:W-:Y:S04]  /*1e330*/  STL.64 [R1+0x1f28], R10 ;  /* 0x001f280a01007387 */ /* 0x0047e80000100a00 */
[----:B------:R-:W2:Y:S04]  /*1e340*/  LDL.LU R8, [R1+0x2d0] ;  /* 0x0002d00001087983 */ /* 0x000ea80000300800 */
[----:B------:R0:W-:Y:S01]  /*1e350*/  STL [R1+0x1c04], R29 ;  /* 0x001c041d01007387 */ /* 0x0001e20000100800 */
[----:B---3--:R-:W-:-:S02]  /*1e360*/  IMAD.MOV.U32 R10, RZ, RZ, R2 ;  /* 0x000000ffff0a7224 */ /* 0x008fc400078e0002 */
[----:B------:R-:W-:Y:S01]  /*1e370*/  IMAD.MOV.U32 R11, RZ, RZ, R0 ;  /* 0x000000ffff0b7224 */ /* 0x000fe200078e0000 */
[----:B0-----:R-:W3:Y:S04]  /*1e380*/  LDL R29, [R1+0x11e0] ;  /* 0x0011e000011d7983 */ /* 0x001ee80000100800 */
[----:B------:R-:W4:Y:S01]  /*1e390*/  LDL.LU.64 R26, [R1+0x1f50] ;  /* 0x001f5000011a7983 */ /* 0x000f220000300a00 */
[----:B------:R-:W-:Y:S02]  /*1e3a0*/  IMAD.MOV.U32 R2, RZ, RZ, R14 ;  /* 0x000000ffff027224 */ /* 0x000fe400078e000e */
[----:B------:R-:W-:Y:S02]  /*1e3b0*/  IMAD.MOV.U32 R0, RZ, RZ, R15 ;  /* 0x000000ffff007224 */ /* 0x000fe400078e000f */
[----:B------:R-:W4:Y:S04]  /*1e3c0*/  LDL.LU.64 R14, [R1+0x1f48] ;  /* 0x001f4800010e7983 */ /* 0x000f280000300a00 */
[----:B------:R-:W4:Y:S04]  /*1e3d0*/  LDL.LU.64 R12, [R1+0x1f40] ;  /* 0x001f4000010c7983 */ /* 0x000f280000300a00 */
[----:B------:R-:W-:Y:S04]  /*1e3e0*/  STL [R1+0x1df0], R2 ;  /* 0x001df00201007387 */ /* 0x000fe80000100800 */
[----:B------:R-:W-:Y:S04]  /*1e3f0*/  STL [R1+0x1c0c], R3 ;  /* 0x001c0c0301007387 */ /* 0x000fe80000100800 */
[----:B------:R-:W-:Y:S04]  /*1e400*/  STL [R1+0x1c08], R25 ;  /* 0x001c081901007387 */ /* 0x000fe80000100800 */
[----:B------:R-:W-:Y:S01]  /*1e410*/  STL [R1+0x1b58], R0 ;  /* 0x001b580001007387 */ /* 0x000fe20000100800 */
[----:B----4-:R-:W-:-:S15]  /*1e420*/  HMMA.16816.F32.BF16 R12, R16, R26, R12 ;  /* 0x0000001a100c723c */ /* 0x010fde000004180c */
[----:B------:R-:W-:-:S04]  /*1e430*/  NOP ;  /* 0x0000000000007918 */ /* 0x000fc80000000000 */
[----:B------:R-:W-:Y:S04]  /*1e440*/  STL.64 [R1+0x2f0], R12 ;  /* 0x0002f00c01007387 */ /* 0x000fe80000100a00 */
[----:B------:R0:W-:Y:S04]  /*1e450*/  STL.64 [R1+0x2f8], R14 ;  /* 0x0002f80e01007387 */ /* 0x0001e80000100a00 */
[----:B0-----:R-:W4:Y:S04]  /*1e460*/  LDL.LU.64 R14, [R1+0x1f38] ;  /* 0x001f3800010e7983 */ /* 0x001f280000300a00 */
[----:B------:R0:W-:Y:S04]  /*1e470*/  STL.64 [R1+0x1ed0], R26 ;  /* 0x001ed01a01007387 */ /* 0x0001e80000100a00 */
[----:B------:R-:W2:Y:S04]  /*1e480*/  LDL.LU R24, [R1+0x1f0] ;  /* 0x0001f00001187983 */ /* 0x000ea80000300800 */
[----:B------:R-:W2:Y:S04]  /*1e490*/  LDL.LU R25, [R1+0x1f4] ;  /* 0x0001f40001197983 */ /* 0x000ea80000300800 */
[----:B0-----:R-:W2:Y:S04]  /*1e4a0*/  LDL.LU R26, [R1+0x1f8] ;  /* 0x0001f800011a7983 */ /* 0x001ea80000300800 */
[----:B------:R-:W2:Y:S01]  /*1e4b0*/  LDL.LU R27, [R1+0x1fc] ;  /* 0x0001fc00011b7983 */ /* 0x000ea20000300800 */
[----:B----4-:R-:W-:Y:S03]  /*1e4c0*/  HMMA.16816.F32.BF16 R20, R16, R14, R20 ;  /* 0x0000000e1014723c */ /* 0x010fe60000041814 */
[----:B--2---:R-:W-:Y:S04]  /*1e4d0*/  STL.64 [R1+0x1ee8], R26 ;  /* 0x001ee81a01007387 */ /* 0x004fe80000100a00 */
[----:B------:R0:W-:Y:S04]  /*1e4e0*/  STL.64 [R1+0x1ee0], R24 ;  /* 0x001ee01801007387 */ /* 0x0001e80000100a00 */
[----:B0-----:R-:W2:Y:S04]  /*1e4f0*/  LDL.LU R24, [R1+0x200] ;  /* 0x0002000001187983 */ /* 0x001ea80000300800 */
[----:B------:R-:W2:Y:S04]  /*1e500*/  LDL.LU R25, [R1+0x204] ;  /* 0x0002040001197983 */ /* 0x000ea80000300800 */
[----:B------:R-:W2:Y:S01]  /*1e510*/  LDL.LU R26, [R1+0x208] ;  /* 0x00020800011a7983 */ /* 0x000ea20000300800 */
[----:B------:R-:W-:-:S03]  /*1e520*/  IMAD.MOV.U32 R27, RZ, RZ, R28 ;  /* 0x000000ffff1b7224 */ /* 0x000fc600078e001c */
[----:B------:R-:W-:Y:S04]  /*1e530*/  STL [R1+0x474], R21 ;  /* 0x0004741501007387 */ /* 0x000fe80000100800 */
[----:B------:R0:W-:Y:S01]  /*1e540*/  STL [R1+0x478], R22 ;  /* 0x0004781601007387 */ /* 0x0001e20000100800 */
[----:B------:R-:W-:-:S03]  /*1e550*/  IMAD.MOV.U32 R28, RZ, RZ, R23 ;  /* 0x000000ffff1c7224 */ /* 0x000fc600078e0017 */
[----:B0-----:R-:W4:Y:S01]  /*1e560*/  LDL.LU.64 R22, [R1+0x1f30] ;  /* 0x001f300001167983 */ /* 0x001f220000300a00 */
[----:B------:R-:W-:-:S03]  /*1e570*/  IMAD.MOV.U32 R0, RZ, RZ, R20 ;  /* 0x000000ffff007224 */ /* 0x000fc600078e0014 */
[----:B------:R-:W-:Y:S04]  /*1e580*/  STL [R1+0x1e20], R28 ;  /* 0x001e201c01007387 */ /* 0x000fe80000100800 */
[----:B------:R-:W-:Y:S01]  /*1e590*/  STL [R1+0x1df4], R0 ;  /* 0x001df40001007387 */ /* 0x000fe20000100800 */
[----:B----4-:R-:W-:Y:S03]  /*1e5a0*/  HMMA.16816.F32.BF16 R20, R16, R22, R8 ;  /* 0x000000161014723c */ /* 0x010fe60000041808 */
[----:B------:R-:W4:-:S15]  /*1e5b0*/  LDL.LU.64 R10, [R1+0x1f28] ;  /* 0x001f2800010a7983 */ /* 0x000f1e0000300a00 */
[----:B------:R-:W-:Y:S01]  /*1e5c0*/  NOP ;  /* 0x0000000000007918 */ /* 0x000fe20000000000 */
[----:B------:R-:W-:Y:S04]  /*1e5d0*/  STL.64 [R1+0x4b0], R20 ;  /* 0x0004b01401007387 */ /* 0x000fe80000100a00 */
[----:B------:R0:W-:Y:S04]  /*1e5e0*/  STL.64 [R1+0x4b8], R22 ;  /* 0x0004b81601007387 */ /* 0x0001e80000100a00 */
[----:B0-----:R-:W2:Y:S04]  /*1e5f0*/  LDL.LU.64 R22, [R1+0x1f20] ;  /* 0x001f200001167983 */ /* 0x001ea80000300a00 */
[----:B------:R-:W2:Y:S01]  /*1e600*/  LDL.LU.64 R20, [R1+0x1f18] ;  /* 0x001f180001147983 */ /* 0x000ea20000300a00 */
[----:B----4-:R-:W-:-:S02]  /*1e610*/  IMAD.MOV.U32 R2, RZ, RZ, R10 ;  /* 0x000000ffff027224 */ /* 0x010fc400078e000a */
[----:B------:R-:W-:Y:S01]  /*1e620*/  IMAD.MOV.U32 R0, RZ, RZ, R11 ;  /* 0x000000ffff007224 */ /* 0x000fe200078e000b */
        /* <DEDUP_REMOVED lines=9> */
[----:B------:R-:W2:Y:S04]  /*1e6c0*/  LDL.LU.64 R20, [R1+0x1ef0] ;  /* 0x001ef00001147983 */ /* 0x000ea80000300a00 */
[----:B------:R-:W-:Y:S09]  /*1e6d0*/  STL.64 [R1+0x1e88], R10 ;  /* 0x001e880a01007387 */ /* 0x000ff20000100a00 */
[----:B------:R-:W-:Y:S04]  /*1e6e0*/  STL.64 [R1+0x210], R16 ;  /* 0x0002101001007387 */ /* 0x000fe80000100a00 */
[----:B------:R0:W-:Y:S04]  /*1e6f0*/  STL.64 [R1+0x218], R18 ;  /* 0x0002181201007387 */ /* 0x0001e80000100a00 */
[----:B0-----:R-:W4:Y:S01]  /*1e700*/  LDL.64 R18, [R1+0x38] ;  /* 0x0000380001127983 */ /* 0x001f220000100a00 */
[----:B------:R-:W-:-:S02]  /*1e710*/  IMAD.MOV.U32 R10, RZ, RZ, R5 ;  /* 0x000000ffff0a7224 */ /* 0x000fc400078e0005 */
[----:B------:R-:W-:Y:S02]  /*1e720*/  IMAD.MOV.U32 R11, RZ, RZ, R4 ;  /* 0x000000ffff0b7224 */ /* 0x000fe400078e0004 */
[C---:B--2---:R-:W-:Y:S01]  /*1e730*/  HMMA.16816.F32.BF16 R4, R20.reuse, R6, R24 ;  /* 0x000000061404723c */ /* 0x044fe20000041818 */
[----:B----4-:R0:W-:Y:S04]  /*1e740*/  STL.64 [R1+0x1ea8], R18 ;  /* 0x001ea81201007387 */ /* 0x0101e80000100a00 */
[----:B------:R-:W2:Y:S04]  /*1e750*/  LDL.LU R16, [R1+0x1c0] ;  /* 0x0001c00001107983 */ /* 0x000ea80000300800 */
[----:B------:R-:W2:Y:S04]  /*1e760*/  LDL.LU R17, [R1+0x1c4] ;  /* 0x0001c40001117983 */ /* 0x000ea80000300800 */
[----:B0-----:R-:W2:Y:S04]  /*1e770*/  LDL.LU R18, [R1+0x1c8] ;  /* 0x0001c80001127983 */ /* 0x001ea80000300800 */
[----:B------:R-:W2:Y:S04]  /*1e780*/  LDL.LU R19, [R1+0x1cc] ;  /* 0x0001cc0001137983 */ /* 0x000ea80000300800 */
[----:B------:R-:W4:Y:S04]  /*1e790*/  LDL.LU.64 R26, [R1+0x1ee8] ;  /* 0x001ee800011a7983 */ /* 0x000f280000300a00 */
[----:B------:R-:W4:Y:S04]  /*1e7a0*/  LDL.LU.64 R24, [R1+0x1ee0] ;  /* 0x001ee00001187983 */ /* 0x000f280000300a00 */
[----:B------:R-:W-:Y:S04]  /*1e7b0*/  STL.64 [R1+0x5c0], R4 ;  /* 0x0005c00401007387 */ /* 0x000fe80000100a00 */
[----:B------:R0:W-:Y:S04]  /*1e7c0*/  STL.64 [R1+0x5c8], R6 ;  /* 0x0005c80601007387 */ /* 0x0001e80000100a00 */
[----:B0-----:R-:W4:Y:S02]  /*1e7d0*/  LDL.LU.64 R6, [R1+0x1ed8] ;  /* 0x001ed80001067983 */ /* 0x001f240000300a00 */
[----:B----4-:R-:W-:Y:S02]  /*1e7e0*/  HMMA.16816.F32.BF16 R4, R20, R6, R24 ;  /* 0x000000061404723c */ /* 0x010fe40000041818 */
[----:B------:R-:W4:-:S15]  /*1e7f0*/  LDL.LU.64 R26, [R1+0x1ed0] ;  /* 0x001ed000011a7983 */ /* 0x000f1e0000300a00 */
[----:B------:R-:W-:Y:S02]  /*1e800*/  NOP ;  /* 0x0000000000007918 */ /* 0x000fe40000000000 */
[----:B------:R-:W-:Y:S04]  /*1e810*/  STL.64 [R1+0x5b0], R4 ;  /* 0x0005b00401007387 */ /* 0x000fe80000100a00 */
[----:B------:R0:W-:Y:S04]  /*1e820*/  STL.64 [R1+0x5b8], R6 ;  /* 0x0005b80601007387 */ /* 0x0001e80000100a00 */
[----:B0-----:R-:W2:Y:S04]  /*1e830*/  LDL.LU.64 R6, [R1+0x1ec8] ;  /* 0x001ec80001067983 */ /* 0x001ea80000300a00 */
[----:B------:R-:W2:Y:S02]  /*1e840*/  LDL.LU.64 R4, [R1+0x1ec0] ;  /* 0x001ec00001047983 */ /* 0x000ea40000300a00 */
[----:B--2---:R-:W-:Y:S02]  /*1e850*/  HMMA.16816.F32.BF16 R8, R20, R10, R4 ;  /* 0x0000000a1408723c */ /* 0x004fe40000041804 */
[----:B------:R-:W4:Y:S04]  /*1e860*/  LDL.LU.64 R6, [R1+0x1eb8] ;  /* 0x001eb80001067983 */ /* 0x000f280000300a00 */
[----:B------:R-:W4:-:S13]  /*1e870*/  LDL.LU.64 R4, [R1+0x1eb0] ;  /* 0x001eb00001047983 */ /* 0x000f1a0000300a00 */
[----:B------:R-:W-:Y:S04]  /*1e880*/  STL.64 [R1+0x5a0], R8 ;  /* 0x0005a00801007387 */ /* 0x000fe80000100a00 */
[----:B------:R4:W-:Y:S02]  /*1e890*/  STL.64 [R1+0x5a8], R10 ;  /* 0x0005a80a01007387 */ /* 0x0009e40000100a00 */
[----:B----4-:R-:W-:Y:S02]  /*1e8a0*/  HMMA.16816.F32.BF16 R8, R20, R26, R4 ;  /* 0x0000001a1408723c */ /* 0x010fe40000041804 */
[----:B------:R-:W2:-:S15]  /*1e8b0*/  LDL.LU R4, [R1+0x100] ;  /* 0x0001000001047983 */ /* 0x000e9e0000300800 */
[----:B------:R-:W-:Y:S02]  /*1e8c0*/  NOP ;  /* 0x0000000000007918 */ /* 0x000fe40000000000 */
[----:B------:R-:W-:Y:S04]  /*1e8d0*/  STL.64 [R1+0x590], R8 ;  /* 0x0005900801007387 */ /* 0x000fe80000100a00 */
[----:B------:R0:W-:Y:S04]  /*1e8e0*/  STL.64 [R1+0x598], R10 ;  /* 0x0005980a01007387 */ /* 0x0001e80000100a00 */
[----:B------:R-:W2:Y:S04]  /*1e8f0*/  LDL.LU R5, [R1+0x104] ;  /* 0x0001040001057983 */ /* 0x000ea80000300800 */
[----:B------:R-:W4:Y:S04]  /*1e900*/  LDL.LU R6, [R1+0x108] ;  /* 0x0001080001067983 */ /* 0x000f280000300800 */
[----:B------:R-:W4:Y:S01]  /*1e910*/  LDL.LU R7, [R1+0x10c] ;  /* 0x00010c0001077983 */ /* 0x000f220000300800 */
[----:B0-----:R-:W-:-:S02]  /*1e920*/  IMAD.MOV.U32 R10, RZ, RZ, R2 ;  /* 0x000000ffff0a7224 */ /* 0x001fc400078e0002 */
[----:B------:R-:W-:Y:S01]  /*1e930*/  IMAD.MOV.U32 R11, RZ, RZ, R0 ;  /* 0x000000ffff0b7224 */ /* 0x000fe200078e0000 */
[----:B----4-:R-:W-:Y:S04]  /*1e940*/  STL.64 [R1+0x1e98], R6 ;  /* 0x001e980601007387 */ /* 0x010fe80000100a00 */
[----:B--2---:R0:W-:Y:S04]  /*1e950*/  STL.64 [R1+0x1e90], R4 ;  /* 0x001e900401007387 */ /* 0x0041e80000100a00 */
[----:B------:R1:W-:Y:S04]  /*1e960*/  STL.64 [R1+0x1ea0], R10 ;  /* 0x001ea00a01007387 */ /* 0x0003e80000100a00 */
[----:B0-----:R-:W2:Y:S04]  /*1e970*/  LDL.LU R4, [R1+0x1a0] ;  /* 0x0001a00001047983 */ /* 0x001ea80000300800 */
[----:B------:R-:W2:Y:S04]  /*1e980*/  LDL.LU R5, [R1+0x1a4] ;  /* 0x0001a40001057983 */ /* 0x000ea80000300800 */
[----:B------:R-:W2:Y:S04]  /*1e990*/  LDL.LU R6, [R1+0x1a8] ;  /* 0x0001a80001067983 */ /* 0x000ea80000300800 */
[----:B------:R-:W2:Y:S04]  /*1e9a0*/  LDL.LU R7, [R1+0x1ac] ;  /* 0x0001ac0001077983 */ /* 0x000ea80000300800 */
[----:B------:R-:W4:Y:S04]  /*1e9b0*/  LDL.LU R8, [R1+0x1b0] ;  /* 0x0001b00001087983 */ /* 0x000f280000300800 */
[----:B------:R-:W4:Y:S04]  /*1e9c0*/  LDL.LU R9, [R1+0x1b4] ;  /* 0x0001b40001097983 */ /* 0x000f280000300800 */
[----:B-1----:R-:W4:Y:S04]  /*1e9d0*/  LDL.LU R10, [R1+0x1b8] ;  /* 0x0001b800010a7983 */ /* 0x002f280000300800 */
[----:B------:R-:W4:Y:S04]  /*1e9e0*/  LDL.LU R11, [R1+0x1bc] ;  /* 0x0001bc00010b7983 */ /* 0x000f280000300800 */
[----:B------:R0:W-:Y:S04]  /*1e9f0*/  STL.64 [R1+0x1e30], R26 ;  /* 0x001e301a01007387 */ /* 0x0001e80000100a00 */
[----:B0-----:R-:W2:Y:S01]  /*1ea00*/  LDL.64 R26, [R1+0x8] ;  /* 0x00000800011a7983 */ /* 0x001ea20000100a00 */
[C---:B------:R-:W-:Y:S03]  /*1ea10*/  HMMA.16816.F32.BF16 R16, R20.reuse, R14, R16 ;  /* 0x0000000e1410723c */ /* 0x040fe60000041810 */
[----:B--2---:R0:W-:Y:S04]  /*1ea20*/  STL.64 [R1+0x1e48], R26 ;  /* 0x001e481a01007387 */ /* 0x0041e80000100a00 */
[----:B0-----:R-:W2:Y:S04]  /*1ea30*/  LDL.64 R26, [R1+0x18] ;  /* 0x00001800011a7983 */ /* 0x001ea80000100a00 */
[----:B--2---:R0:W-:Y:S04]  /*1ea40*/  STL.64 [R1+0x1e60], R26 ;  /* 0x001e601a01007387 */ /* 0x0041e80000100a00 */
[----:B0-----:R-:W2:Y:S04]  /*1ea50*/  LDL.64 R26, [R1+0x28] ;  /* 0x00002800011a7983 */ /* 0x001ea80000100a00 */
[----:B------:R-:W-:Y:S04]  /*1ea60*/  STL.64 [R1+0x200], R16 ;  /* 0x0002001001007387 */ /* 0x000fe80000100a00 */
[----:B------:R0:W-:Y:S04]  /*1ea70*/  STL.64 [R1+0x208], R18 ;  /* 0x0002081201007387 */ /* 0x0001e80000100a00 */
[----:B0-----:R-:W4:Y:S04]  /*1ea80*/  LDL.LU.64 R18, [R1+0x1ea8] ;  /* 0x001ea80001127983 */ /* 0x001f280000300a00 */
[----:B------:R0:W-:Y:S04]  /*1ea90*/  STL.64 [R1+0x1e28], R14 ;  /* 0x001e280e01007387 */ /* 0x0001e80000100a00 */
[----:B------:R-:W2:Y:S04]  /*1eaa0*/  LDL.LU R12, [R1+0xc0] ;  /* 0x0000c000010c7983 */ /* 0x000ea80000300800 */
[----:B------:R-:W2:Y:S04]  /*1eab0*/  LDL.LU R13, [R1+0xc4] ;  /* 0x0000c400010d7983 */ /* 0x000ea80000300800 */
[----:B0-----:R-:W2:Y:S04]  /*1eac0*/  LDL.LU R14, [R1+0xc8] ;  /* 0x0000c800010e7983 */ /* 0x001ea80000300800 */
[----:B------:R-:W2:Y:S04]  /*1ead0*/  LDL.LU R15, [R1+0xcc] ;  /* 0x0000cc00010f7983 */ /* 0x000ea80000300800 */
[----:B--2---:R-:W-:Y:S04]  /*1eae0*/  STL.64 [R1+0x1e40], R14 ;  /* 0x001e400e01007387 */ /* 0x004fe80000100a00 */
[----:B------:R0:W-:Y:S04]  /*1eaf0*/  STL.64 [R1+0x1e38], R12 ;  /* 0x001e380c01007387 */ /* 0x0001e80000100a00 */
[----:B0-----:R-:W2:Y:S04]  /*1eb00*/  LDL.LU R12, [R1+0xd0] ;  /* 0x0000d000010c7983 */ /* 0x001ea80000300800 */
[----:B------:R-:W2:Y:S04]  /*1eb10*/  LDL.LU R13, [R1+0xd4] ;  /* 0x0000d400010d7983 */ /* 0x000ea80000300800 */
[----:B------:R-:W2:Y:S04]  /*1eb20*/  LDL.LU R14, [R1+0xd8] ;  /* 0x0000d800010e7983 */ /* 0x000ea80000300800 */
[----:B------:R-:W2:Y:S01]  /*1eb30*/  LDL.LU R15, [R1+0xdc] ;  /* 0x0000dc00010f7983 */ /* 0x000ea20000300800 */
[C---:B----4-:R-:W-:Y:S03]  /*1eb40*/  HMMA.16816.F32.BF16 R8, R20.reuse, R18, R8 ;  /* 0x000000121408723c */ /* 0x050fe60000041808 */
[----:B--2---:R-:W-:Y:S04]  /*1eb50*/  STL.64 [R1+0x1e58], R14 ;  /* 0x001e580e01007387 */ /* 0x004fe80000100a00 */
[----:B------:R0:W-:Y:S04]  /*1eb60*/  STL.64 [R1+0x1e50], R12 ;  /* 0x001e500c01007387 */ /* 0x0001e80000100a00 */
[----:B0-----:R-:W2:Y:S04]  /*1eb70*/  LDL.LU R12, [R1+0xe0] ;  /* 0x0000e000010c7983 */ /* 0x001ea80000300800 */
[----:B------:R-:W2:Y:S04]  /*1eb80*/  LDL.LU R13, [R1+0xe4] ;  /* 0x0000e400010d7983 */ /* 0x000ea80000300800 */
[----:B------:R-:W4:Y:S04]  /*1eb90*/  LDL.LU R14, [R1+0xe8] ;  /* 0x0000e800010e7983 */ /* 0x000f280000300800 */
[----:B------:R-:W4:Y:S04]  /*1eba0*/  LDL.LU R15, [R1+0xec] ;  /* 0x0000ec00010f7983 */ /* 0x000f280000300800 */
[----:B----4-:R-:W-:Y:S04]  /*1ebb0*/  STL.64 [R1+0x1e70], R14 ;  /* 0x001e700e01007387 */ /* 0x010fe80000100a00 */
[----:B--2---:R0:W-:Y:S04]  /*1ebc0*/  STL.64 [R1+0x1e68], R12 ;  /* 0x001e680c01007387 */ /* 0x0041e80000100a00 */
[----:B0-----:R-:W2:Y:S04]  /*1ebd0*/  LDL.LU R12, [R1+0xf0] ;  /* 0x0000f000010c7983 */ /* 0x001ea80000300800 */
[----:B------:R-:W2:Y:S04]  /*1ebe0*/  LDL.LU R13, [R1+0xf4] ;  /* 0x0000f400010d7983 */ /* 0x000ea80000300800 */
[----:B------:R-:W2:Y:S04]  /*1ebf0*/  LDL.LU R14, [R1+0xf8] ;  /* 0x0000f800010e7983 */ /* 0x000ea80000300800 */
[----:B------:R-:W2:Y:S04]  /*1ec00*/  LDL.LU R15, [R1+0xfc] ;  /* 0x0000fc00010f7983 */ /* 0x000ea80000300800 */
[----:B------:R-:W-:Y:S04]  /*1ec10*/  STL.64 [R1+0x1f0], R8 ;  /* 0x0001f00801007387 */ /* 0x000fe80000100a00 */
[----:B------:R0:W-:Y:S04]  /*1ec20*/  STL.64 [R1+0x1f8], R10 ;  /* 0x0001f80a01007387 */ /* 0x0001e80000100a00 */
[----:B0-----:R-:W4:Y:S02]  /*1ec30*/  LDL.LU.64 R10, [R1+0x1ea0] ;  /* 0x001ea000010a7983 */ /* 0x001f240000300a00 */
[----:B----4-:R-:W-:Y:S02]  /*1ec40*/  HMMA.16816.F32.BF16 R8, R20, R10, R4 ;  /* 0x0000000a1408723c */ /* 0x010fe40000041804 */
[----:B------:R-:W4:Y:S04]  /*1ec50*/  LDL.LU.64 R6, [R1+0x1e98] ;  /* 0x001e980001067983 */ /* 0x000f280000300a00 */
[----:B------:R-:W4:-:S13]  /*1ec60*/  LDL.LU.64 R4, [R1+0x1e90] ;  /* 0x001e900001047983 */ /* 0x000f1a0000300a00 */
[----:B------:R-:W-:Y:S04]  /*1ec70*/  STL.64 [R1+0x1e0], R8 ;  /* 0x0001e00801007387 */ /* 0x000fe80000100a00 */
[----:B------:R0:W-:Y:S04]  /*1ec80*/  STL.64 [R1+0x1e8], R10 ;  /* 0x0001e80a01007387 */ /* 0x0001e80000100a00 */
[----:B0-----:R-:W4:Y:S02]  /*1ec90*/  LDL.LU.64 R10, [R1+0x1e88] ;  /* 0x001e8800010a7983 */ /* 0x001f240000300a00 */
[----:B----4-:R-:W-:Y:S02]  /*1eca0*/  HMMA.16816.F32.BF16 R8, R20, R10, R4 ;  /* 0x0000000a1408723c */ /* 0x010fe40000041804 */
[----:B------:R-:W2:Y:S04]  /*1ecb0*/  LDL.LU.64 R6, [R1+0x1e80] ;  /* 0x001e800001067983 */ /* 0x000ea80000300a00 */
[----:B------:R-:W2:Y:S04]  /*1ecc0*/  LDL.LU.64 R4, [R1+0x1e78] ;  /* 0x001e780001047983 */ /* 0x000ea80000300a00 */
[----:B------:R-:W4:Y:S01]  /*1ecd0*/  LDL.LU R20, [R1+0x180] ;  /* 0x0001800001147983 */ /* 0x000f220000300800 */
[----:B------:R-:W-:-:S02]  /*1ece0*/  IMAD.MOV.U32 R16, RZ, RZ, R26 ;  /* 0x000000ffff107224 */ /* 0x000fc400078e001a */
[----:B------:R-:W-:-:S06]  /*1ecf0*/  IMAD.MOV.U32 R3, RZ, RZ, R27 ;  /* 0x000000ffff037224 */ /* 0x000fcc00078e001b */
[----:B------:R-:W-:Y:S04]  /*1ed00*/  STL.64 [R1+0x530], R8 ;  /* 0x0005300801007387 */ /* 0x000fe80000100a00 */
[----:B------:R-:W-:Y:S04]  /*1ed10*/  STL.64 [R1+0x538], R10 ;  /* 0x0005380a01007387 */ /* 0x000fe80000100a00 */
[----:B------:R-:W4:Y:S04]  /*1ed20*/  LDL.LU R21, [R1+0x184] ;  /* 0x0001840001157983 */ /* 0x000f280000300800 */
[----:B------:R-:W4:Y:S04]  /*1ed30*/  LDL.LU R22, [R1+0x188] ;  /* 0x0001880001167983 */ /* 0x000f280000300800 */
[----:B------:R-:W4:Y:S01]  /*1ed40*/  LDL.LU R23, [R1+0x18c] ;  /* 0x00018c0001177983 */ /* 0x000f220000300800 */
[----:B--2---:R-:W-:-:S15]  /*1ed50*/  HMMA.16816.F32.BF16 R12, R4, R26, R12 ;  /* 0x0000001a040c723c */ /* 0x004fde000004180c */
[----:B------:R-:W-:-:S04]  /*1ed60*/  NOP ;  /* 0x0000000000007918 */ /* 0x000fc80000000000 */
[----:B------:R-:W-:Y:S04]  /*1ed70*/  STL.64 [R1+0x510], R12 ;  /* 0x0005100c01007387 */ /* 0x000fe80000100a00 */
[----:B------:R0:W-:Y:S04]  /*1ed80*/  STL.64 [R1+0x518], R14 ;  /* 0x0005180e01007387 */ /* 0x0001e80000100a00 */
[----:B0-----:R-:W2:Y:S04]  /*1ed90*/  LDL.LU.64 R14, [R1+0x1e70] ;  /* 0x001e7000010e7983 */ /* 0x001ea80000300a00 */
[----:B------:R-:W2:Y:S04]  /*1eda0*/  LDL.LU.64 R12, [R1+0x1e68] ;  /* 0x001e6800010c7983 */ /* 0x000ea80000300a00 */
[----:B------:R-:W2:Y:S02]  /*1edb0*/  LDL.LU.64 R26, [R1+0x1e60] ;  /* 0x001e6000011a7983 */ /* 0x000ea40000300a00 */
[----:B--2---:R-:W-:Y:S01]  /*1edc0*/  HMMA.16816.F32.BF16 R12, R4, R26, R12 ;  /* 0x0000001a040c723c */ /* 0x004fe2000004180c */
[----:B------:R-:W-:-:S02]  /*1edd0*/  IMAD.MOV.U32 R28, RZ, RZ, R26 ;  /* 0x000000ffff1c7224 */ /* 0x000fc400078e001a */
[----:B------:R-:W-:-:S15]  /*1ede0*/  IMAD.MOV.U32 R17, RZ, RZ, R27 ;  /* 0x000000ffff117224 */ /* 0x000fde00078e001b */
[----:B------:R-:W-:Y:S01]  /*1edf0*/  NOP ;  /* 0x0000000000007918 */ /* 0x000fe20000000000 */
        /* <DEDUP_REMOVED lines=13> */
[----:B------:R-:W2:Y:S01]  /*1eed0*/  LDL.LU.64 R26, [R1+0x1e30] ;  /* 0x001e3000011a7983 */ /* 0x000ea20000300a00 */
[----:B------:R-:W0:Y:S01]  /*1eee0*/  S2R R10, SR_TID.X ;  /* 0x00000000000a7919 */ /* 0x000e220000002100 */
[----:B------:R-:W1:Y:S01]  /*1eef0*/  S2R R8, SR_TID.X ;  /* 0x0000000000087919 */ /* 0x000e620000002100 */
[C---:B0-----:R-:W-:Y:S01]  /*1ef00*/  IMAD.SHL.U32 R11, R10.reuse, 0x2, RZ ;  /* 0x000000020a0b7824 */ /* 0x041fe200078e00ff */
[----:B------:R-:W-:-:S04]  /*1ef10*/  LOP3.LUT R10, R10, 0x7, RZ, 0xc0, !PT ;  /* 0x000000070a0a7812 */ /* 0x000fc800078ec0ff */
[----:B------:R-:W-:Y:S01]  /*1ef20*/  LOP3.LUT R11, R11, 0x10, RZ, 0xc0, !PT ;  /* 0x000000100b0b7812 */ /* 0x000fe200078ec0ff */
[----:B--2---:R-:W-:-:S15]  /*1ef30*/  HMMA.16816.F32.BF16 R12, R4, R26, R12 ;  /* 0x0000001a040c723c */ /* 0x004fde000004180c */
[----:B------:R-:W-:-:S04]  /*1ef40*/  NOP ;  /* 0x0000000000007918 */ /* 0x000fc80000000000 */
[----:B------:R-:W-:Y:S04]  /*1ef50*/  STL.64 [R1+0x100], R12 ;  /* 0x0001000c01007387 */ /* 0x000fe80000100a00 */
[----:B------:R0:W-:Y:S04]  /*1ef60*/  STL.64 [R1+0x108], R14 ;  /* 0x0001080e01007387 */ /* 0x0001e80000100a00 */
[----:B0-----:R-:W4:Y:S01]  /*1ef70*/  LDL.LU.64 R14, [R1+0x1e28] ;  /* 0x001e2800010e7983 */ /* 0x001f220000300a00 */
[----:B------:R-:W-:Y:S01]  /*1ef80*/  IMAD R9, R10, 0x210, RZ ;  /* 0x000002100a097824 */ /* 0x000fe200078e02ff */
[----:B-1----:R-:W-:Y:S01]  /*1ef90*/  LOP3.LUT R11, R11, 0x20, R8, 0xf8, !PT ;  /* 0x000000200b0b7812 */ /* 0x002fe200078ef808 */
[----:B------:R-:W-:-:S03]  /*1efa0*/  IMAD.SHL.U32 R10, R8, 0x100, RZ ;  /* 0x00000100080a7824 */ /* 0x000fc600078e00ff */
[----:B------:R-:W-:-:S04]  /*1efb0*/  LOP3.LUT R11, R9, R11, RZ, 0x3c, !PT ;  /* 0x0000000b090b7212 */ /* 0x000fc800078e3cff */
[----:B------:R-:W-:-:S06]  /*1efc0*/  LOP3.LUT R11, R11, 0x1000, R10, 0xf8, !PT ;  /* 0x000010000b0b7812 */ /* 0x000fcc00078ef80a */
[----:B------:R-:W0:Y:S04]  /*1efd0*/  LDSM.16.MT88.4 R8, [R11+UR5+0x2180] ;  /* 0x002180050b08783b */ /* 0x000e280008004200 */
[----:B------:R1:W-:Y:S04]  /*1efe0*/  STL.64 [R1+0x1e18], R26 ;  /* 0x001e181a01007387 */ /* 0x0003e80000100a00 */
[----:B------:R-:W2:Y:S04]  /*1eff0*/  LDL.LU R24, [R1+0x230] ;  /* 0x0002300001187983 */ /* 0x000ea80000300800 */
[----:B------:R-:W2:Y:S04]  /*1f000*/  LDL.LU R25, [R1+0x234] ;  /* 0x0002340001197983 */ /* 0x000ea80000300800 */
[----:B-1----:R-:W2:Y:S04]  /*1f010*/  LDL.LU R26, [R1+0x238] ;  /* 0x00023800011a7983 */ /* 0x002ea80000300800 */
[----:B------:R-:W2:Y:S04]  /*1f020*/  LDL.LU R27, [R1+0x23c] ;  /* 0x00023c00011b7983 */ /* 0x000ea80000300800 */
[----:B0-----:R-:W-:Y:S04]  /*1f030*/  STL.64 [R1+0x1e00], R10 ;  /* 0x001e000a01007387 */ /* 0x001fe80000100a00 */
[----:B------:R4:W-:Y:S02]  /*1f040*/  STL.64 [R1+0x1df8], R8 ;  /* 0x001df80801007387 */ /* 0x0009e40000100a00 */
[----:B----4-:R-:W-:Y:S01]  /*1f050*/  HMMA.16816.F32.BF16 R8, R4, R14, R20 ;  /* 0x0000000e0408723c */ /* 0x010fe20000041814 */
[----:B------:R-:W-:-:S02]  /*1f060*/  IMAD.MOV.U32 R21, RZ, RZ, R14 ;  /* 0x000000ffff157224 */ /* 0x000fc400078e000e */
[----:B------:R-:W-:Y:S02]  /*1f070*/  IMAD.MOV.U32 R20, RZ, RZ, R15 ;  /* 0x000000ffff147224 */ /* 0x000fe400078e000f */
[----:B---3--:R-:W0:-:S14]  /*1f080*/  LDSM.16.MT88.4 R12, [R29+UR5+0x2000] ;  /* 0x002000051d0c783b */ /* 0x008e1c0008004200 */
[----:B------:R-:W-:Y:S04]  /*1f090*/  STL.64 [R1+0x1c0], R8 ;  /* 0x0001c00801007387 */ /* 0x000fe80000100a00 */
[----:B------:R-:W-:Y:S04]  /*1f0a0*/  STL.64 [R1+0x1c8], R10 ;  /* 0x0001c80a01007387 */ /* 0x000fe80000100a00 */
[----:B0-----:R-:W-:Y:S04]  /*1f0b0*/  STL.64 [R1+0x1d78], R14 ;  /* 0x001d780e01007387 */ /* 0x001fe80000100a00 */
[----:B------:R0:W-:Y:S04]  /*1f0c0*/  STL.64 [R1+0x1d70], R12 ;  /* 0x001d700c01007387 */ /* 0x0001e80000100a00 */
[----:B0-----:R-:W3:Y:S04]  /*1f0d0*/  LDL.LU R12, [R1+0x410] ;  /* 0x00041000010c7983 */ /* 0x001ee80000300800 */
[----:B------:R-:W3:Y:S04]  /*1f0e0*/  LDL.LU R13, [R1+0x414] ;  /* 0x00041400010d7983 */ /* 0x000ee80000300800 */
[----:B------:R-:W4:Y:S04]  /*1f0f0*/  LDL.LU R14, [R1+0x418] ;  /* 0x00041800010e7983 */ /* 0x000f280000300800 */
[----:B------:R-:W4:Y:S04]  /*1f100*/  LDL.LU R15, [R1+0x41c] ;  /* 0x00041c00010f7983 */ /* 0x000f280000300800 */
[----:B------:R-:W3:Y:S04]  /*1f110*/  LDL R22, [R1+0x78] ;  /* 0x0000780001167983 */ /* 0x000ee80000100800 */
[----:B------:R-:W3:Y:S04]  /*1f120*/  LDL R23, [R1+0x7c] ;  /* 0x00007c0001177983 */ /* 0x000ee80000100800 */
[----:B------:R-:W3:Y:S04]  /*1f130*/  LDL.LU R8, [R1+0x350] ;  /* 0x0003500001087983 */ /* 0x000ee80000300800 */
[----:B------:R-:W3:Y:S04]  /*1f140*/  LDL.LU R9, [R1+0x354] ;  /* 0x0003540001097983 */ /* 0x000ee80000300800 */
[----:B------:R-:W3:Y:S04]  /*1f150*/  LDL.LU R10, [R1+0x358] ;  /* 0x00035800010a7983 */ /* 0x000ee80000300800 */
[----:B------:R-:W3:Y:S01]  /*1f160*/  LDL.LU R11, [R1+0x35c] ;  /* 0x00035c00010b7983 */ /* 0x000ee20000300800 */
[----:B--2---:R-:W-:Y:S03]  /*1f170*/  HMMA.16816.F32.BF16 R24, R4, R18, R24 ;  /* 0x000000120418723c */ /* 0x004fe60000041818 */
[----:B---3--:R-:W-:Y:S04]  /*1f180*/  STL.64 [R1+0x1e10], R10 ;  /* 0x001e100a01007387 */ /* 0x008fe80000100a00 */
[----:B------:R0:W-:Y:S04]  /*1f190*/  STL.64 [R1+0x1e08], R8 ;  /* 0x001e080801007387 */ /* 0x0001e80000100a00 */
[----:B0-----:R-:W2:Y:S04]  /*1f1a0*/  LDL.LU R8, [R1+0x360] ;  /* 0x0003600001087983 */ /* 0x001ea80000300800 */
[----:B------:R-:W2:Y:S04]  /*1f1b0*/  LDL.LU R9, [R1+0x364] ;  /* 0x0003640001097983 */ /* 0x000ea80000300800 */
[----:B------:R-:W2:Y:S04]  /*1f1c0*/  LDL.LU R10, [R1+0x368] ;  /* 0x00036800010a7983 */ /* 0x000ea80000300800 */
[----:B------:R-:W2:Y:S04]  /*1f1d0*/  LDL.LU R11, [R1+0x36c] ;  /* 0x00036c00010b7983 */ /* 0x000ea80000300800 */
[----:B----4-:R0:W-:Y:S04]  /*1f1e0*/  STL.64 [R1+0x1dc0], R14 ;  /* 0x001dc00e01007387 */ /* 0x0101e80000100a00 */
[----:B------:R-:W-:Y:S01]  /*1f1f0*/  STL.64 [R1+0x1db8], R12 ;  /* 0x001db80c01007387 */ /* 0x000fe20000100a00 */
[----:B0-----:R-:W-:-:S02]  /*1f200*/  IMAD.MOV.U32 R14, RZ, RZ, R28 ;  /* 0x000000ffff0e7224 */ /* 0x001fc400078e001c */
[----:B------:R-:W-:Y:S01]  /*1f210*/  IMAD.MOV.U32 R15, RZ, RZ, R17 ;  /* 0x000000ffff0f7224 */ /* 0x000fe200078e0011 */
[----:B------:R-:W3:Y:S04]  /*1f220*/  LDL.LU R28, [R1+0x1e20] ;  /* 0x001e2000011c7983 */ /* 0x000ee80000300800 */
[----:B------:R-:W-:Y:S04]  /*1f230*/  STL.64 [R1+0x1dd8], R14 ;  /* 0x001dd80e01007387 */ /* 0x000fe80000100a00 */
[----:B------:R-:W-:Y:S04]  /*1f240*/  STL.64 [R1+0x4e0], R24 ;  /* 0x0004e01801007387 */ /* 0x000fe80000100a00 */
[----:B------:R0:W-:Y:S04]  /*1f250*/  STL.64 [R1+0x4e8], R26 ;  /* 0x0004e81a01007387 */ /* 0x0001e80000100a00 */
[----:B0-----:R-:W4:Y:S01]  /*1f260*/  LDL.LU.64 R26, [R1+0x1e18] ;  /* 0x001e1800011a7983 */ /* 0x001f220000300a00 */
[----:B------:R-:W-:-:S02]  /*1f270*/  IMAD.MOV.U32 R24, RZ, RZ, R18 ;  /* 0x000000ffff187224 */ /* 0x000fc400078e0012 */
[----:B------:R-:W-:Y:S02]  /*1f280*/  IMAD.MOV.U32 R15, RZ, RZ, R3 ;  /* 0x000000ffff0f7224 */ /* 0x000fe400078e0003 */
[----:B------:R-:W-:Y:S02]  /*1f290*/  IMAD.MOV.U32 R14, RZ, RZ, R16 ;  /* 0x000000ffff0e7224 */ /* 0x000fe400078e0010 */
[----:B------:R-:W-:Y:S02]  /*1f2a0*/  IMAD.MOV.U32 R3, RZ, RZ, R19 ;  /* 0x000000ffff037224 */ /* 0x000fe400078e0013 */
[----:B------:R-:W0:Y:S04]  /*1f2b0*/  LDSM.16.MT88.4 R16, [R29+UR5+0x2080] ;  /* 0x002080051d10783b */ /* 0x000e280008004200 */
[----:B----4-:R-:W-:Y:S04]  /*1f2c0*/  STL.64 [R1+0x1dd0], R26 ;  /* 0x001dd01a01007387 */ /* 0x010fe80000100a00 */
[----:B------:R1:W-:Y:S04]  /*1f2d0*/  STL [R1+0x1dc8], R24 ;  /* 0x001dc81801007387 */ /* 0x0003e80000100800 */
[----:B-1----:R-:W4:Y:S04]  /*1f2e0*/  LDL.LU R24, [R1+0x430] ;  /* 0x0004300001187983 */ /* 0x002f280000300800 */
[----:B------:R-:W4:Y:S04]  /*1f2f0*/  LDL.LU R25, [R1+0x434] ;  /* 0x0004340001197983 */ /* 0x000f280000300800 */
[----:B------:R-:W2:Y:S04]  /*1f300*/  LDL.LU R26, [R1+0x438] ;  /* 0x00043800011a7983 */ /* 0x000ea80000300800 */
[----:B------:R-:W2:Y:S04]  /*1f310*/  LDL.LU R27, [R1+0x43c] ;  /* 0x00043c00011b7983 */ /* 0x000ea80000300800 */
[----:B--2---:R-:W-:Y:S04]  /*1f320*/  STL.64 [R1+0x1de8], R26 ;  /* 0x001de81a01007387 */ /* 0x004fe80000100a00 */
[----:B----4-:R1:W-:Y:S04]  /*1f330*/  STL.64 [R1+0x1de0], R24 ;  /* 0x001de01801007387 */ /* 0x0103e80000100a00 */
[----:B-1----:R-:W2:Y:S04]  /*1f340*/  LDL.LU R24, [R1+0x440] ;  /* 0x0004400001187983 */ /* 0x002ea80000300800 */
[----:B------:R-:W2:Y:S04]  /*1f350*/  LDL.LU R25, [R1+0x444] ;  /* 0x0004440001197983 */ /* 0x000ea80000300800 */
[----:B------:R-:W2:Y:S04]  /*1f360*/  LDL.LU R26, [R1+0x448] ;  /* 0x00044800011a7983 */ /* 0x000ea80000300800 */
[----:B------:R-:W2:Y:S04]  /*1f370*/  LDL.LU R27, [R1+0x44c] ;  /* 0x00044c00011b7983 */ /* 0x000ea80000300800 */
[----:B0-----:R0:W-:Y:S02]  /*1f380*/  STL.64 [R1+0x1d10], R18 ;  /* 0x001d101201007387 */ /* 0x0011e40000100a00 */
[----:B0-----:R-:W-:-:S02]  /*1f390*/  IMAD.MOV.U32 R18, RZ, RZ, R21 ;  /* 0x000000ffff127224 */ /* 0x001fc400078e0015 */
[----:B------:R-:W-:Y:S02]  /*1f3a0*/  IMAD.MOV.U32 R19, RZ, RZ, R20 ;  /* 0x000000ffff137224 */ /* 0x000fe400078e0014 */
[C---:B------:R-:W-:Y:S01]  /*1f3b0*/  HMMA.16816.F32.BF16 R20, R4.reuse, R22, R8 ;  /* 0x000000160414723c */ /* 0x040fe20000041808 */
[----:B------:R-:W-:Y:S04]  /*1f3c0*/  STL.64 [R1+0x1d08], R16 ;  /* 0x001d081001007387 */ /* 0x000fe80000100a00 */
[----:B------:R-:W4:Y:S04]  /*1f3d0*/  LDL.LU.64 R10, [R1+0x1e10] ;  /* 0x001e1000010a7983 */ /* 0x000f280000300a00 */
[----:B------:R-:W4:Y:S10]  /*1f3e0*/  LDL.LU.64 R8, [R1+0x1e08] ;  /* 0x001e080001087983 */ /* 0x000f340000300a00 */
[----:B------:R-:W-:Y:S04]  /*1f3f0*/  STL.64 [R1+0x4d0], R20 ;  /* 0x0004d01401007387 */ /* 0x000fe80000100a00 */
[----:B------:R-:W-:Y:S04]  /*1f400*/  STL.64 [R1+0x4d8], R22 ;  /* 0x0004d81601007387 */ /* 0x000fe80000100a00 */
[----:B------:R-:W0:Y:S04]  /*1f410*/  LDSM.16.MT88.4 R20, [R29+UR5+0x2100] ;  /* 0x002100051d14783b */ /* 0x000e280008004200 */
[----:B0-----:R0:W-:Y:S04]  /*1f420*/  STL.64 [R1+0x1ca0], R22 ;  /* 0x001ca01601007387 */ /* 0x0011e80000100a00 */
[----:B------:R-:W-:Y:S04]  /*1f430*/  STL.64 [R1+0x1c98], R20 ;  /* 0x001c981401007387 */ /* 0x000fe80000100a00 */
[----:B0-----:R-:W4:Y:S02]  /*1f440*/  LDL.LU.64 R22, [R1+0x88] ;  /* 0x0000880001167983 */ /* 0x001f240000300a00 */
[----:B----4-:R-:W-:Y:S02]  /*1f450*/  HMMA.16816.F32.BF16 R4, R4, R22, R8 ;  /* 0x000000160404723c */ /* 0x010fe40000041808 */
[----:B------:R-:W2:Y:S04]  /*1f460*/  LDL.LU.64 R10, [R1+0x1e00] ;  /* 0x001e0000010a7983 */ /* 0x000ea80000300a00 */
[----:B------:R-:W2:Y:S04]  /*1f470*/  LDL.LU.64 R8, [R1+0x1df8] ;  /* 0x001df80001087983 */ /* 0x000ea80000300a00 */
[----:B------:R0:W-:Y:S09]  /*1f480*/  STL.64 [R1+0x1d90], R22 ;  /* 0x001d901601007387 */ /* 0x0001f20000100a00 */
[----:B------:R-:W-:Y:S04]  /*1f490*/  STL.64 [R1+0x4a0], R4 ;  /* 0x0004a00401007387 */ /* 0x000fe80000100a00 */
[----:B------:R-:W-:Y:S04]  /*1f4a0*/  STL.64 [R1+0x4a8], R6 ;  /* 0x0004a80601007387 */ /* 0x000fe80000100a00 */
[----:B------:R-:W1:Y:S01]  /*1f4b0*/  LDSM.16.MT88.4 R4, [R29+UR5+0x2180] ;  /* 0x002180051d04783b */ /* 0x000e620008004200 */
[----:B0-----:R-:W-:-:S02]  /*1f4c0*/  IMAD.MOV.U32 R22, RZ, RZ, R0 ;  /* 0x000000ffff167224 */ /* 0x001fc400078e0000 */
[----:B------:R-:W-:Y:S01]  /*1f4d0*/  IMAD.MOV.U32 R23, RZ, RZ, R2 ;  /* 0x000000ffff177224 */ /* 0x000fe200078e0002 */
[----:B------:R-:W4:Y:S04]  /*1f4e0*/  LDL.LU R0, [R1+0x1df4] ;  /* 0x001df40001007983 */ /* 0x000f280000300800 */
[----:B------:R-:W3:Y:S04]  /*1f4f0*/  LDL.LU R2, [R1+0x1df0] ;  /* 0x001df00001027983 */ /* 0x000ee80000300800 */
[----:B-1----:R-:W-:Y:S04]  /*1f500*/  STL.64 [R1+0x1c18], R6 ;  /* 0x001c180601007387 */ /* 0x002fe80000100a00 */
[----:B------:R0:W-:Y:S04]  /*1f510*/  STL.64 [R1+0x1c10], R4 ;  /* 0x001c100401007387 */ /* 0x0001e80000100a00 */
[----:B0-----:R-:W3:Y:S04]  /*1f520*/  LDL.LU R4, [R1+0x420] ;  /* 0x0004200001047983 */ /* 0x001ee80000300800 */
[----:B------:R-:W3:Y:S04]  /*1f530*/  LDL.LU R5, [R1+0x424] ;  /* 0x0004240001057983 */ /* 0x000ee80000300800 */
[----:B------:R-:W3:Y:S04]  /*1f540*/  LDL.LU R6, [R1+0x428] ;  /* 0x0004280001067983 */ /* 0x000ee80000300800 */
[----:B------:R-:W3:Y:S01]  /*1f550*/  LDL.LU R7, [R1+0x42c] ;  /* 0x00042c0001077983 */ /* 0x000ee20000300800 */
[----:B--2---:R-:W-:Y:S03]  /*1f560*/  HMMA.16816.F32.BF16 R12, R8, R14, R24 ;  /* 0x0000000e080c723c */ /* 0x004fe60000041818 */
[----:B------:R-:W2:Y:S04]  /*1f570*/  LDL.LU.64 R26, [R1+0x1de8] ;  /* 0x001de800011a7983 */ /* 0x000ea80000300a00 */
[----:B------:R-:W2:-:S12]  /*1f580*/  LDL.LU.64 R24, [R1+0x1de0] ;  /* 0x001de00001187983 */ /* 0x000e980000300a00 */
[----:B------:R-:W-:Y:S04]  /*1f590*/  STL.64 [R1+0x440], R12 ;  /* 0x0004400c01007387 */ /* 0x000fe80000100a00 */
[----:B------:R0:W-:Y:S04]  /*1f5a0*/  STL.64 [R1+0x448], R14 ;  /* 0x0004480e01007387 */ /* 0x0001e80000100a00 */
[----:B0-----:R-:W2:Y:S02]  /*1f5b0*/  LDL.LU.64 R14, [R1+0x1dd8] ;  /* 0x001dd800010e7983 */ /* 0x001ea40000300a00 */
[----:B--2---:R-:W-:Y:S02]  /*1f5c0*/  HMMA.16816.F32.BF16 R12, R8, R14, R24 ;  /* 0x0000000e080c723c */ /* 0x004fe40000041818 */
[----:B------:R-:W2:Y:S04]  /*1f5d0*/  LDL.LU.64 R26, [R1+0x1dd0] ;  /* 0x001dd000011a7983 */ /* 0x000ea80000300a00 */
[----:B------:R-:W2:-:S13]  /*1f5e0*/  LDL.LU R24, [R1+0x1dc8] ;  /* 0x001dc80001187983 */ /* 0x000e9a0000300800 */
[----:B------:R-:W-:Y:S04]  /*1f5f0*/  STL.64 [R1+0x430], R12 ;  /* 0x0004300c01007387 */ /* 0x000fe80000100a00 */
[----:B------:R0:W-:Y:S04]  /*1f600*/  STL.64 [R1+0x438], R14 ;  /* 0x0004380e01007387 */ /* 0x0001e80000100a00 */
[----:B0-----:R-:W2:Y:S04]  /*1f610*/  LDL.LU.64 R14, [R1+0x1dc0] ;  /* 0x001dc000010e7983 */ /* 0x001ea80000300a00 */
[----:B------:R-:W2:Y:S01]  /*1f620*/  LDL.LU.64 R12, [R1+0x1db8] ;  /* 0x001db800010c7983 */ /* 0x000ea20000300a00 */
[C---:B---3--:R-:W-:Y:S08]  /*1f630*/  HMMA.16816.F32.BF16 R20, R8.reuse, R22, R4 ;  /* 0x000000160814723c */ /* 0x048ff00000041804 */
[----:B--2---:R-:W-:Y:S01]  /*1f640*/  HMMA.16816.F32.BF16 R4, R8, R26, R12 ;  /* 0x0000001a0804723c */ /* 0x004fe2000004180c */
[----:B------:R-:W2:Y:S10]  /*1f650*/  LDL.LU R12, [R1+0x340] ;  /* 0x00034000010c7983 */ /* 0x000eb40000300800 */
[----:B------:R0:W-:Y:S04]  /*1f660*/  STL.64 [R1+0x420], R20 ;  /* 0x0004201401007387 */ /* 0x0001e80000100a00 */
[----:B------:R1:W-:Y:S04]  /*1f670*/  STL.64 [R1+0x428], R22 ;  /* 0x0004281601007387 */ /* 0x0003e80000100a00 */
[----:B------:R-:W-:Y:S04]  /*1f680*/  STL.64 [R1+0x410], R4 ;  /* 0x0004100401007387 */ /* 0x000fe80000100a00 */
[----:B------:R-:W-:Y:S04]  /*1f690*/  STL.64 [R1+0x418], R6 ;  /* 0x0004180601007387 */ /* 0x000fe80000100a00 */
[----:B------:R-:W2:Y:S04]  /*1f6a0*/  LDL.LU R13, [R1+0x344] ;  /* 0x00034400010d7983 */ /* 0x000ea80000300800 */
[----:B------:R-:W3:Y:S04]  /*1f6b0*/  LDL.LU R14, [R1+0x348] ;  /* 0x00034800010e7983 */ /* 0x000ee80000300800 */
[----:B------:R-:W3:Y:S04]  /*1f6c0*/  LDL.LU R15, [R1+0x34c] ;  /* 0x00034c00010f7983 */ /* 0x000ee80000300800 */
[----:B0-----:R-:W2:Y:S04]  /*1f6d0*/  LDL.LU R20, [R1+0x3e0] ;  /* 0x0003e00001147983 */ /* 0x001ea80000300800 */
[----:B------:R-:W2:Y:S04]  /*1f6e0*/  LDL.LU R21, [R1+0x3e4] ;  /* 0x0003e40001157983 */ /* 0x000ea80000300800 */
[----:B-1----:R-:W2:Y:S04]  /*1f6f0*/  LDL.LU R22, [R1+0x3e8] ;  /* 0x0003e80001167983 */ /* 0x002ea80000300800 */
[----:B------:R-:W2:Y:S04]  /*1f700*/  LDL.LU R23, [R1+0x3ec] ;  /* 0x0003ec0001177983 */ /* 0x000ea80000300800 */
[----:B--2---:R0:W-:Y:S04]  /*1f710*/  STL.64 [R1+0x1da0], R22 ;  /* 0x001da01601007387 */ /* 0x0041e80000100a00 */
[----:B------:R1:W-:Y:S01]  /*1f720*/  STL.64 [R1+0x1d98], R20 ;  /* 0x001d981401007387 */ /* 0x0003e20000100a00 */
[----:B0-----:R-:W-:-:S02]  /*1f730*/  IMAD.MOV.U32 R22, RZ, RZ, R24 ;  /* 0x000000ffff167224 */ /* 0x001fc400078e0018 */
[----:B------:R-:W-:-:S05]  /*1f740*/  IMAD.MOV.U32 R23, RZ, RZ, R3 ;  /* 0x000000ffff177224 */ /* 0x000fca00078e0003 */
[----:B------:R0:W-:Y:S04]  /*1f750*/  STL.64 [R1+0x1db0], R22 ;  /* 0x001db01601007387 */ /* 0x0001e80000100a00 */
[----:B-1----:R-:W2:Y:S04]  /*1f760*/  LDL.LU R20, [R1+0x400] ;  /* 0x0004000001147983 */ /* 0x002ea80000300800 */
[----:B------:R-:W2:Y:S04]  /*1f770*/  LDL.LU R21, [R1+0x404] ;  /* 0x0004040001157983 */ /* 0x000ea80000300800 */
[----:B0-----:R-:W2:Y:S04]  /*1f780*/  LDL.LU R22, [R1+0x408] ;  /* 0x0004080001167983 */ /* 0x001ea80000300800 */
[----:B------:R-:W2:Y:S04]  /*1f790*/  LDL.LU R23, [R1+0x40c] ;  /* 0x00040c0001177983 */ /* 0x000ea80000300800 */
[----:B---3--:R0:W-:Y:S04]  /*1f7a0*/  STL.64 [R1+0x1d88], R14 ;  /* 0x001d880e01007387 */ /* 0x0081e80000100a00 */
[----:B------:R1:W-:Y:S04]  /*1f7b0*/  STL.64 [R1+0x1d80], R12 ;  /* 0x001d800c01007387 */ /* 0x0003e80000100a00 */
[----:B0-----:R-:W3:Y:S04]  /*1f7c0*/  LDL.LU.64 R14, [R1+0x78] ;  /* 0x00007800010e7983 */ /* 0x001ee80000300a00 */
[----:B---3--:R0:W-:Y:S04]  /*1f7d0*/  STL.64 [R1+0x1da8], R14 ;  /* 0x001da80e01007387 */ /* 0x0081e80000100a00 */
[----:B-1----:R-:W3:Y:S04]  /*1f7e0*/  LDL.LU R12, [R1+0x3f0] ;  /* 0x0003f000010c7983 */ /* 0x002ee80000300800 */
[----:B------:R-:W3:Y:S04]  /*1f7f0*/  LDL.LU R13, [R1+0x3f4] ;  /* 0x0003f400010d7983 */ /* 0x000ee80000300800 */
[----:B0-----:R-:W3:Y:S04]  /*1f800*/  LDL.LU R14, [R1+0x3f8] ;  /* 0x0003f800010e7983 */ /* 0x001ee80000300800 */
[----:B------:R-:W3:Y:S04]  /*1f810*/  LDL.LU R15, [R1+0x3fc] ;  /* 0x0003fc00010f7983 */ /* 0x000ee80000300800 */
[----:B------:R-:W3:Y:S04]  /*1f820*/  LDL.LU R4, [R1+0x3d0] ;  /* 0x0003d00001047983 */ /* 0x000ee80000300800 */
[----:B------:R-:W3:Y:S04]  /*1f830*/  LDL.LU R5, [R1+0x3d4] ;  /* 0x0003d40001057983 */ /* 0x000ee80000300800 */
[----:B------:R-:W3:Y:S04]  /*1f840*/  LDL.LU R6, [R1+0x3d8] ;  /* 0x0003d80001067983 */ /* 0x000ee80000300800 */
[----:B------:R-:W3:Y:S04]  /*1f850*/  LDL.LU R7, [R1+0x3dc] ;  /* 0x0003dc0001077983 */ /* 0x000ee80000300800 */
[----:B------:R0:W-:Y:S04]  /*1f860*/  STL.64 [R1+0x1d38], R26 ;  /* 0x001d381a01007387 */ /* 0x0001e80000100a00 */
[----:B0-----:R-:W3:Y:S01]  /*1f870*/  LDL.64 R26, [R1+0x8] ;  /* 0x00000800011a7983 */ /* 0x001ee20000100a00 */
[C---:B--2---:R-:W-:Y:S03]  /*1f880*/  HMMA.16816.F32.BF16 R20, R8.reuse, R18, R20 ;  /* 0x000000120814723c */ /* 0x044fe60000041814 */
[----:B---3--:R0:W-:Y:S04]  /*1f890*/  STL.64 [R1+0x1d50], R26 ;  /* 0x001d501a01007387 */ /* 0x0081e80000100a00 */
[----:B0-----:R-:W2:Y:S04]  /*1f8a0*/  LDL.64 R26, [R1+0x18] ;  /* 0x00001800011a7983 */ /* 0x001ea80000100a00 */
[----:B--2---:R0:W-:Y:S04]  /*1f8b0*/  STL.64 [R1+0x1d68], R26 ;  /* 0x001d681a01007387 */ /* 0x0041e80000100a00 */
[----:B0-----:R-:W2:Y:S04]  /*1f8c0*/  LDL.64 R26, [R1+0x28] ;  /* 0x00002800011a7983 */ /* 0x001ea80000100a00 */
[----:B------:R-:W-:Y:S04]  /*1f8d0*/  STL.64 [R1+0x400], R20 ;  /* 0x0004001401007387 */ /* 0x000fe80000100a00 */
[----:B------:R0:W-:Y:S04]  /*1f8e0*/  STL.64 [R1+0x408], R22 ;  /* 0x0004081601007387 */ /* 0x0001e80000100a00 */
[----:B0-----:R-:W3:Y:S04]  /*1f8f0*/  LDL.LU.64 R22, [R1+0x1db0] ;  /* 0x001db00001167983 */ /* 0x001ee80000300a00 */
        /* <DEDUP_REMOVED lines=11> */
[C---:B---3--:R-:W-:Y:S03]  /*1f9b0*/  HMMA.16816.F32.BF16 R20, R8.reuse, R22, R12 ;  /* 0x000000160814723c */ /* 0x048fe6000004180c */
[----:B--2---:R-:W-:Y:S04]  /*1f9c0*/  STL.64 [R1+0x1d60], R18 ;  /* 0x001d601201007387 */ /* 0x004fe80000100a00 */
[----:B------:R0:W-:Y:S04]  /*1f9d0*/  STL.64 [R1+0x1d58], R16 ;  /* 0x001d581001007387 */ /* 0x0001e80000100a00 */
[----:B0-----:R-:W2:Y:S04]  /*1f9e0*/  LDL.LU R16, [R1+0x3c0] ;  /* 0x0003c00001107983 */ /* 0x001ea80000300800 */
[----:B------:R-:W2:Y:S04]  /*1f9f0*/  LDL.LU R17, [R1+0x3c4] ;  /* 0x0003c40001117983 */ /* 0x000ea80000300800 */
[----:B------:R-:W2:Y:S04]  /*1fa00*/  LDL.LU R18, [R1+0x3c8] ;  /* 0x0003c80001127983 */ /* 0x000ea80000300800 */
[----:B------:R-:W2:Y:S04]  /*1fa10*/  LDL.LU R19, [R1+0x3cc] ;  /* 0x0003cc0001137983 */ /* 0x000ea80000300800 */
[----:B------:R-:W3:Y:S04]  /*1fa20*/  LDL.LU.64 R14, [R1+0x1da8] ;  /* 0x001da800010e7983 */ /* 0x000ee80000300a00 */
[----:B------:R-:W-:Y:S04]  /*1fa30*/  STL.64 [R1+0x3f0], R20 ;  /* 0x0003f01401007387 */ /* 0x000fe80000100a00 */
[----:B------:R0:W-:Y:S04]  /*1fa40*/  STL.64 [R1+0x3f8], R22 ;  /* 0x0003f81601007387 */ /* 0x0001e80000100a00 */
[----:B0-----:R-:W3:Y:S04]  /*1fa50*/  LDL.LU.64 R22, [R1+0x1da0] ;  /* 0x001da00001167983 */ /* 0x001ee80000300a00 */
[----:B------:R-:W3:Y:S02]  /*1fa60*/  LDL.LU.64 R20, [R1+0x1d98] ;  /* 0x001d980001147983 */ /* 0x000ee40000300a00 */
[----:B---3--:R-:W-:Y:S01]  /*1fa70*/  HMMA.16816.F32.BF16 R20, R8, R14, R20 ;  /* 0x0000000e0814723c */ /* 0x008fe20000041814 */
[----:B------:R-:W-:-:S15]  /*1fa80*/  IMAD.MOV.U32 R3, RZ, RZ, R15 ;  /* 0x000000ffff037224 */ /* 0x000fde00078e000f */
[----:B------:R-:W-:-:S03]  /*1fa90*/  NOP ;  /* 0x0000000000007918 */ /* 0x000fc60000000000 */
[----:B------:R0:W-:Y:S04]  /*1faa0*/  STL.64 [R1+0x3e0], R20 ;  /* 0x0003e01401007387 */ /* 0x0001e80000100a00 */
[----:B------:R1:W-:Y:S01]  /*1fab0*/  STL.64 [R1+0x3e8], R22 ;  /* 0x0003e81601007387 */ /* 0x0003e20000100a00 */
[----:B0-----:R-:W-:-:S03]  /*1fac0*/  IMAD.MOV.U32 R20, RZ, RZ, R14 ;  /* 0x000000ffff147224 */ /* 0x001fc600078e000e */
[----:B-1----:R-:W3:Y:S04]  /*1fad0*/  LDL.LU.64 R22, [R1+0x1d90] ;  /* 0x001d900001167983 */ /* 0x002ee80000300a00 */
[----:B------:R-:W3:Y:S04]  /*1fae0*/  LDL.LU.64 R14, [R1+0x1d88] ;  /* 0x001d8800010e7983 */ /* 0x000ee80000300a00 */
[----:B------:R-:W3:Y:S02]  /*1faf0*/  LDL.LU.64 R12, [R1+0x1d80] ;  /* 0x001d8000010c7983 */ /* 0x000ee40000300a00 */
[----:B---3--:R-:W-:Y:S02]  /*1fb00*/  HMMA.16816.F32.BF16 R8, R8, R22, R12 ;  /* 0x000000160808723c */ /* 0x008fe4000004180c */
[----:B------:R-:W3:Y:S04]  /*1fb10*/  LDL.LU.64 R14, [R1+0x1d78] ;  /* 0x001d7800010e7983 */ /* 0x000ee80000300a00 */
[----:B------:R-:W3:Y:S04]  /*1fb20*/  LDL.LU.64 R12, [R1+0x1d70] ;  /* 0x001d7000010c7983 */ /* 0x000ee80000300a00 */
[----:B------:R0:W-:Y:S04]  /*1fb30*/  STL.64 [R1+0x1d18], R22 ;  /* 0x001d181601007387 */ /* 0x0001e80000100a00 */
[----:B0-----:R-:W2:Y:S05]  /*1fb40*/  LDL.LU.64 R22, [R1+0x38] ;  /* 0x0000380001167983 */ /* 0x001eaa0000300a00 */
[----:B------:R-:W-:Y:S04]  /*1fb50*/  STL.64 [R1+0x1b0], R8 ;  /* 0x0001b00801007387 */ /* 0x000fe80000100a00 */
[----:B------:R-:W-:Y:S01]  /*1fb60*/  STL.64 [R1+0x1b8], R10 ;  /* 0x0001b80a01007387 */ /* 0x000fe20000100a00 */
[----:B---3--:R-:W-:-:S15]  /*1fb70*/  HMMA.16816.F32.BF16 R4, R12, R26, R4 ;  /* 0x0000001a0c04723c */ /* 0x008fde0000041804 */
[----:B------:R-:W-:-:S04]  /*1fb80*/  NOP ;  /* 0x0000000000007918 */ /* 0x000fc80000000000 */
[----:B------:R0:W-:Y:S04]  /*1fb90*/  STL.64 [R1+0x3d0], R4 ;  /* 0x0003d00401007387 */ /* 0x0001e80000100a00 */
[----:B------:R1:W-:Y:S01]  /*1fba0*/  STL.64 [R1+0x3d8], R6 ;  /* 0x0003d80601007387 */ /* 0x0003e20000100a00 */
[----:B0-----:R-:W-:Y:S02]  /*1fbb0*/  IMAD.MOV.U32 R5, RZ, RZ, R27 ;  /* 0x000000ffff057224 */ /* 0x001fe400078e001b */
[----:B-1----:R-:W-:Y:S02]  /*1fbc0*/  IMAD.MOV.U32 R6, RZ, RZ, R26 ;  /* 0x000000ffff067224 */ /* 0x002fe400078e001a */
        /* <DEDUP_REMOVED lines=10> */
[----:B------:R-:W-:-:S02]  /*1fc70*/  IMAD.MOV.U32 R10, RZ, RZ, R20 ;  /* 0x000000ffff0a7224 */ /* 0x000fc400078e0014 */
[----:B------:R-:W-:-:S05]  /*1fc80*/  IMAD.MOV.U32 R11, RZ, RZ, R3 ;  /* 0x000000ffff0b7224 */ /* 0x000fca00078e0003 */
[----:B------:R-:W-:Y:S04]  /*1fc90*/  STL.64 [R1+0x1d28], R10 ;  /* 0x001d280a01007387 */ /* 0x000fe80000100a00 */
[----:B------:R0:W-:Y:S04]  /*1fca0*/  STL [R1+0x1d20], R8 ;  /* 0x001d200801007387 */ /* 0x0001e80000100800 */
[----:B0-----:R-:W3:Y:S04]  /*1fcb0*/  LDL.LU R8, [R1+0x380] ;  /* 0x0003800001087983 */ /* 0x001ee80000300800 */
[----:B------:R-:W3:Y:S04]  /*1fcc0*/  LDL.LU R9, [R1+0x384] ;  /* 0x0003840001097983 */ /* 0x000ee80000300800 */
[----:B------:R-:W3:Y:S04]  /*1fcd0*/  LDL.LU R10, [R1+0x388] ;  /* 0x00038800010a7983 */ /* 0x000ee80000300800 */
[----:B------:R-:W3:Y:S01]  /*1fce0*/  LDL.LU R11, [R1+0x38c] ;  /* 0x00038c00010b7983 */ /* 0x000ee20000300800 */
        /* <DEDUP_REMOVED lines=9> */
[----:B--2---:R-:W-:-:S15]  /*1fd80*/  HMMA.16816.F32.BF16 R16, R12, R26, R16 ;  /* 0x0000001a0c10723c */ /* 0x004fde0000041810 */
[----:B------:R-:W-:-:S04]  /*1fd90*/  NOP ;  /* 0x0000000000007918 */ /* 0x000fc80000000000 */
[----:B------:R-:W-:Y:S04]  /*1fda0*/  STL.64 [R1+0x3a0], R16 ;  /* 0x0003a01001007387 */ /* 0x000fe80000100a00 */
[----:B------:R0:W-:Y:S04]  /*1fdb0*/  STL.64 [R1+0x3a8], R18 ;  /* 0x0003a81201007387 */ /* 0x0001e80000100a00 */
[----:B0-----:R-:W2:Y:S04]  /*1fdc0*/  LDL.LU.64 R18, [R1+0x1d30] ;  /* 0x001d300001127983 */ /* 0x001ea80000300a00 */
[----:B------:R0:W-:Y:S04]  /*1fdd0*/  STL.64 [R1+0x1cc0], R26 ;  /* 0x001cc01a01007387 */ /* 0x0001e80000100a00 */
[----:B------:R-:W2:Y:S04]  /*1fde0*/  LDL.LU R24, [R1+0x390] ;  /* 0x0003900001187983 */ /* 0x000ea80000300800 */
[----:B------:R-:W2:Y:S04]  /*1fdf0*/  LDL.LU R25, [R1+0x394] ;  /* 0x0003940001197983 */ /* 0x000ea80000300800 */
[----:B0-----:R-:W2:Y:S04]  /*1fe00*/  LDL.LU R26, [R1+0x398] ;  /* 0x00039800011a7983 */ /* 0x001ea80000300800 */
[----:B------:R-:W2:Y:S01]  /*1fe10*/  LDL.LU R27, [R1+0x39c] ;  /* 0x00039c00011b7983 */ /* 0x000ea20000300800 */
[C---:B---3--:R-:W-:Y:S08]  /*1fe20*/  HMMA.16816.F32.BF16 R8, R12.reuse, R22, R8 ;  /* 0x000000160c08723c */ /* 0x048ff00000041808 */
[----:B--2---:R-:W-:Y:S01]  /*1fe30*/  HMMA.16816.F32.BF16 R16, R12, R18, R24 ;  /* 0x000000120c10723c */ /* 0x004fe20000041818 */
[----:B------:R-:W-:-:S02]  /*1fe40*/  IMAD.MOV.U32 R26, RZ, RZ, R4 ;  /* 0x000000ffff1a7224 */ /* 0x000fc400078e0004 */
[----:B------:R-:W-:-:S15]  /*1fe50*/  IMAD.MOV.U32 R27, RZ, RZ, R3 ;  /* 0x000000ffff1b7224 */ /* 0x000fde00078e0003 */
[----:B------:R-:W-:Y:S01]  /*1fe60*/  NOP ;  /* 0x0000000000007918 */ /* 0x000fe20000000000 */
[----:B------:R0:W-:Y:S04]  /*1fe70*/  STL.64 [R1+0x2e0], R16 ;  /* 0x0002e01001007387 */ /* 0x0001e80000100a00 */
[----:B------:R1:W-:Y:S04]  /*1fe80*/  STL.64 [R1+0x2e8], R18 ;  /* 0x0002e81201007387 */ /* 0x0003e80000100a00 */
[----:B0-----:R-:W2:Y:S04]  /*1fe90*/  LDL.LU R16, [R1+0x2b0] ;  /* 0x0002b00001107983 */ /* 0x001ea80000300800 */
[----:B------:R-:W2:Y:S04]  /*1fea0*/  LDL.LU R17, [R1+0x2b4] ;  /* 0x0002b40001117983 */ /* 0x000ea80000300800 */
[----:B-1----:R-:W2:Y:S04]  /*1feb0*/  LDL.LU R18, [R1+0x2b8] ;  /* 0x0002b80001127983 */ /* 0x002ea80000300800 */
[----:B------:R-:W2:Y:S04]  /*1fec0*/  LDL.LU R19, [R1+0x2bc] ;  /* 0x0002bc0001137983 */ /* 0x000ea80000300800 */
[----:B------:R0:W-:Y:S04]  /*1fed0*/  STL.64 [R1+0x1cd8], R26 ;  /* 0x001cd81a01007387 */ /* 0x0001e80000100a00 */
[----:B------:R-:W3:Y:S04]  /*1fee0*/  LDL.LU R24, [R1+0x370] ;  /* 0x0003700001187983 */ /* 0x000ee80000300800 */
[----:B------:R-:W3:Y:S04]  /*1fef0*/  LDL.LU R25, [R1+0x374] ;  /* 0x0003740001197983 */ /* 0x000ee80000300800 */
[----:B0-----:R-:W3:Y:S04]  /*1ff00*/  LDL.LU R26, [R1+0x378] ;  /* 0x00037800011a7983 */ /* 0x001ee80000300800 */
[----:B------:R-:W3:Y:S04]  /*1ff10*/  LDL.LU R27, [R1+0x37c] ;  /* 0x00037c00011b7983 */ /* 0x000ee80000300800 */
[----:B------:R-:W-:Y:S04]  /*1ff20*/  STL.64 [R1+0x2d0], R8 ;  /* 0x0002d00801007387 */ /* 0x000fe80000100a00 */
[----:B------:R0:W-:Y:S04]  /*1ff30*/  STL.64 [R1+0x2d8], R10 ;  /* 0x0002d80a01007387 */ /* 0x0001e80000100a00 */
[----:B0-----:R-:W3:Y:S04]  /*1ff40*/  LDL.LU.64 R10, [R1+0x1d28] ;  /* 0x001d2800010a7983 */ /* 0x001ee80000300a00 */
[----:B------:R-:W2:Y:S01]  /*1ff50*/  LDL.LU R8, [R1+0x1d20] ;  /* 0x001d200001087983 */ /* 0x000ea20000300800 */
[----:B------:R-:W-:-:S02]  /*1ff60*/  IMAD.MOV.U32 R4, RZ, RZ, R22 ;  /* 0x000000ffff047224 */ /* 0x000fc400078e0016 */
[----:B------:R-:W-:Y:S02]  /*1ff70*/  IMAD.MOV.U32 R3, RZ, RZ, R23 ;  /* 0x000000ffff037224 */ /* 0x000fe400078e0017 */
[----:B------:R-:W2:Y:S01]  /*1ff80*/  LDL.LU.64 R22, [R1+0x1d18] ;  /* 0x001d180001167983 */ /* 0x000ea20000300a00 */
[----:B---3--:R-:W-:-:S15]  /*1ff90*/  HMMA.16816.F32.BF16 R24, R12, R10, R24 ;  /* 0x0000000a0c18723c */ /* 0x008fde0000041818 */
[----:B------:R-:W-:-:S04]  /*1ffa0*/  NOP ;  /* 0x0000000000007918 */ /* 0x000fc80000000000 */
[----:B------:R-:W-:Y:S04]  /*1ffb0*/  STL.64 [R1+0x2c0], R24 ;  /* 0x0002c01801007387 */ /* 0x000fe80000100a00 */
[----:B------:R2:W-:Y:S02]  /*1ffc0*/  STL.64 [R1+0x2c8], R26 ;  /* 0x0002c81a01007387 */ /* 0x0005e40000100a00 */
[----:B--2---:R-:W-:Y:S02]  /*1ffd0*/  IMAD.MOV.U32 R26, RZ, RZ, R8 ;  /* 0x000000ffff1a7224 */ /* 0x004fe400078e0008 */
[----:B------:R-:W-:-:S05]  /*1ffe0*/  IMAD.MOV.U32 R27, RZ, RZ, R7 ;  /* 0x000000ffff1b7224 */ /* 0x000fca00078e0007 */
[----:B------:R-:W-:Y:S04]  /*1fff0*/  STL.64 [R1+0x1cf0], R26 ;  /* 0x001cf01a01007387 */ /* 0x000fe80000100a00 */
[----:B------:R0:W-:Y:S04]  /*20000*/  STL.64 [R1+0x1cb8], R10 ;  /* 0x001cb80a01007387 */ /* 0x0001e80000100a00 */
[----:B------:R-:W2:Y:S04]  /*20010*/  LDL.LU R8, [R1+0x270] ;  /* 0x0002700001087983 */ /* 0x000ea80000300800 */
[----:B------:R-:W2:Y:S04]  /*20020*/  LDL.LU R9, [R1+0x274] ;  /* 0x0002740001097983 */ /* 0x000ea80000300800 */
[----:B0-----:R-:W3:Y:S04]  /*20030*/  LDL.LU R10, [R1+0x278] ;  /* 0x00027800010a7983 */ /* 0x001ee80000300800 */
[----:B------:R-:W3:Y:S04]  /*20040*/  LDL.LU R11, [R1+0x27c] ;  /* 0x00027c00010b7983 */ /* 0x000ee80000300800 */
[----:B---3--:R-:W-:Y:S04]  /*20050*/  STL.64 [R1+0x1cd0], R10 ;  /* 0x001cd00a01007387 */ /* 0x008fe80000100a00 */
[----:B--2---:R0:W-:Y:S04]  /*20060*/  STL.64 [R1+0x1cc8], R8 ;  /* 0x001cc80801007387 */ /* 0x0041e80000100a00 */
[----:B0-----:R-:W2:Y:S04]  /*20070*/  LDL.LU R8, [R1+0x280] ;  /* 0x0002800001087983 */ /* 0x001ea80000300800 */
[----:B------:R-:W2:Y:S04]  /*20080*/  LDL.LU R9, [R1+0x284] ;  /* 0x0002840001097983 */ /* 0x000ea80000300800 */
[----:B------:R-:W3:Y:S04]  /*20090*/  LDL.LU R10, [R1+0x288] ;  /* 0x00028800010a7983 */ /* 0x000ee80000300800 */
[----:B------:R-:W3:Y:S01]  /*200a0*/  LDL.LU R11, [R1+0x28c] ;  /* 0x00028c00010b7983 */ /* 0x000ee20000300800 */
[----:B------:R-:W-:Y:S03]  /*200b0*/  HMMA.16816.F32.BF16 R12, R12, R22, R16 ;  /* 0x000000160c0c723c */ /* 0x000fe60000041810 */
[----:B---3--:R-:W-:Y:S04]  /*200c0*/  STL.64 [R1+0x1ce8], R10 ;  /* 0x001ce80a01007387 */ /* 0x008fe80000100a00 */
[----:B--2---:R0:W-:Y:S04]  /*200d0*/  STL.64 [R1+0x1ce0], R8 ;  /* 0x001ce00801007387 */ /* 0x0041e80000100a00 */
[----:B0-----:R-:W2:Y:S04]  /*200e0*/  LDL.LU R8, [R1+0x290] ;  /* 0x0002900001087983 */ /* 0x001ea80000300800 */
[----:B------:R-:W2:Y:S04]  /*200f0*/  LDL.LU R9, [R1+0x294] ;  /* 0x0002940001097983 */ /* 0x000ea80000300800 */
[----:B------:R-:W3:Y:S04]  /*20100*/  LDL.LU R10, [R1+0x298] ;  /* 0x00029800010a7983 */ /* 0x000ee80000300800 */
[----:B------:R-:W3:Y:S01]  /*20110*/  LDL.LU R11, [R1+0x29c] ;  /* 0x00029c00010b7983 */ /* 0x000ee20000300800 */
[----:B------:R-:W-:-:S02]  /*20120*/  IMAD.MOV.U32 R27, RZ, RZ, R5 ;  /* 0x000000ffff1b7224 */ /* 0x000fc400078e0005 */
[----:B------:R-:W-:Y:S01]  /*20130*/  IMAD.MOV.U32 R26, RZ, RZ, R6 ;  /* 0x000000ffff1a7224 */ /* 0x000fe200078e0006 */
[----:B---3--:R-:W-:Y:S04]  /*20140*/  STL.64 [R1+0x1d00], R10 ;  /* 0x001d000a01007387 */ /* 0x008fe80000100a00 */
[----:B--2---:R0:W-:Y:S04]  /*20150*/  STL.64 [R1+0x1cf8], R8 ;  /* 0x001cf80801007387 */ /* 0x0041e80000100a00 */
[----:B0-----:R-:W2:Y:S04]  /*20160*/  LDL.LU R8, [R1+0x2a0] ;  /* 0x0002a00001087983 */ /* 0x001ea80000300800 */
[----:B------:R-:W2:Y:S04]  /*20170*/  LDL.LU R9, [R1+0x2a4] ;  /* 0x0002a40001097983 */ /* 0x000ea80000300800 */
[----:B------:R-:W2:Y:S04]  /*20180*/  LDL.LU R10, [R1+0x2a8] ;  /* 0x0002a800010a7983 */ /* 0x000ea80000300800 */
[----:B------:R-:W2:Y:S04]  /*20190*/  LDL.LU R11, [R1+0x2ac] ;  /* 0x0002ac00010b7983 */ /* 0x000ea80000300800 */
[----:B------:R-:W2:Y:S04]  /*201a0*/  LDL.LU.64 R18, [R1+0x1d10] ;  /* 0x001d100001127983 */ /* 0x000ea80000300a00 */
[----:B------:R-:W2:Y:S04]  /*201b0*/  LDL.LU.64 R16, [R1+0x1d08] ;  /* 0x001d080001107983 */ /* 0x000ea80000300a00 */
[----:B------:R0:W-:Y:S04]  /*201c0*/  STL.64 [R1+0x1cb0], R22 ;  /* 0x001cb01601007387 */ /* 0x0001e80000100a00 */
[----:B------:R-:W3:Y:S04]  /*201d0*/  LDL.LU R20, [R1+0x260] ;  /* 0x0002600001147983 */ /* 0x000ee80000300800 */
[----:B------:R-:W-:Y:S04]  /*201e0*/  STL.64 [R1+0x1a0], R12 ;  /* 0x0001a00c01007387 */ /* 0x000fe80000100a00 */
[----:B------:R1:W-:Y:S04]  /*201f0*/  STL.64 [R1+0x1a8], R14 ;  /* 0x0001a80e01007387 */ /* 0x0003e80000100a00 */
[----:B------:R-:W3:Y:S04]  /*20200*/  LDL.LU R21, [R1+0x264] ;  /* 0x0002640001157983 */ /* 0x000ee80000300800 */
[----:B0-----:R-:W3:Y:S04]  /*20210*/  LDL.LU R22, [R1+0x268] ;  /* 0x0002680001167983 */ /* 0x001ee80000300800 */
[----:B------:R-:W3:Y:S01]  /*20220*/  LDL.LU R23, [R1+0x26c] ;  /* 0x00026c0001177983 */ /* 0x000ee20000300800 */
[----:B-1----:R-:W-:-:S03]  /*20230*/  IMAD.MOV.U32 R14, RZ, RZ, R4 ;  /* 0x000000ffff0e7224 */ /* 0x002fc600078e0004 */
        /* <DEDUP_REMOVED lines=9> */
[----:B------:R-:W2:Y:S01]  /*202d0*/  LDL.LU R7, [R1+0x12c] ;  /* 0x00012c0001077983 */ /* 0x000ea20000300800 */
[C---:B------:R-:W-:Y:S03]  /*202e0*/  HMMA.16816.F32.BF16 R24, R16.reuse, R26, R8 ;  /* 0x0000001a1018723c */ /* 0x040fe60000041808 */
[----:B--2---:R0:W-:Y:S04]  /*202f0*/  STL.64 [R1+0x1c38], R6 ;  /* 0x001c380601007387 */ /* 0x0041e80000100a00 */
[----:B------:R-:W-:Y:S04]  /*20300*/  STL.64 [R1+0x1c30], R4 ;  /* 0x001c300401007387 */ /* 0x000fe80000100a00 */
[----:B0-----:R-:W3:Y:S04]  /*20310*/  LDL.LU.64 R6, [R1+0x48] ;  /* 0x0000480001067983 */ /* 0x001ee80000300a00 */
[----:B------:R-:W2:Y:S04]  /*20320*/  LDL.LU.64 R10, [R1+0x1d00] ;  /* 0x001d0000010a7983 */ /* 0x000ea80000300a00 */
[----:B------:R-:W2:Y:S04]  /*20330*/  LDL.LU.64 R8, [R1+0x1cf8] ;  /* 0x001cf80001087983 */ /* 0x000ea80000300a00 */
[----:B------:R-:W-:Y:S04]  /*20340*/  STL.64 [R1+0x180], R24 ;  /* 0x0001801801007387 */ /* 0x000fe80000100a00 */
[----:B------:R0:W-:Y:S04]  /*20350*/  STL.64 [R1+0x188], R26 ;  /* 0x0001881a01007387 */ /* 0x0001e80000100a00 */
[----:B0-----:R-:W2:Y:S02]  /*20360*/  LDL.LU.64 R26, [R1+0x1cf0] ;  /* 0x001cf000011a7983 */ /* 0x001ea40000300a00 */
[----:B--2---:R-:W-:Y:S02]  /*20370*/  HMMA.16816.F32.BF16 R24, R16, R26, R8 ;  /* 0x0000001a1018723c */ /* 0x004fe40000041808 */
[----:B------:R-:W2:Y:S04]  /*20380*/  LDL.LU.64 R10, [R1+0x1ce8] ;  /* 0x001ce800010a7983 */ /* 0x000ea80000300a00 */
[----:B------:R-:W2:-:S13]  /*20390*/  LDL.LU.64 R8, [R1+0x1ce0] ;  /* 0x001ce00001087983 */ /* 0x000e9a0000300a00 */
        /* <DEDUP_REMOVED lines=9> */
[----:B--2---:R-:W-:-:S15]  /*20430*/  HMMA.16816.F32.BF16 R8, R16, R26, R8 ;  /* 0x0000001a1008723c */ /* 0x004fde0000041808 */
[----:B------:R-:W-:-:S04]  /*20440*/  NOP ;  /* 0x0000000000007918 */ /* 0x000fc80000000000 */
[----:B------:R0:W-:Y:S04]  /*20450*/  STL.64 [R1+0xd0], R8 ;  /* 0x0000d00801007387 */ /* 0x0001e80000100a00 */
[----:B------:R1:W-:Y:S04]  /*20460*/  STL.64 [R1+0xd8], R10 ;  /* 0x0000d80a01007387 */ /* 0x0003e80000100a00 */
[----:B0-----:R-:W2:Y:S04]  /*20470*/  LDL.LU R8, [R1+0x250] ;  /* 0x0002500001087983 */ /* 0x001ea80000300800 */
[----:B------:R-:W2:Y:S04]  /*20480*/  LDL.LU R9, [R1+0x254] ;  /* 0x0002540001097983 */ /* 0x000ea80000300800 */
[----:B-1----:R-:W2:Y:S04]  /*20490*/  LDL.LU R10, [R1+0x258] ;  /* 0x00025800010a7983 */ /* 0x002ea80000300800 */
[----:B------:R-:W2:Y:S04]  /*204a0*/  LDL.LU R11, [R1+0x25c] ;  /* 0x00025c00010b7983 */ /* 0x000ea80000300800 */
[----:B------:R0:W-:Y:S04]  /*204b0*/  STL.64 [R1+0x1c70], R26 ;  /* 0x001c701a01007387 */ /* 0x0001e80000100a00 */
[----:B0-----:R-:W2:Y:S01]  /*204c0*/  LDL.LU.64 R26, [R1+0x18] ;  /* 0x00001800011a7983 */ /* 0x001ea20000300a00 */
[----:B---3--:R-:W-:Y:S03]  /*204d0*/  HMMA.16816.F32.BF16 R20, R16, R6, R20 ;  /* 0x000000061014723c */ /* 0x008fe60000041814 */
[----:B--2---:R0:W-:Y:S04]  /*204e0*/  STL.64 [R1+0x1c80], R26 ;  /* 0x001c801a01007387 */ /* 0x0041e80000100a00 */
[----:B0-----:R-:W2:Y:S04]  /*204f0*/  LDL.LU.64 R26, [R1+0x28] ;  /* 0x00002800011a7983 */ /* 0x001ea80000300a00 */
[----:B--2---:R0:W-:Y:S04]  /*20500*/  STL.64 [R1+0x1ca8], R26 ;  /* 0x001ca81a01007387 */ /* 0x0041e80000100a00 */
[----:B------:R-:W2:Y:S04]  /*20510*/  LDL.LU R24, [R1+0x190] ;  /* 0x0001900001187983 */ /* 0x000ea80000300800 */
[----:B------:R1:W-:Y:S04]  /*20520*/  STL.64 [R1+0x1d0], R20 ;  /* 0x0001d01401007387 */ /* 0x0003e80000100a00 */
[----:B------:R3:W-:Y:S04]  /*20530*/  STL.64 [R1+0x1d8], R22 ;  /* 0x0001d81601007387 */ /* 0x0007e80000100a00 */
[----:B------:R-:W2:Y:S04]  /*20540*/  LDL.LU R25, [R1+0x194] ;  /* 0x0001940001197983 */ /* 0x000ea80000300800 */
[----:B0-----:R-:W2:Y:S04]  /*20550*/  LDL.LU R26, [R1+0x198] ;  /* 0x00019800011a7983 */ /* 0x001ea80000300800 */
[----:B------:R-:W2:Y:S04]  /*20560*/  LDL.LU R27, [R1+0x19c] ;  /* 0x00019c00011b7983 */ /* 0x000ea80000300800 */
[----:B-1----:R-:W2:Y:S04]  /*20570*/  LDL.LU R20, [R1+0x240] ;  /* 0x0002400001147983 */ /* 0x002ea80000300800 */
[----:B------:R-:W2:Y:S04]  /*20580*/  LDL.LU R21, [R1+0x244] ;  /* 0x0002440001157983 */ /* 0x000ea80000300800 */
[----:B---3--:R-:W2:Y:S04]  /*20590*/  LDL.LU R22, [R1+0x248] ;  /* 0x0002480001167983 */ /* 0x008ea80000300800 */
[----:B------:R-:W2:Y:S04]  /*205a0*/  LDL.LU R23, [R1+0x24c] ;  /* 0x00024c0001177983 */ /* 0x000ea80000300800 */
[----:B------:R0:W-:Y:S04]  /*205b0*/  STL.64 [R1+0x1c48], R6 ;  /* 0x001c480601007387 */ /* 0x0001e80000100a00 */
[----:B------:R-:W3:Y:S04]  /*205c0*/  LDL.LU R4, [R1+0x140] ;  /* 0x0001400001047983 */ /* 0x000ee80000300800 */
[----:B------:R-:W3:Y:S04]  /*205d0*/  LDL.LU R5, [R1+0x144] ;  /* 0x0001440001057983 */ /* 0x000ee80000300800 */
[----:B0-----:R-:W2:Y:S04]  /*205e0*/  LDL.LU R6, [R1+0x148] ;  /* 0x0001480001067983 */ /* 0x001ea80000300800 */
[----:B------:R-:W2:Y:S04]  /*205f0*/  LDL.LU R7, [R1+0x14c] ;  /* 0x00014c0001077983 */ /* 0x000ea80000300800 */
[----:B--2---:R0:W-:Y:S04]  /*20600*/  STL.64 [R1+0x1c58], R6 ;  /* 0x001c580601007387 */ /* 0x0041e80000100a00 */
[----:B---3--:R1:W-:Y:S04]  /*20610*/  STL.64 [R1+0x1c50], R4 ;  /* 0x001c500401007387 */ /* 0x0083e80000100a00 */
[----:B0-----:R-:W2:Y:S01]  /*20620*/  LDL.LU.64 R6, [R1+0x8] ;  /* 0x0000080001067983 */ /* 0x001ea20000300a00 */
[----:B------:R-:W-:-:S07]  /*20630*/  IMAD.MOV.U32 R15, RZ, RZ, R3 ;  /* 0x000000ffff0f7224 */ /* 0x000fce00078e0003 */
[C---:B------:R-:W-:Y:S01]  /*20640*/  HMMA.16816.F32.BF16 R8, R16.reuse, R14, R8 ;  /* 0x0000000e1008723c */ /* 0x040fe20000041808 */
[----:B--2---:R0:W-:Y:S04]  /*20650*/  STL.64 [R1+0x1c78], R6 ;  /* 0x001c780601007387 */ /* 0x0041e80000100a00 */
[----:B-1----:R-:W2:Y:S04]  /*20660*/  LDL.LU R4, [R1+0x160] ;  /* 0x0001600001047983 */ /* 0x002ea80000300800 */
[----:B------:R-:W2:Y:S04]  /*20670*/  LDL.LU R5, [R1+0x164] ;  /* 0x0001640001057983 */ /* 0x000ea80000300800 */
[----:B0-----:R-:W3:Y:S04]  /*20680*/  LDL.LU R6, [R1+0x168] ;  /* 0x0001680001067983 */ /* 0x001ee80000300800 */
[----:B------:R-:W3:Y:S04]  /*20690*/  LDL.LU R7, [R1+0x16c] ;  /* 0x00016c0001077983 */ /* 0x000ee80000300800 */
[----:B---3--:R-:W-:Y:S04]  /*206a0*/  STL.64 [R1+0x1c90], R6 ;  /* 0x001c900601007387 */ /* 0x008fe80000100a00 */
[----:B--2---:R0:W-:Y:S04]  /*206b0*/  STL.64 [R1+0x1c88], R4 ;  /* 0x001c880401007387 */ /* 0x0041e80000100a00 */
[----:B0-----:R-:W2:Y:S04]  /*206c0*/  LDL.LU R4, [R1+0x170] ;  /* 0x0001700001047983 */ /* 0x001ea80000300800 */
[----:B------:R-:W2:Y:S04]  /*206d0*/  LDL.LU R5, [R1+0x174] ;  /* 0x0001740001057983 */ /* 0x000ea80000300800 */
[----:B------:R-:W2:Y:S04]  /*206e0*/  LDL.LU R6, [R1+0x178] ;  /* 0x0001780001067983 */ /* 0x000ea80000300800 */
[----:B------:R-:W2:Y:S04]  /*206f0*/  LDL.LU R7, [R1+0x17c] ;  /* 0x00017c0001077983 */ /* 0x000ea80000300800 */
[----:B------:R-:W-:Y:S04]  /*20700*/  STL.64 [R1+0x270], R8 ;  /* 0x0002700801007387 */ /* 0x000fe80000100a00 */
[----:B------:R0:W-:Y:S04]  /*20710*/  STL.64 [R1+0x278], R10 ;  /* 0x0002780a01007387 */ /* 0x0001e80000100a00 */
[----:B0-----:R-:W3:Y:S04]  /*20720*/  LDL.LU.64 R10, [R1+0x1cb8] ;  /* 0x001cb800010a7983 */ /* 0x001ee80000300a00 */
[----:B------:R0:W-:Y:S04]  /*20730*/  STL.64 [R1+0x1c40], R14 ;  /* 0x001c400e01007387 */ /* 0x0001e80000100a00 */
[----:B------:R-:W2:Y:S04]  /*20740*/  LDL.LU R12, [R1+0x130] ;  /* 0x00013000010c7983 */ /* 0x000ea80000300800 */
[----:B------:R-:W2:Y:S04]  /*20750*/  LDL.LU R13, [R1+0x134] ;  /* 0x00013400010d7983 */ /* 0x000ea80000300800 */
[----:B0-----:R-:W2:Y:S04]  /*20760*/  LDL.LU R14, [R1+0x138] ;  /* 0x00013800010e7983 */ /* 0x001ea80000300800 */
        /* <DEDUP_REMOVED lines=10> */
[----:B0-----:R-:W3:Y:S02]  /*20810*/  LDL.LU.64 R22, [R1+0x1cb0] ;  /* 0x001cb00001167983 */ /* 0x001ee40000300a00 */
[----:B---3--:R-:W-:Y:S02]  /*20820*/  HMMA.16816.F32.BF16 R16, R16, R22, R24 ;  /* 0x000000161010723c */ /* 0x008fe40000041818 */
[----:B------:R-:W3:Y:S01]  /*20830*/  LDL.LU.64 R26, [R1+0x1ca8] ;  /* 0x001ca800011a7983 */ /* 0x000ee20000300a00 */
[----:B------:R-:W-:-:S02]  /*20840*/  IMAD.MOV.U32 R8, RZ, RZ, R22 ;  /* 0x000000ffff087224 */ /* 0x000fc400078e0016 */
[----:B------:R-:W-:-:S14]  /*20850*/  IMAD.MOV.U32 R3, RZ, RZ, R23 ;  /* 0x000000ffff037224 */ /* 0x000fdc00078e0017 */
[----:B------:R0:W-:Y:S04]  /*20860*/  STL.64 [R1+0x190], R16 ;  /* 0x0001901001007387 */ /* 0x0001e80000100a00 */
[----:B------:R-:W-:Y:S04]  /*20870*/  STL.64 [R1+0x198], R18 ;  /* 0x0001981201007387 */ /* 0x000fe80000100a00 */
[----:B------:R-:W3:Y:S04]  /*20880*/  LDL.LU.64 R22, [R1+0x1ca0] ;  /* 0x001ca00001167983 */ /* 0x000ee80000300a00 */
[----:B------:R-:W3:Y:S02]  /*20890*/  LDL.LU.64 R20, [R1+0x1c98] ;  /* 0x001c980001147983 */ /* 0x000ee40000300a00 */
[----:B---3--:R-:W-:Y:S01]  /*208a0*/  HMMA.16816.F32.BF16 R4, R20, R26, R4 ;  /* 0x0000001a1404723c */ /* 0x008fe20000041804 */
[----:B0-----:R-:W-:-:S02]  /*208b0*/  IMAD.MOV.U32 R17, RZ, RZ, R26 ;  /* 0x000000ffff117224 */ /* 0x001fc400078e001a */
[----:B------:R-:W-:-:S15]  /*208c0*/  IMAD.MOV.U32 R16, RZ, RZ, R27 ;  /* 0x000000ffff107224 */ /* 0x000fde00078e001b */
[----:B------:R-:W-:Y:S01]  /*208d0*/  NOP ;  /* 0x0000000000007918 */ /* 0x000fe20000000000 */
[----:B------:R-:W-:Y:S04]  /*208e0*/  STL.64 [R1+0x580], R4 ;  /* 0x0005800401007387 */ /* 0x000fe80000100a00 */
[----:B------:R0:W-:Y:S04]  /*208f0*/  STL.64 [R1+0x588], R6 ;  /* 0x0005880601007387 */ /* 0x0001e80000100a00 */
[----:B0-----:R-:W3:Y:S04]  /*20900*/  LDL.LU.64 R6, [R1+0x1c90] ;  /* 0x001c900001067983 */ /* 0x001ee80000300a00 */
[----:B------:R-:W3:Y:S04]  /*20910*/  LDL.LU.64 R4, [R1+0x1c88] ;  /* 0x001c880001047983 */ /* 0x000ee80000300a00 */
[----:B------:R-:W3:Y:S02]  /*20920*/  LDL.LU.64 R26, [R1+0x1c80] ;  /* 0x001c8000011a7983 */ /* 0x000ee40000300a00 */
[----:B---3--:R-:W-:-:S15]  /*20930*/  HMMA.16816.F32.BF16 R4, R20, R26, R4 ;  /* 0x0000001a1404723c */ /* 0x008fde0000041804 */
[----:B------:R-:W-:-:S04]  /*20940*/  NOP ;  /* 0x0000000000007918 */ /* 0x000fc80000000000 */
[----:B------:R-:W-:Y:S04]  /*20950*/  STL.64 [R1+0x570], R4 ;  /* 0x0005700401007387 */ /* 0x000fe80000100a00 */
[----:B------:R0:W-:Y:S04]  /*20960*/  STL.64 [R1+0x578], R6 ;  /* 0x0005780601007387 */ /* 0x0001e80000100a00 */
[----:B0-----:R-:W2:Y:S01]  /*20970*/  LDL.LU.64 R6, [R1+0x1c78] ;  /* 0x001c780001067983 */ /* 0x001ea20000300a00 */
[----:B------:R-:W-:Y:S02]  /*20980*/  IMAD.MOV.U32 R29, RZ, RZ, R26 ;  /* 0x000000ffff1d7224 */ /* 0x000fe400078e001a */
[----:B------:R-:W-:-:S02]  /*20990*/  IMAD.MOV.U32 R24, RZ, RZ, R27 ;  /* 0x000000ffff187224 */ /* 0x000fc400078e001b */
[----:B------:R-:W3:Y:S01]  /*209a0*/  LDL.LU.64 R26, [R1+0x1c70] ;  /* 0x001c7000011a7983 */ /* 0x000ee20000300a00 */
[----:B------:R-:W-:Y:S01]  /*209b0*/  IMAD.MOV.U32 R19, RZ, RZ, R3 ;  /* 0x000000ffff137224 */ /* 0x000fe200078e0003 */
[----:B--2---:R-:W-:Y:S01]  /*209c0*/  HMMA.16816.F32.BF16 R12, R20, R6, R12 ;  /* 0x00000006140c723c */ /* 0x004fe2000004180c */
[----:B------:R-:W-:Y:S02]  /*209d0*/  IMAD.MOV.U32 R3, RZ, RZ, R6 ;  /* 0x000000ffff037224 */ /* 0x000fe400078e0006 */
[----:B------:R-:W-:-:S15]  /*209e0*/  IMAD.MOV.U32 R25, RZ, RZ, R7 ;  /* 0x000000ffff197224 */ /* 0x000fde00078e0007 */
[----:B------:R-:W-:Y:S01]  /*209f0*/  NOP ;  /* 0x0000000000007918 */ /* 0x000fe20000000000 */
[----:B------:R-:W-:Y:S04]  /*20a00*/  STL.64 [R1+0x560], R12 ;  /* 0x0005600c01007387 */ /* 0x000fe80000100a00 */
[----:B------:R0:W-:Y:S04]  /*20a10*/  STL.64 [R1+0x568], R14 ;  /* 0x0005680e01007387 */ /* 0x0001e80000100a00 */
[----:B0-----:R-:W2:Y:S04]  /*20a20*/  LDL.LU.64 R14, [R1+0x1c68] ;  /* 0x001c6800010e7983 */ /* 0x001ea80000300a00 */
[----:B------:R-:W2:Y:S04]  /*20a30*/  LDL.LU.64 R12, [R1+0x1c60] ;  /* 0x001c6000010c7983 */ /* 0x000ea80000300a00 */
[----:B------:R-:W3:Y:S04]  /*20a40*/  LDL.LU.64 R6, [R1+0x1c58] ;  /* 0x001c580001067983 */ /* 0x000ee80000300a00 */
[----:B------:R-:W3:Y:S02]  /*20a50*/  LDL.LU.64 R4, [R1+0x1c50] ;  /* 0x001c500001047983 */ /* 0x000ee40000300a00 */
[----:B---3--:R-:W-:-:S15]  /*20a60*/  HMMA.16816.F32.BF16 R4, R20, R26, R4 ;  /* 0x0000001a1404723c */ /* 0x008fde0000041804 */
[----:B------:R-:W-:-:S04]  /*20a70*/  NOP ;  /* 0x0000000000007918 */ /* 0x000fc80000000000 */
[----:B------:R-:W-:Y:S04]  /*20a80*/  STL.64 [R1+0x550], R4 ;  /* 0x0005500401007387 */ /* 0x000fe80000100a00 */
[----:B------:R0:W-:Y:S04]  /*20a90*/  STL.64 [R1+0x558], R6 ;  /* 0x0005580601007387 */ /* 0x0001e80000100a00 */
[----:B0-----:R-:W2:Y:S01]  /*20aa0*/  LDL.LU.64 R6, [R1+0x1c48] ;  /* 0x001c480001067983 */ /* 0x001ea20000300a00 */
[----:B------:R-:W-:Y:S01]  /*20ab0*/  IMAD.MOV.U32 R18, RZ, RZ, R8 ;  /* 0x000000ffff127224 */ /* 0x000fe200078e0008 */
        /* <DEDUP_REMOVED lines=14> */
[----:B------:R-:W2:Y:S04]  /*20ba0*/  LDL.LU.64 R4, [R1+0x1c20] ;  /* 0x001c200001047983 */ /* 0x000ea80000300a00 */
[----:B------:R0:W-:Y:S02]  /*20bb0*/  STL.64 [R1+0x1b90], R14 ;  /* 0x001b900e01007387 */ /* 0x0001e40000100a00 */
[----:B0-----:R-:W-:-:S02]  /*20bc0*/  IMAD.MOV.U32 R14, RZ, RZ, R9 ;  /* 0x000000ffff0e7224 */ /* 0x001fc400078e0009 */
[----:B------:R-:W-:-:S05]  /*20bd0*/  IMAD.MOV.U32 R15, RZ, RZ, R8 ;  /* 0x000000ffff0f7224 */ /* 0x000fca00078e0008 */
[----:B------:R0:W-:Y:S04]  /*20be0*/  STL.64 [R1+0x1ba8], R14 ;  /* 0x001ba80e01007387 */ /* 0x0001e80000100a00 */
[----:B------:R-:W3:Y:S04]  /*20bf0*/  LDL.LU R12, [R1+0xb0] ;  /* 0x0000b000010c7983 */ /* 0x000ee80000300800 */
[----:B------:R-:W3:Y:S04]  /*20c00*/  LDL.LU R13, [R1+0xb4] ;  /* 0x0000b400010d7983 */ /* 0x000ee80000300800 */
[----:B0-----:R-:W3:Y:S04]  /*20c10*/  LDL.LU R14, [R1+0xb8] ;  /* 0x0000b800010e7983 */ /* 0x001ee80000300800 */
[----:B------:R-:W3:Y:S01]  /*20c20*/  LDL.LU R15, [R1+0xbc] ;  /* 0x0000bc00010f7983 */ /* 0x000ee20000300800 */
[----:B--2---:R-:W-:-:S15]  /*20c30*/  HMMA.16816.F32.BF16 R4, R20, R10, R4 ;  /* 0x0000000a1404723c */ /* 0x004fde0000041804 */
[----:B------:R-:W-:-:S04]  /*20c40*/  NOP ;  /* 0x0000000000007918 */ /* 0x000fc80000000000 */
[----:B------:R-:W-:Y:S04]  /*20c50*/  STL.64 [R1+0x150], R4 ;  /* 0x0001500401007387 */ /* 0x000fe80000100a00 */
[----:B------:R0:W-:Y:S04]  /*20c60*/  STL.64 [R1+0x158], R6 ;  /* 0x0001580601007387 */ /* 0x0001e80000100a00 */
[----:B0-----:R-:W2:Y:S04]  /*20c70*/  LDL.LU.64 R6, [R1+0x1c18] ;  /* 0x001c180001067983 */ /* 0x001ea80000300a00 */
[----:B------:R-:W2:Y:S04]  /*20c80*/  LDL.LU.64 R4, [R1+0x1c10] ;  /* 0x001c100001047983 */ /* 0x000ea80000300a00 */
        /* <DEDUP_REMOVED lines=11> */
[----:B---3--:R-:W-:Y:S03]  /*20d40*/  HMMA.16816.F32.BF16 R12, R20, R18, R12 ;  /* 0x00000012140c723c */ /* 0x008fe6000004180c */
[----:B--2---:R0:W-:Y:S04]  /*20d50*/  STL.64 [R1+0x1bb8], R10 ;  /* 0x001bb80a01007387 */ /* 0x0041e80000100a00 */
[----:B------:R-:W-:Y:S01]  /*20d60*/  STL.64 [R1+0x1bb0], R8 ;  /* 0x001bb00801007387 */ /* 0x000fe20000100a00 */
[----:B0-----:R-:W-:-:S02]  /*20d70*/  IMAD.MOV.U32 R10, RZ, RZ, R3 ;  /* 0x000000ffff0a7224 */ /* 0x001fc400078e0003 */
[----:B------:R-:W-:Y:S01]  /*20d80*/  IMAD.MOV.U32 R11, RZ, RZ, R25 ;  /* 0x000000ffff0b7224 */ /* 0x000fe200078e0019 */
[----:B------:R-:W2:Y:S04]  /*20d90*/  LDL.LU R3, [R1+0x1c0c] ;  /* 0x001c0c0001037983 */ /* 0x000ea80000300800 */
[----:B------:R-:W3:Y:S04]  /*20da0*/  LDL.LU R25, [R1+0x1c08] ;  /* 0x001c080001197983 */ /* 0x000ee80000300800 */
[----:B------:R0:W-:Y:S02]  /*20db0*/  STL.64 [R1+0x1bd0], R10 ;  /* 0x001bd00a01007387 */ /* 0x0001e40000100a00 */
[----:B0-----:R-:W-:-:S02]  /*20dc0*/  IMAD.MOV.U32 R10, RZ, RZ, R29 ;  /* 0x000000ffff0a7224 */ /* 0x001fc400078e001d */
[----:B------:R-:W-:Y:S01]  /*20dd0*/  IMAD.MOV.U32 R11, RZ, RZ, R24 ;  /* 0x000000ffff0b7224 */ /* 0x000fe200078e0018 */
[----:B------:R-:W2:Y:S04]  /*20de0*/  LDL.LU R29, [R1+0x1c04] ;  /* 0x001c0400011d7983 */ /* 0x000ea80000300800 */
[----:B------:R-:W2:Y:S04]  /*20df0*/  LDL.LU R24, [R1+0x1c00] ;  /* 0x001c000001187983 */ /* 0x000ea80000300800 */
[----:B------:R-:W-:Y:S04]  /*20e00*/  STL.64 [R1+0x1be8], R10 ;  /* 0x001be80a01007387 */ /* 0x000fe80000100a00 */
[----:B------:R-:W2:Y:S04]  /*20e10*/  LDL.LU R20, [R1+0x50] ;  /* 0x0000500001147983 */ /* 0x000ea80000300800 */
[----:B------:R-:W-:Y:S04]  /*20e20*/  STL.64 [R1+0x4c0], R12 ;  /* 0x0004c00c01007387 */ /* 0x000fe80000100a00 */
[----:B------:R-:W-:Y:S04]  /*20e30*/  STL.64 [R1+0x4c8], R14 ;  /* 0x0004c80e01007387 */ /* 0x000fe80000100a00 */
        /* <DEDUP_REMOVED lines=15> */
[----:B------:R-:W-:-:S02]  /*20f30*/  IMAD.MOV.U32 R10, RZ, RZ, R17 ;  /* 0x000000ffff0a7224 */ /* 0x000fc400078e0011 */
[----:B------:R-:W-:Y:S01]  /*20f40*/  IMAD.MOV.U32 R11, RZ, RZ, R16 ;  /* 0x000000ffff0b7224 */ /* 0x000fe200078e0010 */
[----:B--2---:R-:W-:Y:S04]  /*20f50*/  STL.64 [R1+0x1bf8], R22 ;  /* 0x001bf81601007387 */ /* 0x004fe80000100a00 */
[----:B------:R0:W-:Y:S04]  /*20f60*/  STL.64 [R1+0x1bf0], R20 ;  /* 0x001bf01401007387 */ /* 0x0001e80000100a00 */
[----:B0-----:R-:W2:Y:S04]  /*20f70*/  LDL.LU R20, [R1+0xa0] ;  /* 0x0000a00001147983 */ /* 0x001ea80000300800 */
[----:B------:R-:W2:Y:S04]  /*20f80*/  LDL.LU R21, [R1+0xa4] ;  /* 0x0000a40001157983 */ /* 0x000ea80000300800 */
[----:B------:R-:W2:Y:S04]  /*20f90*/  LDL.LU R22, [R1+0xa8] ;  /* 0x0000a80001167983 */ /* 0x000ea80000300800 */
[----:B------:R-:W2:Y:S04]  /*20fa0*/  LDL.LU R23, [R1+0xac] ;  /* 0x0000ac0001177983 */ /* 0x000ea80000300800 */
[----:B------:R0:W-:Y:S04]  /*20fb0*/  STL.64 [R1+0x1b80], R18 ;  /* 0x001b801201007387 */ /* 0x0001e80000100a00 */
[----:B------:R-:W3:Y:S04]  /*20fc0*/  LDL.LU R17, [R1+0x454] ;  /* 0x0004540001117983 */ /* 0x000ee80000300800 */
[----:B0-----:R-:W3:Y:S04]  /*20fd0*/  LDL.LU R18, [R1+0x458] ;  /* 0x0004580001127983 */ /* 0x001ee80000300800 */
        /* <DEDUP_REMOVED lines=12> */
[----:B0-----:R-:W2:Y:S01]  /*210a0*/  LDL.LU.64 R10, [R1+0x1bd0] ;  /* 0x001bd000010a7983 */ /* 0x001ea20000300a00 */
[----:B------:R-:W-:Y:S02]  /*210b0*/  IMAD.MOV.U32 R16, RZ, RZ, R24 ;  /* 0x000000ffff107224 */ /* 0x000fe400078e0018 */
[----:B------:R-:W0:Y:S01]  /*210c0*/  S2R R24, SR_TID.X ;  /* 0x0000000000187919 */ /* 0x000e220000002100 */
[----:B------:R-:W1:Y:S01]  /*210d0*/  S2R R12, SR_TID.X ;  /* 0x00000000000c7919 */ /* 0x000e620000002100 */
[----:B------:R-:W0:Y:S01]  /*210e0*/  S2R R14, SR_TID.X ;  /* 0x00000000000e7919 */ /* 0x000e220000002100 */
[----:B--2---:R-:W-:Y:S01]  /*210f0*/  HMMA.16816.F32.BF16 R8, R4, R10, R20 ;  /* 0x0000000a0408723c */ /* 0x004fe20000041814 */
[----:B------:R-:W2:Y:S04]  /*21100*/  LDL.LU.64 R22, [R1+0x1bc8] ;  /* 0x001bc80001167983 */ /* 0x000ea80000300a00 */
[----:B------:R-:W2:Y:S01]  /*21110*/  LDL.LU.64 R20, [R1+0x1bc0] ;  /* 0x001bc00001147983 */ /* 0x000ea20000300a00 */
[----:B0-----:R-:W-:Y:S01]  /*21120*/  LOP3.LUT R24, R24, 0x7, RZ, 0xc0, !PT ;  /* 0x0000000718187812 */ /* 0x001fe200078ec0ff */
[----:B-1----:R-:W-:-:S04]  /*21130*/  IMAD.SHL.U32 R13, R12, 0x2, RZ ;  /* 0x000000020c0d7824 */ /* 0x002fc800078e00ff */
[----:B------:R-:W-:Y:S01]  /*21140*/  IMAD R24, R24, 0x90, RZ ;  /* 0x0000009018187824 */ /* 0x000fe200078e02ff */
[----:B------:R-:W-:-:S04]  /*21150*/  LOP3.LUT R12, R12, 0x7, RZ, 0xc0, !PT ;  /* 0x000000070c0c7812 */ /* 0x000fc800078ec0ff */
[----:B------:R-:W-:Y:S02]  /*21160*/  LOP3.LUT R24, R24, 0x30, R13, 0x78, !PT ;  /* 0x0000003018187812 */ /* 0x000fe400078e780d */
[----:B------:R-:W-:Y:S01]  /*21170*/  LOP3.LUT R13, R13, 0x10, RZ, 0xc0, !PT ;  /* 0x000000100d0d7812 */ /* 0x000fe200078ec0ff */
[----:B------:R-:W-:-:S03]  /*21180*/  IMAD R15, R12, 0x210, RZ ;  /* 0x000002100c0f7824 */ /* 0x000fc600078e02ff */
[----:B------:R-:W-:Y:S01]  /*21190*/  LOP3.LUT R13, R13, 0x20, R14, 0xf8, !PT ;  /* 0x000000200d0d7812 */ /* 0x000fe200078ef80e */
[----:B------:R-:W-:-:S03]  /*211a0*/  IMAD.SHL.U32 R12, R14, 0x100, RZ ;  /* 0x000001000e0c7824 */ /* 0x000fc600078e00ff */
[----:B------:R-:W-:Y:S01]  /*211b0*/  LOP3.LUT R13, R15, R13, RZ, 0x3c, !PT ;  /* 0x0000000d0f0d7212 */ /* 0x000fe200078e3cff */
[----:B------:R-:W-:Y:S04]  /*211c0*/  STL.64 [R1+0xc0], R8 ;  /* 0x0000c00801007387 */ /* 0x000fe80000100a00 */
[----:B------:R0:W-:Y:S01]  /*211d0*/  STL.64 [R1+0xc8], R10 ;  /* 0x0000c80a01007387 */ /* 0x0001e20000100a00 */
[----:B------:R-:W-:Y:S02]  /*211e0*/  LOP3.LUT R13, R13, 0x1000, R12, 0xf8, !PT ;  /* 0x000010000d0d7812 */ /* 0x000fe400078ef80c */
[----:B------:R-:W-:Y:S01]  /*211f0*/  LOP3.LUT R24, R24, 0x40, RZ, 0x3c, !PT ;  /* 0x0000004018187812 */ /* 0x000fe200078e3cff */
[----:B0-----:R-:W3:Y:S04]  /*21200*/  LDL.LU.64 R10, [R1+0x1bb8] ;  /* 0x001bb800010a7983 */ /* 0x001ee80000300a00 */
[----:B------:R-:W3:Y:S01]  /*21210*/  LDL.LU.64 R8, [R1+0x1bb0] ;  /* 0x001bb00001087983 */ /* 0x000ee20000300a00 */
[----:B--2---:R-:W-:-:S15]  /*21220*/  HMMA.16816.F32.BF16 R20, R4, R26, R20 ;  /* 0x0000001a0414723c */ /* 0x004fde0000041814 */
[----:B------:R-:W-:-:S04]  /*21230*/  NOP ;  /* 0x0000000000007918 */ /* 0x000fc80000000000 */
[----:B------:R-:W-:Y:S04]  /*21240*/  STL.64 [R1+0xb0], R20 ;  /* 0x0000b01401007387 */ /* 0x000fe80000100a00 */
[----:B------:R-:W-:Y:S04]  /*21250*/  STL.64 [R1+0xb8], R22 ;  /* 0x0000b81601007387 */ /* 0x000fe80000100a00 */
[----:B------:R-:W0:Y:S04]  /*21260*/  LDSM.16.MT88.4 R20, [R13+UR5+0x4000] ;  /* 0x004000050d14783b */ /* 0x000e280008004200 */
[----:B------:R-:W1:Y:S04]  /*21270*/  LDSM.16.M88.4 R12, [R24+UR5+0x8000] ;  /* 0x00800005180c783b */ /* 0x000e680008000200 */
[----:B0-----:R-:W-:Y:S04]  /*21280*/  STL.64 [R1+0x1b78], R22 ;  /* 0x001b781601007387 */ /* 0x001fe80000100a00 */
[----:B------:R0:W-:Y:S04]  /*21290*/  STL.64 [R1+0x1b70], R20 ;  /* 0x001b701401007387 */ /* 0x0001e80000100a00 */
[----:B0-----:R-:W2:Y:S04]  /*212a0*/  LDL.LU R20, [R1+0x460] ;  /* 0x0004600001147983 */ /* 0x001ea80000300800 */
[----:B------:R-:W2:Y:S04]  /*212b0*/  LDL.LU R21, [R1+0x464] ;  /* 0x0004640001157983 */ /* 0x000ea80000300800 */
[----:B------:R-:W2:Y:S04]  /*212c0*/  LDL.LU R22, [R1+0x468] ;  /* 0x0004680001167983 */ /* 0x000ea80000300800 */
[----:B------:R-:W2:Y:S04]  /*212d0*/  LDL.LU R23, [R1+0x46c] ;  /* 0x00046c0001177983 */ /* 0x000ea80000300800 */
[----:B-1----:R-:W-:Y:S04]  /*212e0*/  STL.64 [R1+0x60], R12 ;  /* 0x0000600c01007387 */ /* 0x002fe80000100a00 */
[----:B------:R0:W-:Y:S04]  /*212f0*/  STL.64 [R1+0x68], R14 ;  /* 0x0000680e01007387 */ /* 0x0001e80000100a00 */
[----:B0-----:R-:W3:Y:S02]  /*21300*/  LDL.LU.64 R14, [R1+0x1ba8] ;  /* 0x001ba800010e7983 */ /* 0x001ee40000300a00 */
[----:B---3--:R-:W-:Y:S02]  /*21310*/  HMMA.16816.F32.BF16 R12, R4, R14, R8 ;  /* 0x0000000e040c723c */ /* 0x008fe40000041808 */
[----:B------:R-:W3:Y:S04]  /*21320*/  LDL.LU.64 R10, [R1+0x1ba0] ;  /* 0x001ba000010a7983 */ /* 0x000ee80000300a00 */
[----:B------:R-:W3:-:S13]  /*21330*/  LDL.LU.64 R8, [R1+0x1b98] ;  /* 0x001b980001087983 */ /* 0x000eda0000300a00 */
[----:B------:R-:W-:Y:S04]  /*21340*/  STL.64 [R1+0xa0], R12 ;  /* 0x0000a00c01007387 */ /* 0x000fe80000100a00 */
[----:B------:R-:W-:Y:S04]  /*21350*/  STL.64 [R1+0xa8], R14 ;  /* 0x0000a80e01007387 */ /* 0x000fe80000100a00 */
[----:B------:R-:W0:Y:S04]  /*21360*/  LDSM.16.M88.4 R12, [R24+UR5+0x8400] ;  /* 0x00840005180c783b */ /* 0x000e280008000200 */
[----:B0-----:R-:W-:Y:S04]  /*21370*/  STL.64 [R1+0x50], R12 ;  /* 0x0000500c01007387 */ /* 0x001fe80000100a00 */
[----:B------:R0:W-:Y:S04]  /*21380*/  STL.64 [R1+0x58], R14 ;  /* 0x0000580e01007387 */ /* 0x0001e80000100a00 */
[----:B0-----:R-:W3:Y:S02]  /*21390*/  LDL.LU.64 R14, [R1+0x1b90] ;  /* 0x001b9000010e7983 */ /* 0x001ee40000300a00 */
[----:B---3--:R-:W-:Y:S02]  /*213a0*/  HMMA.16816.F32.BF16 R8, R4, R14, R8 ;  /* 0x0000000e0408723c */ /* 0x008fe40000041808 */
[----:B------:R-:W0:-:S15]  /*213b0*/  LDSM.16.M88.4 R12, [R24+UR5+0x8800] ;  /* 0x00880005180c783b */ /* 0x000e1e0008000200 */
[----:B------:R-:W-:Y:S02]  /*213c0*/  NOP ;  /* 0x0000000000007918 */ /* 0x000fe40000000000 */
[----:B------:R-:W-:Y:S04]  /*213d0*/  STL.64 [R1+0x90], R8 ;  /* 0x0000900801007387 */ /* 0x000fe80000100a00 */
[----:B------:R-:W-:Y:S04]  /*213e0*/  STL.64 [R1+0x98], R10 ;  /* 0x0000980a01007387 */ /* 0x000fe80000100a00 */
[----:B------:R-:W1:Y:S04]  /*213f0*/  LDSM.16.M88.4 R8, [R24+UR5+0x8c00] ;  /* 0x008c00051808783b */ /* 0x000e680008000200 */
[----:B0-----:R-:W-:Y:S04]  /*21400*/  STL.64 [R1+0x40], R12 ;  /* 0x0000400c01007387 */ /* 0x001fe80000100a00 */
[----:B------:R-:W-:Y:S04]  /*21410*/  STL.64 [R1+0x48], R14 ;  /* 0x0000480e01007387 */ /* 0x000fe80000100a00 */
[----:B-1----:R-:W-:Y:S04]  /*21420*/  STL.64 [R1+0x30], R8 ;  /* 0x0000300801007387 */ /* 0x002fe80000100a00 */
[----:B------:R0:W-:Y:S04]  /*21430*/  STL.64 [R1+0x38], R10 ;  /* 0x0000380a01007387 */ /* 0x0001e80000100a00 */
[----:B0-----:R-:W3:Y:S01]  /*21440*/  LDL.LU.64 R10, [R1+0x1b88] ;  /* 0x001b8800010a7983 */ /* 0x001ee20000300a00 */
[----:B------:R-:W-:-:S02]  /*21450*/  IMAD.MOV.U32 R13, RZ, RZ, R8 ;  /* 0x000000ffff0d7224 */ /* 0x000fc400078e0008 */
[----:B------:R-:W-:Y:S02]  /*21460*/  IMAD.MOV.U32 R12, RZ, RZ, R9 ;  /* 0x000000ffff0c7224 */ /* 0x000fe400078e0009 */
[----:B---3--:R-:W-:Y:S01]  /*21470*/  HMMA.16816.F32.BF16 R8, R4, R10, R16 ;  /* 0x0000000a0408723c */ /* 0x008fe20000041810 */
[----:B------:R-:W2:-:S15]  /*21480*/  LDL.LU.64 R18, [R1+0x1b80] ;  /* 0x001b800001127983 */ /* 0x000e9e0000300a00 */
[----:B------:R-:W-:-:S03]  /*21490*/  NOP ;  /* 0x0000000000007918 */ /* 0x000fc60000000000 */
[----:B------:R-:W-:Y:S04]  /*214a0*/  STL.64 [R1+0x360], R8 ;  /* 0x0003600801007387 */ /* 0x000fe80000100a00 */
[----:B------:R-:W-:Y:S04]  /*214b0*/  STL.64 [R1+0x368], R10 ;  /* 0x0003680a01007387 */ /* 0x000fe80000100a00 */
[----:B------:R-:W0:Y:S04]  /*214c0*/  LDSM.16.M88.4 R8, [R24+UR5+0x9000] ;  /* 0x009000051808783b */ /* 0x000e280008000200 */
[----:B0-----:R-:W-:Y:S04]  /*214d0*/  STL.64 [R1+0x1b68], R10 ;  /* 0x001b680a01007387 */ /* 0x001fe80000100a00 */
[----:B------:R0:W-:Y:S04]  /*214e0*/  STL.64 [R1+0x1b60], R8 ;  /* 0x001b600801007387 */ /* 0x0001e80000100a00 */
[----:B0-----:R-:W3:Y:S04]  /*214f0*/  LDL.LU R8, [R1+0x320] ;  /* 0x0003200001087983 */ /* 0x001ee80000300800 */
[----:B------:R-:W3:Y:S04]  /*21500*/  LDL.LU R9, [R1+0x324] ;  /* 0x0003240001097983 */ /* 0x000ee80000300800 */
[----:B------:R-:W3:Y:S04]  /*21510*/  LDL.LU R10, [R1+0x328] ;  /* 0x00032800010a7983 */ /* 0x000ee80000300800 */
[----:B------:R-:W3:Y:S01]  /*21520*/  LDL.LU R11, [R1+0x32c] ;  /* 0x00032c00010b7983 */ /* 0x000ee20000300800 */
[----:B--2---:R-:W-:Y:S03]  /*21530*/  HMMA.16816.F32.BF16 R16, R4, R18, R20 ;  /* 0x000000120410723c */ /* 0x004fe60000041814 */
[----:B------:R-:W3:Y:S04]  /*21540*/  LDL.LU.64 R22, [R1+0x1b78] ;  /* 0x001b780001167983 */ /* 0x000ee80000300a00 */
[----:B------:R-:W3:-:S12]  /*21550*/  LDL.LU.64 R20, [R1+0x1b70] ;  /* 0x001b700001147983 */ /* 0x000ed80000300a00 */
[----:B------:R0:W-:Y:S04]  /*21560*/  STL.64 [R1+0x70], R16 ;  /* 0x0000701001007387 */ /* 0x0001e80000100a00 */
[----:B------:R1:W-:Y:S04]  /*21570*/  STL.64 [R1+0x78], R18 ;  /* 0x0000781201007387 */ /* 0x0003e80000100a00 */
[----:B0-----:R-:W2:Y:S04]  /*21580*/  LDL.LU R16, [R1+0x310] ;  /* 0x0003100001107983 */ /* 0x001ea80000300800 */
[----:B------:R-:W2:Y:S04]  /*21590*/  LDL.LU R17, [R1+0x314] ;  /* 0x0003140001117983 */ /* 0x000ea80000300800 */
[----:B-1----:R-:W2:Y:S01]  /*215a0*/  LDL.LU R18, [R1+0x318] ;  /* 0x0003180001127983 */ /* 0x002ea20000300800 */
[----:B------:R-:W-:-:S05]  /*215b0*/  IMAD.MOV.U32 R19, RZ, RZ, R29 ;  /* 0x000000ffff137224 */ /* 0x000fca00078e001d */
[----:B--2---:R-:W-:Y:S04]  /*215c0*/  STL.64 [R1+0x1b50], R18 ;  /* 0x001b501201007387 */ /* 0x004fe80000100a00 */
[----:B------:R0:W-:Y:S04]  /*215d0*/  STL.64 [R1+0x1b48], R16 ;  /* 0x001b481001007387 */ /* 0x0001e80000100a00 */
[----:B0-----:R-:W3:Y:S01]  /*215e0*/  LDL.64 R16, [R1+0x60] ;  /* 0x0000600001107983 */ /* 0x001ee20000100a00 */
[----:B------:R-:W-:Y:S02]  /*215f0*/  IMAD.MOV.U32 R4, RZ, RZ, R13 ;  /* 0x000000ffff047224 */ /* 0x000fe400078e000d */
[----:B------:R-:W-:-:S02]  /*21600*/  IMAD.MOV.U32 R5, RZ, RZ, R12 ;  /* 0x000000ffff057224 */ /* 0x000fc400078e000c */
[----:B------:R-:W0:Y:S04]  /*21610*/  LDSM.16.M88.4 R12, [R24+UR5+0x9400] ;  /* 0x00940005180c783b */ /* 0x000e280008000200 */
[----:B------:R1:W-:Y:S04]  /*21620*/  STL.64 [R1+0x1b40], R4 ;  /* 0x001b400401007387 */ /* 0x0003e80000100a00 */
[----:B-1----:R-:W2:Y:S01]  /*21630*/  LDL.64 R4, [R1+0x50] ;  /* 0x0000500001047983 */ /* 0x002ea20000100a00 */
[----:B---3--:R-:W-:-:S15]  /*21640*/  HMMA.16816.F32.BF16 R8, R20, R16, R8 ;  /* 0x000000101408723c */ /* 0x008fde0000041808 */
[----:B------:R-:W-:-:S04]  /*21650*/  NOP ;  /* 0x0000000000007918 */ /* 0x000fc80000000000 */
[----:B------:R-:W-:Y:S04]  /*21660*/  STL.64 [R1+0x350], R8 ;  /* 0x0003500801007387 */ /* 0x000fe80000100a00 */
[----:B------:R1:W-:Y:S04]  /*21670*/  STL.64 [R1+0x358], R10 ;  /* 0x0003580a01007387 */ /* 0x0003e80000100a00 */
[----:B-1----:R-:W3:Y:S04]  /*21680*/  LDL.LU.64 R10, [R1+0x1b68] ;  /* 0x001b6800010a7983 */ /* 0x002ee80000300a00 */
[----:B------:R-:W2:Y:S04]  /*21690*/  LDL.LU.64 R8, [R1+0x1b60] ;  /* 0x001b600001087983 */ /* 0x000ea80000300a00 */
[----:B--2---:R-:W-:Y:S04]  /*216a0*/  STL.64 [R1+0x20], R8 ;  /* 0x0000200801007387 */ /* 0x004fe80000100a00 */
[----:B---3--:R-:W-:Y:S04]  /*216b0*/  STL.64 [R1+0x28], R10 ;  /* 0x0000280a01007387 */ /* 0x008fe80000100a00 */
[----:B------:R1:W-:Y:S04]  /*216c0*/  STL.64 [R1+0x1b18], R8 ;  /* 0x001b180801007387 */ /* 0x0003e80000100a00 */
[----:B-1----:R-:W2:Y:S04]  /*216d0*/  LDL.LU R8, [R1+0x2f0] ;  /* 0x0002f00001087983 */ /* 0x002ea80000300800 */
[----:B------:R-:W2:Y:S04]  /*216e0*/  LDL.LU R9, [R1+0x2f4] ;  /* 0x0002f40001097983 */ /* 0x000ea80000300800 */
[----:B------:R-:W3:Y:S04]  /*216f0*/  LDL.LU R10, [R1+0x2f8] ;  /* 0x0002f800010a7983 */ /* 0x000ee80000300800 */
[----:B------:R-:W3:Y:S01]  /*21700*/  LDL.LU R11, [R1+0x2fc] ;  /* 0x0002fc00010b7983 */ /* 0x000ee20000300800 */
[----:B------:R-:W-:-:S03]  /*21710*/  IMAD.MOV.U32 R29, RZ, RZ, R17 ;  /* 0x000000ffff1d7224 */ /* 0x000fc600078e0011 */
[----:B------:R-:W1:Y:S04]  /*21720*/  LDSM.16.M88.4 R16, [R24+UR5+0x9800] ;  /* 0x009800051810783b */ /* 0x000e680008000200 */
[----:B---3--:R-:W-:Y:S04]  /*21730*/  STL.64 [R1+0x1b28], R10 ;  /* 0x001b280a01007387 */ /* 0x008fe80000100a00 */
[----:B--2---:R2:W-:Y:S04]  /*21740*/  STL.64 [R1+0x1b20], R8 ;  /* 0x001b200801007387 */ /* 0x0045e80000100a00 */
[----:B--2---:R-:W2:Y:S04]  /*21750*/  LDL.64 R8, [R1+0x40] ;  /* 0x0000400001087983 */ /* 0x004ea80000100a00 */
[----:B------:R-:W-:Y:S04]  /*21760*/  STL [R1+0x1b08], R29 ;  /* 0x001b081d01007387 */ /* 0x000fe80000100800 */
[----:B0-----:R-:W-:Y:S04]  /*21770*/  STL.64 [R1+0x10], R12 ;  /* 0x0000100c01007387 */ /* 0x001fe80000100a00 */
[----:B------:R-:W-:Y:S04]  /*21780*/  STL.64 [R1+0x18], R14 ;  /* 0x0000180e01007387 */ /* 0x000fe80000100a00 */
[----:B------:R4:W-:Y:S02]  /*21790*/  STL.64 [R1+0x1b10], R12 ;  /* 0x001b100c01007387 */ /* 0x0009e40000100a00 */
[----:B----4-:R-:W-:-:S02]  /*217a0*/  IMAD.MOV.U32 R12, RZ, RZ, R0 ;  /* 0x000000ffff0c7224 */ /* 0x010fc400078e0000 */
[----:B------:R-:W3:Y:S04]  /*217b0*/  LDL.LU R0, [R1+0x1b58] ;  /* 0x001b580001007983 */ /* 0x000ee80000300800 */
[----:B------:R-:W4:Y:S04]  /*217c0*/  LDL.LU R13, [R1+0x474] ;  /* 0x00047400010d7983 */ /* 0x000f280000300800 */
[----:B------:R-:W2:Y:S01]  /*217d0*/  LDL.LU R14, [R1+0x478] ;  /* 0x00047800010e7983 */ /* 0x000ea20000300800 */
[----:B------:R-:W-:-:S05]  /*217e0*/  IMAD.MOV.U32 R15, RZ, RZ, R28 ;  /* 0x000000ffff0f7224 */ /* 0x000fca00078e001c */
[----:B--2---:R-:W-:Y:S04]  /*217f0*/  STL.64 [R1+0x1b38], R14 ;  /* 0x001b380e01007387 */ /* 0x004fe80000100a00 */
[----:B----4-:R-:W-:Y:S04]  /*21800*/  STL.64 [R1+0x1b30], R12 ;  /* 0x001b300c01007387 */ /* 0x010fe80000100a00 */
[----:B-1----:R-:W-:Y:S04]  /*21810*/  STL.64 [R1], R16 ;  /* 0x0000001001007387 */ /* 0x002fe80000100a00 */
[----:B------:R0:W-:Y:S04]  /*21820*/  STL.64 [R1+0x8], R18 ;  /* 0x0000081201007387 */ /* 0x0001e80000100a00 */
[----:B0-----:R-:W2:Y:S04]  /*21830*/  LDL.LU.64 R18, [R1+0x1b50] ;  /* 0x001b500001127983 */ /* 0x001ea80000300a00 */
[----:B------:R-:W2:Y:S01]  /*21840*/  LDL.LU.64 R16, [R1+0x1b48] ;  /* 0x001b480001107983 */ /* 0x000ea20000300a00 */
[----:B------:R-:W-:-:S03]  /*21850*/  IMAD.MOV.U32 R12, RZ, RZ, R25 ;  /* 0x000000ffff0c7224 */ /* 0x000fc600078e0019 */
[----:B------:R-:W0:Y:S01]  /*21860*/  LDSM.16.M88.4 R24, [R24+UR5+0x9c00] ;  /* 0x009c00051818783b */ /* 0x000e220008000200 */
[----:B------:R-:W-:Y:S02]  /*21870*/  IMAD.MOV.U32 R13, RZ, RZ, R3 ;  /* 0x000000ffff0d7224 */ /* 0x000fe400078e0003 */
[----:B------:R-:W-:Y:S02]  /*21880*/  IMAD.MOV.U32 R14, RZ, RZ, R2 ;  /* 0x000000ffff0e7224 */ /* 0x000fe400078e0002 */
[----:B---3--:R-:W-:-:S07]  /*21890*/  IMAD.MOV.U32 R15, RZ, RZ, R0 ;  /* 0x000000ffff0f7224 */ /* 0x008fce00078e0000 */
[----:B------:R-:W-:Y:S01]  /*218a0*/  HMMA.16816.F32.BF16 R12, R20, R8, R12 ;  /* 0x00000008140c723c */ /* 0x000fe2000004180c */
[----:B------:R-:W-:-:S07]  /*218b0*/  IMAD.MOV.U32 R29, RZ, RZ, R5 ;  /* 0x000000ffff1d7224 */ /* 0x000fce00078e0005 */
[----:B--2---:R-:W-:Y:S01]  /*218c0*/  HMMA.16816.F32.BF16 R16, R20, R4, R16 ;  /* 0x000000041410723c */ /* 0x004fe20000041810 */
[----:B------:R-:W2:-:S15]  /*218d0*/  LDL.LU.64 R4, [R1+0x1b40] ;  /* 0x001b400001047983 */ /* 0x000e9e0000300a00 */
[----:B------:R-:W-:-:S03]  /*218e0*/  NOP ;  /* 0x0000000000007918 */ /* 0x000fc60000000000 */
[----:B------:R-:W-:Y:S02]  /*218f0*/  IMAD.MOV.U32 R0, RZ, RZ, R19 ;  /* 0x000000ffff007224 */ /* 0x000fe400078e0013 */
[----:B------:R-:W-:Y:S02]  /*21900*/  IMAD.MOV.U32 R2, RZ, RZ, R18 ;  /* 0x000000ffff027224 */ /* 0x000fe400078e0012 */
[----:B------:R-:W-:Y:S01]  /*21910*/  IMAD.MOV.U32 R3, RZ, RZ, R17 ;  /* 0x000000ffff037224 */ /* 0x000fe200078e0011 */
[----:B------:R1:W-:Y:S04]  /*21920*/  STL [R1+0x340], R16 ;  /* 0x0003401001007387 */ /* 0x0003e80000100800 */
[----:B------:R-:W-:Y:S04]  /*21930*/  STL [R1+0x1768], R0 ;  /* 0x0017680001007387 */ /* 0x000fe80000100800 */
[----:B------:R-:W-:Y:S04]  /*21940*/  STL [R1+0x1764], R2 ;  /* 0x0017640201007387 */ /* 0x000fe80000100800 */
[----:B------:R-:W-:Y:S04]  /*21950*/  STL [R1+0x1760], R3 ;  /* 0x0017600301007387 */ /* 0x000fe80000100800 */
[----:B0-----:R-:W-:Y:S04]  /*21960*/  STL [R1+0x1770], R26 ;  /* 0x0017701a01007387 */ /* 0x001fe80000100800 */
[----:B------:R-:W-:Y:S04]  /*21970*/  STL [R1+0x176c], R27 ;  /* 0x00176c1b01007387 */ /* 0x000fe80000100800 */
[----:B------:R-:W-:Y:S04]  /*21980*/  STL.64 [R1+0x330], R12 ;  /* 0x0003300c01007387 */ /* 0x000fe80000100a00 */
[----:B------:R0:W-:Y:S01]  /*21990*/  STL.64 [R1+0x338], R14 ;  /* 0x0003380e01007387 */ /* 0x0001e20000100a00 */
[----:B------:R-:W-:-:S02]  /*219a0*/  IMAD.MOV.U32 R17, RZ, RZ, R8 ;  /* 0x000000ffff117224 */ /* 0x000fc400078e0008 */
[----:B-1----:R-:W-:Y:S01]  /*219b0*/  IMAD.MOV.U32 R16, RZ, RZ, R9 ;  /* 0x000000ffff107224 */ /* 0x002fe200078e0009 */
[----:B0-----:R-:W3:Y:S04]  /*219c0*/  LDL.LU.64 R14, [R1+0x1b38] ;  /* 0x001b3800010e7983 */ /* 0x001ee80000300a00 */
[----:B------:R-:W3:Y:S04]  /*219d0*/  LDL.LU.64 R12, [R1+0x1b30] ;  /* 0x001b3000010c7983 */ /* 0x000ee80000300a00 */
[----:B------:R-:W2:Y:S04]  /*219e0*/  LDL.LU.64 R10, [R1+0x1b28] ;  /* 0x001b2800010a7983 */ /* 0x000ea80000300a00 */
[----:B------:R-:W2:Y:S01]  /*219f0*/  LDL.LU.64 R8, [R1+0x1b20] ;  /* 0x001b200001087983 */ /* 0x000ea20000300a00 */
[----:B------:R-:W0:Y:S02]  /*21a00*/  S2R R28, SR_TID.X ;  /* 0x00000000001c7919 */ /* 0x000e240000002100 */
[----:B0-----:R-:W-:-:S05]  /*21a10*/  IMAD.SHL.U32 R7, R28, 0x2, RZ ;  /* 0x000000021c077824 */ /* 0x001fca00078e00ff */
[----:B------:R-:W-:Y:S01]  /*21a20*/  LOP3.LUT R26, R7, 0x10, RZ, 0xc0, !PT ;  /* 0x00000010071a7812 */ /* 0x000fe200078ec0ff */
[----:B------:R-:W0:Y:S01]  /*21a30*/  S2R R18, SR_TID.X ;  /* 0x0000000000127919 */ /* 0x000e220000002100 */
[----:B------:R-:W-:Y:S01]  /*21a40*/  LOP3.LUT R28, R28, 0x7, RZ, 0xc0, !PT ;  /* 0x000000071c1c7812 */ /* 0x000fe200078ec0ff */
[----:B--2---:R-:W-:Y:S01]  /*21a50*/  HMMA.16816.F32.BF16 R4, R20, R4, R8 ;  /* 0x000000041404723c */ /* 0x004fe20000041808 */
[----:B------:R-:W3:Y:S03]  /*21a60*/  LDL.LU.64 R8, [R1+0x1b18] ;  /* 0x001b180001087983 */ /* 0x000ee60000300a00 */
[----:B------:R-:W-:Y:S01]  /*21a70*/  IMAD R19, R28, 0x210, RZ ;  /* 0x000002101c137824 */ /* 0x000fe200078e02ff */
[----:B0-----:R-:W-:Y:S01]  /*21a80*/  LOP3.LUT R26, R26, 0x20, R18, 0xf8, !PT ;  /* 0x000000201a1a7812 */ /* 0x001fe200078ef812 */
[----:B------:R-:W-:-:S03]  /*21a90*/  IMAD.SHL.U32 R28, R18, 0x100, RZ ;  /* 0x00000100121c7824 */ /* 0x000fc600078e00ff */
[----:B------:R-:W-:-:S04]  /*21aa0*/  LOP3.LUT R26, R19, R26, RZ, 0x3c, !PT ;  /* 0x0000001a131a7212 */ /* 0x000fc800078e3cff */
[----:B------:R-:W-:-:S06]  /*21ab0*/  LOP3.LUT R26, R26, 0x1000, R28, 0xf8, !PT ;  /* 0x000010001a1a7812 */ /* 0x000fcc00078ef81c */
[----:B------:R-:W-:Y:S04]  /*21ac0*/  STL.64 [R1+0x320], R4 ;  /* 0x0003200401007387 */ /* 0x000fe80000100a00 */
[----:B------:R-:W-:Y:S01]  /*21ad0*/  STL [R1+0x328], R6 ;  /* 0x0003280601007387 */ /* 0x000fe20000100800 */
[----:B------:R-:W-:-:S03]  /*21ae0*/  IMAD.MOV.U32 R28, RZ, RZ, R7 ;  /* 0x000000ffff1c7224 */ /* 0x000fc600078e0007 */
[----:B------:R-:W0:Y:S04]  /*21af0*/  LDSM.16.MT88.4 R4, [R26+UR5+0x4080] ;  /* 0x004080051a04783b */ /* 0x000e280008004200 */
[----:B------:R-:W-:Y:S04]  /*21b00*/  STL [R1+0x1748], R28 ;  /* 0x0017481c01007387 */ /* 0x000fe80000100800 */
[----:B0-----:R-:W-:Y:S04]  /*21b10*/  STL.64 [R1+0x1b00], R6 ;  /* 0x001b000601007387 */ /* 0x001fe80000100a00 */
[----:B------:R0:W-:Y:S04]  /*21b20*/  STL.64 [R1+0x1af8], R4 ;  /* 0x001af80401007387 */ /* 0x0001e80000100a00 */
[----:B0-----:R-:W2:Y:S04]  /*21b30*/  LDL.LU R4, [R1+0x540] ;  /* 0x0005400001047983 */ /* 0x001ea80000300800 */
[----:B------:R-:W2:Y:S04]  /*21b40*/  LDL.LU R5, [R1+0x544] ;  /* 0x0005440001057983 */ /* 0x000ea80000300800 */
[----:B------:R-:W2:Y:S04]  /*21b50*/  LDL.LU R6, [R1+0x548] ;  /* 0x0005480001067983 */ /* 0x000ea80000300800 */
[----:B------:R-:W2:Y:S01]  /*21b60*/  LDL.LU R7, [R1+0x54c] ;  /* 0x00054c0001077983 */ /* 0x000ea20000300800 */
[----:B---3--:R-:W-:Y:S03]  /*21b70*/  HMMA.16816.F32.BF16 R8, R20, R8, R12 ;  /* 0x000000081408723c */ /* 0x008fe6000004180c */
[----:B------:R-:W3:-:S15]  /*21b80*/  LDL.LU.64 R12, [R1+0x1b10] ;  /* 0x001b1000010c7983 */ /* 0x000ede0000300a00 */
[----:B------:R-:W-:Y:S01]  /*21b90*/  NOP ;  /* 0x0000000000007918 */ /* 0x000fe20000000000 */
[----:B------:R-:W-:Y:S04]  /*21ba0*/  STL.64 [R1+0x310], R8 ;  /* 0x0003100801007387 */ /* 0x000fe80000100a00 */
[----:B------:R-:W-:Y:S04]  /*21bb0*/  STL.64 [R1+0x318], R10 ;  /* 0x0003180a01007387 */ /* 0x000fe80000100a00 */
[----:B------:R-:W0:Y:S04]  /*21bc0*/  LDSM.16.MT88.4 R8, [R26+UR5+0x4100] ;  /* 0x004100051a08783b */ /* 0x000e280008004200 */
[----:B0-----:R-:W-:Y:S04]  /*21bd0*/  STL.64 [R1+0x1a80], R10 ;  /* 0x001a800a01007387 */ /* 0x001fe80000100a00 */
[----:B------:R0:W-:Y:S04]  /*21be0*/  STL.64 [R1+0x1a78], R8 ;  /* 0x001a780801007387 */ /* 0x0001e80000100a00 */
[----:B0-----:R-:W3:Y:S04]  /*21bf0*/  LDL.LU R8, [R1+0x4b0] ;  /* 0x0004b00001087983 */ /* 0x001ee80000300800 */
[----:B------:R-:W3:Y:S04]  /*21c00*/  LDL.LU R9, [R1+0x4b4] ;  /* 0x0004b40001097983 */ /* 0x000ee80000300800 */
[----:B------:R-:W3:Y:S04]  /*21c10*/  LDL.LU R10, [R1+0x4b8] ;  /* 0x0004b800010a7983 */ /* 0x000ee80000300800 */
[----:B------:R-:W3:Y:S02]  /*21c20*/  LDL.LU R11, [R1+0x4bc] ;  /* 0x0004bc00010b7983 */ /* 0x000ee40000300800 */
[----:B---3--:R-:W-:-:S15]  /*21c30*/  HMMA.16816.F32.BF16 R12, R20, R12, R8 ;  /* 0x0000000c140c723c */ /* 0x008fde0000041808 */
[----:B------:R-:W-:-:S04]  /*21c40*/  NOP ;  /* 0x0000000000007918 */ /* 0x000fc80000000000 */
[----:B------:R-:W-:Y:S02]  /*21c50*/  IMAD.MOV.U32 R27, RZ, RZ, R12 ;  /* 0x000000ffff1b7224 */ /* 0x000fe400078e000c */
[----:B------:R-:W-:Y:S02]  /*21c60*/  IMAD.MOV.U32 R0, RZ, RZ, R13 ;  /* 0x000000ffff007224 */ /* 0x000fe400078e000d */
[----:B------:R-:W-:Y:S02]  /*21c70*/  IMAD.MOV.U32 R2, RZ, RZ, R14 ;  /* 0x000000ffff027224 */ /* 0x000fe400078e000e */
[----:B------:R-:W-:Y:S02]  /*21c80*/  IMAD.MOV.U32 R3, RZ, RZ, R15 ;  /* 0x000000ffff037224 */ /* 0x000fe400078e000f */
[----:B------:R-:W0:Y:S04]  /*21c90*/  LDSM.16.MT88.4 R12, [R26+UR5+0x4180] ;  /* 0x004180051a0c783b */ /* 0x000e280008004200 */
[----:B------:R-:W-:Y:S04]  /*21ca0*/  STL [R1+0x1780], R3 ;  /* 0x0017800301007387 */ /* 0x000fe80000100800 */
[----:B------:R-:W-:Y:S04]  /*21cb0*/  STL [R1+0x177c], R2 ;  /* 0x00177c0201007387 */ /* 0x000fe80000100800 */
[----:B------:R-:W-:Y:S04]  /*21cc0*/  STL [R1+0x1778], R0 ;  /* 0x0017780001007387 */ /* 0x000fe80000100800 */
[----:B------:R-:W-:Y:S04]  /*21cd0*/  STL [R1+0x1774], R27 ;  /* 0x0017741b01007387 */ /* 0x000fe80000100800 */
[----:B0-----:R-:W-:Y:S04]  /*21ce0*/  STL.64 [R1+0x1a00], R14 ;  /* 0x001a000e01007387 */ /* 0x001fe80000100a00 */
[----:B------:R0:W-:Y:S04]  /*21cf0*/  STL.64 [R1+0x19f8], R12 ;  /* 0x0019f80c01007387 */ /* 0x0001e80000100a00 */
[----:B0-----:R-:W2:Y:S02]  /*21d00*/  LDL.64 R12, [R1] ;  /* 0x00000000010c7983 */ /* 0x001ea40000100a00 */
[----:B--2---:R-:W-:-:S15]  /*21d10*/  HMMA.16816.F32.BF16 R4, R20, R12, R4 ;  /* 0x0000000c1404723c */ /* 0x004fde0000041804 */
[----:B------:R-:W-:-:S04]  /*21d20*/  NOP ;  /* 0x0000000000007918 */ /* 0x000fc80000000000 */
[----:B------:R-:W-:Y:S04]  /*21d30*/  STL.64 [R1+0x2f0], R4 ;  /* 0x0002f00401007387 */ /* 0x000fe80000100a00 */
[----:B------:R-:W-:Y:S04]  /*21d40*/  STL [R1+0x2f8], R6 ;  /* 0x0002f80601007387 */ /* 0x000fe80000100800 */
[----:B------:R-:W-:Y:S04]  /*21d50*/  STL.64 [R1+0x1aa8], R12 ;  /* 0x001aa80c01007387 */ /* 0x000fe80000100a00 */
[----:B------:R-:W2:Y:S04]  /*21d60*/  LDL.LU R8, [R1+0x1e0] ;  /* 0x0001e00001087983 */ /* 0x000ea80000300800 */
[----:B------:R-:W2:Y:S04]  /*21d70*/  LDL.LU R9, [R1+0x1e4] ;  /* 0x0001e40001097983 */ /* 0x000ea80000300800 */
[----:B------:R-:W3:Y:S04]  /*21d80*/  LDL.LU R10, [R1+0x1e8] ;  /* 0x0001e800010a7983 */ /* 0x000ee80000300800 */
[----:B------:R-:W3:Y:S04]  /*21d90*/  LDL.LU R11, [R1+0x1ec] ;  /* 0x0001ec00010b7983 */ /* 0x000ee80000300800 */
[----:B---3--:R-:W-:Y:S04]  /*21da0*/  STL.64 [R1+0x1a90], R10 ;  /* 0x001a900a01007387 */ /* 0x008fe80000100a00 */
[----:B--2---:R0:W-:Y:S04]  /*21db0*/  STL.64 [R1+0x1a88], R8 ;  /* 0x001a880801007387 */ /* 0x0041e80000100a00 */
[----:B0-----:R-:W2:Y:S04]  /*21dc0*/  LDL.LU R8, [R1+0x1f0] ;  /* 0x0001f00001087983 */ /* 0x001ea80000300800 */
[----:B------:R-:W2:Y:S04]  /*21dd0*/  LDL.LU R9, [R1+0x1f4] ;  /* 0x0001f40001097983 */ /* 0x000ea80000300800 */
[----:B------:R-:W3:Y:S04]  /*21de0*/  LDL.LU R10, [R1+0x1f8] ;  /* 0x0001f800010a7983 */ /* 0x000ee80000300800 */
[----:B------:R-:W3:Y:S04]  /*21df0*/  LDL.LU R11, [R1+0x1fc] ;  /* 0x0001fc00010b7983 */ /* 0x000ee80000300800 */
[----:B------:R-:W4:Y:S04]  /*21e00*/  LDL.LU R12, [R1+0x200] ;  /* 0x00020000010c7983 */ /* 0x000f280000300800 */
[----:B------:R-:W4:Y:S04]  /*21e10*/  LDL.LU R13, [R1+0x204] ;  /* 0x00020400010d7983 */ /* 0x000f280000300800 */
[----:B------:R-:W2:Y:S04]  /*21e20*/  LDL.LU R14, [R1+0x208] ;  /* 0x00020800010e7983 */ /* 0x000ea80000300800 */
[----:B------:R-:W2:Y:S04]  /*21e30*/  LDL.LU R15, [R1+0x20c] ;  /* 0x00020c00010f7983 */ /* 0x000ea80000300800 */
[----:B------:R-:W3:Y:S04]  /*21e40*/  LDL R27, [R1+0x11e0] ;  /* 0x0011e000011b7983 */ /* 0x000ee80000100800 */
[----:B--2---:R-:W-:Y:S04]  /*21e50*/  STL.64 [R1+0x1ab8], R14 ;  /* 0x001ab80e01007387 */ /* 0x004fe80000100a00 */
[----:B----4-:R0:W-:Y:S04]  /*21e60*/  STL.64 [R1+0x1ab0], R12 ;  /* 0x001ab00c01007387 */ /* 0x0101e80000100a00 */
[----:B0-----:R-:W2:Y:S01]  /*21e70*/  LDL.64 R12, [R1+0x30] ;  /* 0x00003000010c7983 */ /* 0x001ea20000100a00 */
[----:B------:R-:W-:-:S03]  /*21e80*/  IMAD.MOV.U32 R28, RZ, RZ, R7 ;  /* 0x000000ffff1c7224 */ /* 0x000fc600078e0007 */
[----:B--2---:R0:W-:Y:S04]  /*21e90*/  STL.64 [R1+0x1ac8], R12 ;  /* 0x001ac80c01007387 */ /* 0x0041e80000100a00 */
[----:B------:R-:W2:Y:S04]  /*21ea0*/  LDL.LU R4, [R1+0x210] ;  /* 0x0002100001047983 */ /* 0x000ea80000300800 */
[----:B------:R-:W2:Y:S04]  /*21eb0*/  LDL.LU R5, [R1+0x214] ;  /* 0x0002140001057983 */ /* 0x000ea80000300800 */
[----:B------:R-:W2:Y:S04]  /*21ec0*/  LDL.LU R6, [R1+0x218] ;  /* 0x0002180001067983 */ /* 0x000ea80000300800 */
[----:B------:R-:W2:Y:S01]  /*21ed0*/  LDL.LU R7, [R1+0x21c] ;  /* 0x00021c0001077983 */ /* 0x000ea20000300800 */
[----:B0-----:R-:W-:-:S02]  /*21ee0*/  IMAD.MOV.U32 R12, RZ, RZ, R17 ;  /* 0x000000ffff0c7224 */ /* 0x001fc400078e0011 */
[----:B------:R-:W-:Y:S02]  /*21ef0*/  IMAD.MOV.U32 R13, RZ, RZ, R16 ;  /* 0x000000ffff0d7224 */ /* 0x000fe400078e0010 */
[----:B---3--:R-:W0:Y:S04]  /*21f00*/  LDSM.16.MT88.4 R16, [R27+UR5+0x4000] ;  /* 0x004000051b10783b */ /* 0x008e280008004200 */
[----:B------:R1:W-:Y:S04]  /*21f10*/  STL.64 [R1+0x1ae0], R12 ;  /* 0x001ae00c01007387 */ /* 0x0003e80000100a00 */
[----:B-1----:R-:W3:Y:S04]  /*21f20*/  LDL.LU R12, [R1+0x5b0] ;  /* 0x0005b000010c7983 */ /* 0x002ee80000300800 */
[----:B------:R-:W3:Y:S04]  /*21f30*/  LDL.LU R13, [R1+0x5b4] ;  /* 0x0005b400010d7983 */ /* 0x000ee80000300800 */
[----:B------:R-:W4:Y:S04]  /*21f40*/  LDL.LU R14, [R1+0x5b8] ;  /* 0x0005b800010e7983 */ /* 0x000f280000300800 */
[----:B------:R-:W4:Y:S04]  /*21f50*/  LDL.LU R15, [R1+0x5bc] ;  /* 0x0005bc00010f7983 */ /* 0x000f280000300800 */
[----:B----4-:R-:W-:Y:S04]  /*21f60*/  STL.64 [R1+0x1af0], R14 ;  /* 0x001af00e01007387 */ /* 0x010fe80000100a00 */
[----:B---3--:R1:W-:Y:S04]  /*21f70*/  STL.64 [R1+0x1ae8], R12 ;  /* 0x001ae80c01007387 */ /* 0x0083e80000100a00 */
[----:B-1----:R-:W3:Y:S04]  /*21f80*/  LDL.LU R12, [R1+0x5c0] ;  /* 0x0005c000010c7983 */ /* 0x002ee80000300800 */
[----:B------:R-:W3:Y:S04]  /*21f90*/  LDL.LU R13, [R1+0x5c4] ;  /* 0x0005c400010d7983 */ /* 0x000ee80000300800 */
[----:B------:R-:W3:Y:S04]  /*21fa0*/  LDL.LU R14, [R1+0x5c8] ;  /* 0x0005c800010e7983 */ /* 0x000ee80000300800 */
[----:B------:R-:W3:Y:S04]  /*21fb0*/  LDL.LU R15, [R1+0x5cc] ;  /* 0x0005cc00010f7983 */ /* 0x000ee80000300800 */
[----:B------:R-:W-:Y:S04]  /*21fc0*/  STL.64 [R1+0x1aa0], R10 ;  /* 0x001aa00a01007387 */ /* 0x000fe80000100a00 */
[----:B------:R1:W-:Y:S04]  /*21fd0*/  STL.64 [R1+0x1a98], R8 ;  /* 0x001a980801007387 */ /* 0x0003e80000100a00 */
[----:B-1----:R-:W4:Y:S01]  /*21fe0*/  LDL.64 R8, [R1+0x20] ;  /* 0x0000200001087983 */ /* 0x002f220000100a00 */
[----:B--2---:R-:W-:Y:S03]  /*21ff0*/  HMMA.16816.F32.BF16 R20, R20, R24, R4 ;  /* 0x000000181414723c */ /* 0x004fe60000041804 */
[----:B----4-:R1:W-:Y:S04]  /*22000*/  STL.64 [R1+0x1ac0], R8 ;  /* 0x001ac00801007387 */ /* 0x0103e80000100a00 */
[----:B-1----:R-:W2:Y:S04]  /*22010*/  LDL.LU R8, [R1+0x590] ;  /* 0x0005900001087983 */ /* 0x002ea80000300800 */
[----:B------:R-:W2:Y:S04]  /*22020*/  LDL.LU R9, [R1+0x594] ;  /* 0x0005940001097983 */ /* 0x000ea80000300800 */
[----:B------:R-:W4:Y:S04]  /*22030*/  LDL.LU R10, [R1+0x598] ;  /* 0x00059800010a7983 */ /* 0x000f280000300800 */
[----:B------:R-:W4:Y:S01]  /*22040*/  LDL.LU R11, [R1+0x59c] ;  /* 0x00059c00010b7983 */ /* 0x000f220000300800 */
[----:B------:R-:W-:-:S02]  /*22050*/  IMAD.MOV.U32 R3, RZ, RZ, R21 ;  /* 0x000000ffff037224 */ /* 0x000fc400078e0015 */
[----:B------:R-:W-:Y:S02]  /*22060*/  IMAD.MOV.U32 R2, RZ, RZ, R22 ;  /* 0x000000ffff027224 */ /* 0x000fe400078e0016 */
[----:B------:R-:W-:Y:S01]  /*22070*/  IMAD.MOV.U32 R0, RZ, RZ, R23 ;  /* 0x000000ffff007224 */ /* 0x000fe200078e0017 */
[----:B----4-:R-:W-:Y:S04]  /*22080*/  STL.64 [R1+0x1ad8], R10 ;  /* 0x001ad80a01007387 */ /* 0x010fe80000100a00 */
[----:B--2---:R1:W-:Y:S04]  /*22090*/  STL.64 [R1+0x1ad0], R8 ;  /* 0x001ad00801007387 */ /* 0x0043e80000100a00 */
[----:B-1----:R-:W2:Y:S04]  /*220a0*/  LDL.LU R8, [R1+0x5a0] ;  /* 0x0005a00001087983 */ /* 0x002ea80000300800 */
[----:B------:R-:W2:Y:S04]  /*220b0*/  LDL.LU R9, [R1+0x5a4] ;  /* 0x0005a40001097983 */ /* 0x000ea80000300800 */
[----:B------:R-:W2:Y:S04]  /*220c0*/  LDL.LU R10, [R1+0x5a8] ;  /* 0x0005a800010a7983 */ /* 0x000ea80000300800 */
[----:B------:R-:W2:Y:S04]  /*220d0*/  LDL.LU R11, [R1+0x5ac] ;  /* 0x0005ac00010b7983 */ /* 0x000ea80000300800 */
[----:B------:R-:W-:Y:S04]  /*220e0*/  STL [R1+0x1858], R28 ;  /* 0x0018581c01007387 */ /* 0x000fe80000100800 */
[----:B0-----:R-:W-:Y:S04]  /*220f0*/  STL.64 [R1+0x1968], R18 ;  /* 0x0019681201007387 */ /* 0x001fe80000100a00 */
[----:B------:R0:W-:Y:S04]  /*22100*/  STL.64 [R1+0x1960], R16 ;  /* 0x0019601001007387 */ /* 0x0001e80000100a00 */
[----:B0-----:R-:W4:Y:S01]  /*22110*/  LDL R16, [R1+0x50] ;  /* 0x0000500001107983 */ /* 0x001f220000100800 */
[----:B------:R-:W-:-:S03]  /*22120*/  IMAD.MOV.U32 R17, RZ, RZ, R29 ;  /* 0x000000ffff117224 */ /* 0x000fc600078e001d */
[----:B------:R-:W2:Y:S04]  /*22130*/  LDL.LU R29, [R1+0x1b08] ;  /* 0x001b0800011d7983 */ /* 0x000ea80000300800 */
[----:B------:R-:W3:Y:S04]  /*22140*/  LDL.LU.64 R6, [R1+0x1b00] ;  /* 0x001b000001067983 */ /* 0x000ee80000300a00 */
[----:B------:R-:W3:Y:S04]  /*22150*/  LDL.LU.64 R4, [R1+0x1af8] ;  /* 0x001af80001047983 */ /* 0x000ee80000300a00 */
[----:B------:R-:W-:Y:S04]  /*22160*/  STL [R1+0x250], R20 ;  /* 0x0002501401007387 */ /* 0x000fe80000100800 */
[----:B------:R-:W0:Y:S04]  /*22170*/  LDSM.16.MT88.4 R20, [R27+UR5+0x4080] ;  /* 0x004080051b14783b */ /* 0x000e280008004200 */
[----:B------:R-:W-:Y:S04]  /*22180*/  STL [R1+0x1864], R0 ;  /* 0x0018640001007387 */ /* 0x000fe80000100800 */
[----:B------:R-:W-:Y:S04]  /*22190*/  STL [R1+0x1860], R2 ;  /* 0x0018600201007387 */ /* 0x000fe80000100800 */
[----:B------:R-:W-:Y:S04]  /*221a0*/  STL [R1+0x185c], R3 ;  /* 0x00185c0301007387 */ /* 0x000fe80000100800 */
[----:B0-----:R-:W-:Y:S04]  /*221b0*/  STL.64 [R1+0x18e0], R22 ;  /* 0x0018e01601007387 */ /* 0x001fe80000100a00 */
[----:B------:R0:W-:Y:S04]  /*221c0*/  STL.64 [R1+0x18d8], R20 ;  /* 0x0018d81401007387 */ /* 0x0001e80000100a00 */
[----:B0-----:R-:W3:Y:S01]  /*221d0*/  LDL R20, [R1+0x60] ;  /* 0x0000600001147983 */ /* 0x001ee20000100800 */
[----:B--2---:R-:W-:-:S07]  /*221e0*/  IMAD.MOV.U32 R21, RZ, RZ, R29 ;  /* 0x000000ffff157224 */ /* 0x004fce00078e001d */
[----:B---3--:R-:W-:-:S15]  /*221f0*/  HMMA.16816.F32.BF16 R12, R4, R20, R12 ;  /* 0x00000014040c723c */ /* 0x008fde000004180c */
[----:B------:R-:W-:-:S04]  /*22200*/  NOP ;  /* 0x0000000000007918 */ /* 0x000fc80000000000 */
[----:B------:R-:W-:Y:S04]  /*22210*/  STL.64 [R1+0x240], R12 ;  /* 0x0002400c01007387 */ /* 0x000fe80000100a00 */
[----:B------:R0:W-:Y:S01]  /*22220*/  STL [R1+0x248], R14 ;  /* 0x0002480e01007387 */ /* 0x0001e20000100800 */
[----:B------:R-:W-:-:S03]  /*22230*/  IMAD.MOV.U32 R29, RZ, RZ, R15 ;  /* 0x000000ffff1d7224 */ /* 0x000fc600078e000f */
[----:B0-----:R-:W4:Y:S04]  /*22240*/  LDL.LU.64 R14, [R1+0x1af0] ;  /* 0x001af000010e7983 */ /* 0x001f280000300a00 */
[----:B------:R-:W4:Y:S04]  /*22250*/  LDL.LU.64 R12, [R1+0x1ae8] ;  /* 0x001ae800010c7983 */ /* 0x000f280000300a00 */
[----:B------:R-:W-:Y:S01]  /*22260*/  STL [R1+0x1868], R29 ;  /* 0x0018681d01007387 */ /* 0x000fe20000100800 */
[----:B----4-:R-:W-:Y:S03]  /*22270*/  HMMA.16816.F32.BF16 R16, R4, R16, R12 ;  /* 0x000000100410723c */ /* 0x010fe6000004180c */
[----:B------:R-:W2:-:S15]  /*22280*/  LDL.LU.64 R12, [R1+0x1ae0] ;  /* 0x001ae000010c7983 */ /* 0x000e9e0000300a00 */
[----:B------:R-:W-:Y:S01]  /*22290*/  NOP ;  /* 0x0000000000007918 */ /* 0x000fe20000000000 */
[----:B------:R0:W-:Y:S04]  /*222a0*/  STL.64 [R1+0x230], R16 ;  /* 0x0002301001007387 */ /* 0x0001e80000100a00 */
[----:B------:R1:W-:Y:S04]  /*222b0*/  STL.64 [R1+0x238], R18 ;  /* 0x0002381201007387 */ /* 0x0003e80000100a00 */
[----:B0-----:R-:W3:Y:S04]  /*222c0*/  LDL.LU R16, [R1+0x4a0] ;  /* 0x0004a00001107983 */ /* 0x001ee80000300800 */
[----:B------:R-:W3:Y:S04]  /*222d0*/  LDL.LU R17, [R1+0x4a4] ;  /* 0x0004a40001117983 */ /* 0x000ee80000300800 */
[----:B-1----:R-:W4:Y:S04]  /*222e0*/  LDL.LU R18, [R1+0x4a8] ;  /* 0x0004a80001127983 */ /* 0x002f280000300800 */
[----:B------:R-:W4:Y:S01]  /*222f0*/  LDL.LU R19, [R1+0x4ac] ;  /* 0x0004ac0001137983 */ /* 0x000f220000300800 */
[C---:B--2---:R-:W-:Y:S03]  /*22300*/  HMMA.16816.F32.BF16 R12, R4.reuse, R12, R8 ;  /* 0x0000000c040c723c */ /* 0x044fe60000041808 */
[----:B----4-:R-:W-:Y:S04]  /*22310*/  STL.64 [R1+0x1a10], R18 ;  /* 0x001a101201007387 */ /* 0x010fe80000100a00 */
[----:B---3--:R0:W-:Y:S04]  /*22320*/  STL.64 [R1+0x1a08], R16 ;  /* 0x001a081001007387 */ /* 0x0081e80000100a00 */
[----:B0-----:R-:W2:Y:S04]  /*22330*/  LDL.64 R16, [R1+0x10] ;  /* 0x0000100001107983 */ /* 0x001ea80000100a00 */
[----:B------:R-:W3:Y:S04]  /*22340*/  LDL.LU.64 R10, [R1+0x1ad8] ;  /* 0x001ad800010a7983 */ /* 0x000ee80000300a00 */
[----:B------:R-:W3:Y:S04]  /*22350*/  LDL.LU.64 R8, [R1+0x1ad0] ;  /* 0x001ad00001087983 */ /* 0x000ee80000300a00 */
[----:B------:R0:W-:Y:S04]  /*22360*/  STL.64 [R1+0x220], R12 ;  /* 0x0002200c01007387 */ /* 0x0001e80000100a00 */
[----:B------:R-:W-:Y:S04]  /*22370*/  STL.64 [R1+0x228], R14 ;  /* 0x0002280e01007387 */ /* 0x000fe80000100a00 */
[----:B0-----:R-:W3:Y:S02]  /*22380*/  LDL.LU.64 R12, [R1+0x1ac8] ;  /* 0x001ac800010c7983 */ /* 0x001ee40000300a00 */
[----:B---3--:R-:W-:Y:S01]  /*22390*/  HMMA.16816.F32.BF16 R8, R4, R12, R8 ;  /* 0x0000000c0408723c */ /* 0x008fe20000041808 */
[----:B------:R-:W-:-:S02]  /*223a0*/  IMAD.MOV.U32 R2, RZ, RZ, R12 ;  /* 0x000000ffff027224 */ /* 0x000fc400078e000c */
[----:B------:R-:W-:-:S15]  /*223b0*/  IMAD.MOV.U32 R0, RZ, RZ, R13 ;  /* 0x000000ffff007224 */ /* 0x000fde00078e000d */
[----:B------:R-:W-:Y:S01]  /*223c0*/  NOP ;  /* 0x0000000000007918 */ /* 0x000fe20000000000 */
[----:B------:R0:W-:Y:S04]  /*223d0*/  STL.64 [R1+0x210], R8 ;  /* 0x0002100801007387 */ /* 0x0001e80000100a00 */
[----:B------:R-:W-:Y:S04]  /*223e0*/  STL.64 [R1+0x218], R10 ;  /* 0x0002180a01007387 */ /* 0x000fe80000100a00 */
[----:B0-----:R-:W3:Y:S04]  /*223f0*/  LDL.LU.64 R8, [R1+0x1ac0] ;  /* 0x001ac00001087983 */ /* 0x001ee80000300a00 */
[----:B------:R-:W3:Y:S04]  /*22400*/  LDL.LU.64 R14, [R1+0x1ab8] ;  /* 0x001ab800010e7983 */ /* 0x000ee80000300a00 */
[----:B------:R-:W3:Y:S02]  /*22410*/  LDL.LU.64 R12, [R1+0x1ab0] ;  /* 0x001ab000010c7983 */ /* 0x000ee40000300a00 */
[----:B---3--:R-:W-:Y:S01]  /*22420*/  HMMA.16816.F32.BF16 R12, R4, R8, R12 ;  /* 0x00000008040c723c */ /* 0x008fe2000004180c */
[----:B------:R-:W-:-:S15]  /*22430*/  IMAD.MOV.U32 R3, RZ, RZ, R9 ;  /* 0x000000ffff037224 */ /* 0x000fde00078e0009 */
[----:B------:R-:W-:-:S03]  /*22440*/  NOP ;  /* 0x0000000000007918 */ /* 0x000fc60000000000 */
[----:B------:R0:W-:Y:S04]  /*22450*/  STL.64 [R1+0x200], R12 ;  /* 0x0002000c01007387 */ /* 0x0001e80000100a00 */
[----:B------:R1:W-:Y:S04]  /*22460*/  STL.64 [R1+0x208], R14 ;  /* 0x0002080e01007387 */ /* 0x0003e80000100a00 */
[----:B0-----:R-:W3:Y:S01]  /*22470*/  LDL.LU.64 R12, [R1+0x1aa8] ;  /* 0x001aa800010c7983 */ /* 0x001ee20000300a00 */
[----:B-1----:R-:W-:-:S03]  /*22480*/  IMAD.MOV.U32 R14, RZ, RZ, R8 ;  /* 0x000000ffff0e7224 */ /* 0x002fc600078e0008 */
[----:B------:R-:W2:Y:S04]  /*22490*/  LDL.LU.64 R10, [R1+0x1aa0] ;  /* 0x001aa000010a7983 */ /* 0x000ea80000300a00 */
[----:B------:R-:W2:Y:S02]  /*224a0*/  LDL.LU.64 R8, [R1+0x1a98] ;  /* 0x001a980001087983 */ /* 0x000ea40000300a00 */
[----:B--2---:R-:W-:-:S15]  /*224b0*/  HMMA.16816.F32.BF16 R8, R4, R16, R8 ;  /* 0x000000100408723c */ /* 0x004fde0000041808 */
[----:B------:R-:W-:-:S04]  /*224c0*/  NOP ;  /* 0x0000000000007918 */ /* 0x000fc80000000000 */
[----:B------:R-:W-:Y:S04]  /*224d0*/  STL.64 [R1+0x1f0], R8 ;  /* 0x0001f00801007387 */ /* 0x000fe80000100a00 */
[----:B------:R0:W-:Y:S04]  /*224e0*/  STL.64 [R1+0x1f8], R10 ;  /* 0x0001f80a01007387 */ /* 0x0001e80000100a00 */
[----:B0-----:R-:W3:Y:S04]  /*224f0*/  LDL.LU.64 R10, [R1+0x1a90] ;  /* 0x001a9000010a7983 */ /* 0x001ee80000300a00 */
[----:B------:R-:W3:Y:S04]  /*22500*/  LDL.LU.64 R8, [R1+0x1a88] ;  /* 0x001a880001087983 */ /* 0x000ee80000300a00 */
[----:B------:R0:W-:Y:S02]  /*22510*/  STL.64 [R1+0x1a20], R16 ;  /* 0x001a201001007387 */ /* 0x0001e40000100a00 */
[----:B0-----:R-:W-:-:S02]  /*22520*/  IMAD.MOV.U32 R16, RZ, RZ, R14 ;  /* 0x000000ffff107224 */ /* 0x001fc400078e000e */
[----:B------:R-:W-:-:S05]  /*22530*/  IMAD.MOV.U32 R17, RZ, RZ, R3 ;  /* 0x000000ffff117224 */ /* 0x000fca00078e0003 */
[----:B------:R0:W-:Y:S04]  /*22540*/  STL.64 [R1+0x1a38], R16 ;  /* 0x001a381001007387 */ /* 0x0001e80000100a00 */
[----:B0-----:R-:W2:Y:S01]  /*22550*/  LDL.LU R16, [R1+0x100] ;  /* 0x0001000001107983 */ /* 0x001ea20000300800 */
[----:B---3--:R-:W-:-:S15]  /*22560*/  HMMA.16816.F32.BF16 R8, R4, R12, R8 ;  /* 0x0000000c0408723c */ /* 0x008fde0000041808 */
[----:B------:R-:W-:-:S04]  /*22570*/  NOP ;  /* 0x0000000000007918 */ /* 0x000fc80000000000 */
[----:B------:R0:W-:Y:S04]  /*22580*/  STL.64 [R1+0x1e0], R8 ;  /* 0x0001e00801007387 */ /* 0x0001e80000100a00 */
[----:B------:R1:W-:Y:S04]  /*22590*/  STL.64 [R1+0x1e8], R10 ;  /* 0x0001e80a01007387 */ /* 0x0003e80000100a00 */
[----:B------:R-:W2:Y:S04]  /*225a0*/  LDL.LU R17, [R1+0x104] ;  /* 0x0001040001117983 */ /* 0x000ea80000300800 */
[----:B------:R-:W3:Y:S04]  /*225b0*/  LDL.LU R18, [R1+0x108] ;  /* 0x0001080001127983 */ /* 0x000ee80000300800 */
[----:B------:R-:W3:Y:S04]  /*225c0*/  LDL.LU R19, [R1+0x10c] ;  /* 0x00010c0001137983 */ /* 0x000ee80000300800 */
[----:B0-----:R-:W4:Y:S04]  /*225d0*/  LDL.LU R8, [R1+0x530] ;  /* 0x0005300001087983 */ /* 0x001f280000300800 */
[----:B------:R-:W4:Y:S04]  /*225e0*/  LDL.LU R9, [R1+0x534] ;  /* 0x0005340001097983 */ /* 0x000f280000300800 */
[----:B-1----:R-:W4:Y:S04]  /*225f0*/  LDL.LU R10, [R1+0x538] ;  /* 0x00053800010a7983 */ /* 0x002f280000300800 */
[----:B------:R-:W4:Y:S04]  /*22600*/  LDL.LU R11, [R1+0x53c] ;  /* 0x00053c00010b7983 */ /* 0x000f280000300800 */
[----:B---3--:R-:W-:Y:S04]  /*22610*/  STL.64 [R1+0x1a48], R18 ;  /* 0x001a481201007387 */ /* 0x008fe80000100a00 */
[----:B--2---:R0:W-:Y:S04]  /*22620*/  STL.64 [R1+0x1a40], R16 ;  /* 0x001a401001007387 */ /* 0x0041e80000100a00 */
[----:B0-----:R-:W2:Y:S04]  /*22630*/  LDL.LU R16, [R1+0x4f0] ;  /* 0x0004f00001107983 */ /* 0x001ea80000300800 */
[----:B------:R-:W2:Y:S04]  /*22640*/  LDL.LU R17, [R1+0x4f4] ;  /* 0x0004f40001117983 */ /* 0x000ea80000300800 */
[----:B------:R-:W3:Y:S04]  /*22650*/  LDL.LU R18, [R1+0x4f8] ;  /* 0x0004f80001127983 */ /* 0x000ee80000300800 */
[----:B------:R-:W3:Y:S04]  /*22660*/  LDL.LU R19, [R1+0x4fc] ;  /* 0x0004fc0001137983 */ /* 0x000ee80000300800 */
[----:B---3--:R-:W-:Y:S04]  /*22670*/  STL.64 [R1+0x1a58], R18 ;  /* 0x001a581201007387 */ /* 0x008fe80000100a00 */
[----:B--2---:R0:W-:Y:S04]  /*22680*/  STL.64 [R1+0x1a50], R16 ;  /* 0x001a501001007387 */ /* 0x0041e80000100a00 */
[----:B0-----:R-:W2:Y:S04]  /*22690*/  LDL.64 R16, [R1+0x50] ;  /* 0x0000500001107983 */ /* 0x001ea80000100a00 */
[----:B--2---:R0:W-:Y:S04]  /*226a0*/  STL.64 [R1+0x1a70], R16 ;  /* 0x001a701001007387 */ /* 0x0041e80000100a00 */
[----:B0-----:R-:W2:Y:S04]  /*226b0*/  LDL.LU R16, [R1+0x510] ;  /* 0x0005100001107983 */ /* 0x001ea80000300800 */
[----:B------:R-:W2:Y:S04]  /*226c0*/  LDL.LU R17, [R1+0x514] ;  /* 0x0005140001117983 */ /* 0x000ea80000300800 */
[----:B------:R-:W2:Y:S04]  /*226d0*/  LDL.LU R18, [R1+0x518] ;  /* 0x0005180001127983 */ /* 0x000ea80000300800 */
[----:B------:R-:W2:Y:S04]  /*226e0*/  LDL.LU R19, [R1+0x51c] ;  /* 0x00051c0001137983 */ /* 0x000ea80000300800 */
[----:B------:R0:W-:Y:S04]  /*226f0*/  STL.64 [R1+0x1a18], R12 ;  /* 0x001a180c01007387 */ /* 0x0001e80000100a00 */
[----:B0-----:R-:W3:Y:S04]  /*22700*/  LDL.LU R12, [R1+0x4e0] ;  /* 0x0004e000010c7983 */ /* 0x001ee80000300800 */
[----:B------:R-:W3:Y:S04]  /*22710*/  LDL.LU R13, [R1+0x4e4] ;  /* 0x0004e400010d7983 */ /* 0x000ee80000300800 */
[----:B------:R-:W2:Y:S04]  /*22720*/  LDL.LU R14, [R1+0x4e8] ;  /* 0x0004e800010e7983 */ /* 0x000ea80000300800 */
[----:B------:R-:W2:Y:S04]  /*22730*/  LDL.LU R15, [R1+0x4ec] ;  /* 0x0004ec00010f7983 */ /* 0x000ea80000300800 */
[----:B--2---:R-:W-:Y:S04]  /*22740*/  STL.64 [R1+0x1a30], R14 ;  /* 0x001a300e01007387 */ /* 0x004fe80000100a00 */
[----:B---3--:R0:W-:Y:S04]  /*22750*/  STL.64 [R1+0x1a28], R12 ;  /* 0x001a280c01007387 */ /* 0x0081e80000100a00 */
[----:B0-----:R-:W2:Y:S04]  /*22760*/  LDL.LU R12, [R1+0x1c0] ;  /* 0x0001c000010c7983 */ /* 0x001ea80000300800 */
[----:B------:R-:W2:Y:S04]  /*22770*/  LDL.LU R13, [R1+0x1c4] ;  /* 0x0001c400010d7983 */ /* 0x000ea80000300800 */
[----:B------:R-:W3:Y:S04]  /*22780*/  LDL.LU R14, [R1+0x1c8] ;  /* 0x0001c800010e7983 */ /* 0x000ee80000300800 */
[----:B------:R-:W3:Y:S01]  /*22790*/  LDL.LU R15, [R1+0x1cc] ;  /* 0x0001cc00010f7983 */ /* 0x000ee20000300800 */
[----:B----4-:R-:W-:Y:S03]  /*227a0*/  HMMA.16816.F32.BF16 R4, R4, R24, R8 ;  /* 0x000000180404723c */ /* 0x010fe60000041808 */
[----:B---3--:R-:W-:Y:S04]  /*227b0*/  STL.64 [R1+0x1a68], R14 ;  /* 0x001a680e01007387 */ /* 0x008fe80000100a00 */
[----:B--2---:R0:W-:Y:S04]  /*227c0*/  STL.64 [R1+0x1a60], R12 ;  /* 0x001a600c01007387 */ /* 0x0041e80000100a00 */
[----:B0-----:R-:W2:Y:S04]  /*227d0*/  LDL.LU R12, [R1+0x500] ;  /* 0x00050000010c7983 */ /* 0x001ea80000300800 */
[----:B------:R-:W2:Y:S04]  /*227e0*/  LDL.LU R13, [R1+0x504] ;  /* 0x00050400010d7983 */ /* 0x000ea80000300800 */
[----:B------:R-:W2:Y:S04]  /*227f0*/  LDL.LU R14, [R1+0x508] ;  /* 0x00050800010e7983 */ /* 0x000ea80000300800 */
[----:B------:R-:W2:Y:S04]  /*22800*/  LDL.LU R15, [R1+0x50c] ;  /* 0x00050c00010f7983 */ /* 0x000ea80000300800 */
[----:B------:R-:W3:Y:S04]  /*22810*/  LDL.LU.64 R10, [R1+0x1a80] ;  /* 0x001a8000010a7983 */ /* 0x000ee80000300a00 */
[----:B------:R-:W3:Y:S04]  /*22820*/  LDL.LU.64 R8, [R1+0x1a78] ;  /* 0x001a780001087983 */ /* 0x000ee80000300a00 */
[----:B------:R-:W-:Y:S04]  /*22830*/  STL.64 [R1+0x140], R4 ;  /* 0x0001400401007387 */ /* 0x000fe80000100a00 */
[----:B------:R-:W-:Y:S01]  /*22840*/  STL.64 [R1+0x148], R6 ;  /* 0x0001480601007387 */ /* 0x000fe20000100a00 */
[----:B---3--:R-:W-:Y:S03]  /*22850*/  HMMA.16816.F32.BF16 R20, R8, R20, R16 ;  /* 0x000000140814723c */ /* 0x008fe60000041810 */
        /* <DEDUP_REMOVED lines=8> */
[----:B--2---:R-:W-:Y:S01]  /*228e0*/  HMMA.16816.F32.BF16 R12, R8, R16, R12 ;  /* 0x00000010080c723c */ /* 0x004fe2000004180c */
[----:B------:R-:W-:-:S02]  /*228f0*/  IMAD.MOV.U32 R6, RZ, RZ, R16 ;  /* 0x000000ffff067224 */ /* 0x000fc400078e0010 */
[----:B------:R-:W-:Y:S01]  /*22900*/  IMAD.MOV.U32 R3, RZ, RZ, R17 ;  /* 0x000000ffff037224 */ /* 0x000fe200078e0011 */
[----:B----4-:R-:W-:Y:S04]  /*22910*/  STL.64 [R1+0x1920], R22 ;  /* 0x0019201601007387 */ /* 0x010fe80000100a00 */
[----:B---3--:R0:W-:Y:S04]  /*22920*/  STL.64 [R1+0x1918], R20 ;  /* 0x0019181401007387 */ /* 0x0081e80000100a00 */
[----:B0-----:R-:W2:Y:S07]  /*22930*/  LDL.64 R20, [R1+0x40] ;  /* 0x0000400001147983 */ /* 0x001eae0000100a00 */
[----:B------:R-:W-:Y:S04]  /*22940*/  STL.64 [R1+0x120], R12 ;  /* 0x0001200c01007387 */ /* 0x000fe80000100a00 */
[----:B------:R0:W-:Y:S04]  /*22950*/  STL.64 [R1+0x128], R14 ;  /* 0x0001280e01007387 */ /* 0x0001e80000100a00 */
[----:B0-----:R-:W3:Y:S04]  /*22960*/  LDL.LU.64 R14, [R1+0x1a68] ;  /* 0x001a6800010e7983 */ /* 0x001ee80000300a00 */
[----:B------:R-:W3:Y:S04]  /*22970*/  LDL.LU.64 R12, [R1+0x1a60] ;  /* 0x001a6000010c7983 */ /* 0x000ee80000300a00 */
[----:B------:R-:W2:Y:S04]  /*22980*/  LDL.LU.64 R18, [R1+0x1a58] ;  /* 0x001a580001127983 */ /* 0x000ea80000300a00 */
[----:B------:R-:W2:Y:S02]  /*22990*/  LDL.LU.64 R16, [R1+0x1a50] ;  /* 0x001a500001107983 */ /* 0x000ea40000300a00 */
[----:B--2---:R-:W-:-:S15]  /*229a0*/  HMMA.16816.F32.BF16 R16, R8, R20, R16 ;  /* 0x000000140810723c */ /* 0x004fde0000041810 */
[----:B------:R-:W-:-:S04]  /*229b0*/  NOP ;  /* 0x0000000000007918 */ /* 0x000fc80000000000 */
[----:B------:R-:W-:Y:S04]  /*229c0*/  STL.64 [R1+0x110], R16 ;  /* 0x0001101001007387 */ /* 0x000fe80000100a00 */
[----:B------:R0:W-:Y:S04]  /*229d0*/  STL.64 [R1+0x118], R18 ;  /* 0x0001181201007387 */ /* 0x0001e80000100a00 */
[----:B0-----:R-:W2:Y:S04]  /*229e0*/  LDL.LU.64 R18, [R1+0x1a48] ;  /* 0x001a480001127983 */ /* 0x001ea80000300a00 */
[----:B------:R-:W2:Y:S01]  /*229f0*/  LDL.LU.64 R16, [R1+0x1a40] ;  /* 0x001a400001107983 */ /* 0x000ea20000300a00 */
[----:B------:R-:W-:-:S02]  /*22a00*/  IMAD.MOV.U32 R4, RZ, RZ, R2 ;  /* 0x000000ffff047224 */ /* 0x000fc400078e0002 */
[----:B------:R-:W-:Y:S01]  /*22a10*/  IMAD.MOV.U32 R5, RZ, RZ, R0 ;  /* 0x000000ffff057224 */ /* 0x000fe200078e0000 */
[----:B------:R0:W-:Y:S04]  /*22a20*/  STL.64 [R1+0x19c8], R20 ;  /* 0x0019c81401007387 */ /* 0x0001e80000100a00 */
[----:B0-----:R-:W4:Y:S04]  /*22a30*/  LDL.LU R20, [R1+0x4d0] ;  /* 0x0004d00001147983 */ /* 0x001f280000300800 */
[----:B------:R-:W4:Y:S04]  /*22a40*/  LDL.LU R21, [R1+0x4d4] ;  /* 0x0004d40001157983 */ /* 0x000f280000300800 */
[----:B------:R-:W4:Y:S04]  /*22a50*/  LDL.LU R22, [R1+0x4d8] ;  /* 0x0004d80001167983 */ /* 0x000f280000300800 */
[----:B------:R-:W4:Y:S01]  /*22a60*/  LDL.LU R23, [R1+0x4dc] ;  /* 0x0004dc0001177983 */ /* 0x000f220000300800 */
[----:B--2---:R-:W-:-:S15]  /*22a70*/  HMMA.16816.F32.BF16 R16, R8, R4, R16 ;  /* 0x000000040810723c */ /* 0x004fde0000041810 */
[----:B------:R-:W-:-:S04]  /*22a80*/  NOP ;  /* 0x0000000000007918 */ /* 0x000fc80000000000 */
[----:B------:R0:W-:Y:S04]  /*22a90*/  STL.64 [R1+0x100], R16 ;  /* 0x0001001001007387 */ /* 0x0001e80000100a00 */
[----:B------:R3:W-:Y:S04]  /*22aa0*/  STL.64 [R1+0x108], R18 ;  /* 0x0001081201007387 */ /* 0x0007e80000100a00 */
[----:B0-----:R-:W3:Y:S04]  /*22ab0*/  LDL.LU.64 R16, [R1+0x1a38] ;  /* 0x001a380001107983 */ /* 0x001ee80000300a00 */
[----:B------:R-:W-:Y:S01]  /*22ac0*/  STL.64 [R1+0x19c0], R4 ;  /* 0x0019c00401007387 */ /* 0x000fe20000100a00 */
[----:B---3--:R-:W-:Y:S03]  /*22ad0*/  HMMA.16816.F32.BF16 R16, R8, R16, R12 ;  /* 0x000000100810723c */ /* 0x008fe6000004180c */
[----:B------:R-:W2:Y:S04]  /*22ae0*/  LDL.LU.64 R14, [R1+0x1a30] ;  /* 0x001a3000010e7983 */ /* 0x000ea80000300a00 */
[----:B------:R-:W2:-:S12]  /*22af0*/  LDL.LU.64 R12, [R1+0x1a28] ;  /* 0x001a2800010c7983 */ /* 0x000e980000300a00 */
[----:B------:R0:W-:Y:S04]  /*22b00*/  STL.64 [R1+0x1c0], R16 ;  /* 0x0001c01001007387 */ /* 0x0001e80000100a00 */
[----:B------:R-:W-:Y:S04]  /*22b10*/  STL.64 [R1+0x1c8], R18 ;  /* 0x0001c81201007387 */ /* 0x000fe80000100a00 */
[----:B0-----:R-:W2:Y:S02]  /*22b20*/  LDL.LU.64 R16, [R1+0x1a20] ;  /* 0x001a200001107983 */ /* 0x001ea40000300a00 */
[----:B--2---:R-:W-:Y:S01]  /*22b30*/  HMMA.16816.F32.BF16 R12, R8, R16, R12 ;  /* 0x00000010080c723c */ /* 0x004fe2000004180c */
[----:B------:R-:W-:-:S02]  /*22b40*/  IMAD.MOV.U32 R2, RZ, RZ, R16 ;  /* 0x000000ffff027224 */ /* 0x000fc400078e0010 */
[----:B------:R-:W-:-:S15]  /*22b50*/  IMAD.MOV.U32 R0, RZ, RZ, R17 ;  /* 0x000000ffff007224 */ /* 0x000fde00078e0011 */
[----:B------:R-:W-:Y:S01]  /*22b60*/  NOP ;  /* 0x0000000000007918 */ /* 0x000fe20000000000 */
[----:B------:R0:W-:Y:S04]  /*22b70*/  STL.64 [R1+0x260], R12 ;  /* 0x0002600c01007387 */ /* 0x0001e80000100a00 */
[----:B------:R1:W-:Y:S04]  /*22b80*/  STL.64 [R1+0x268], R14 ;  /* 0x0002680e01007387 */ /* 0x0003e80000100a00 */
[----:B0-----:R-:W4:Y:S04]  /*22b90*/  LDL.LU.64 R12, [R1+0x1a18] ;  /* 0x001a1800010c7983 */ /* 0x001f280000300a00 */
[----:B------:R-:W2:Y:S04]  /*22ba0*/  LDL.LU.64 R18, [R1+0x1a10] ;  /* 0x001a100001127983 */ /* 0x000ea80000300a00 */
[----:B------:R-:W2:Y:S01]  /*22bb0*/  LDL.LU.64 R16, [R1+0x1a08] ;  /* 0x001a080001107983 */ /* 0x000ea20000300a00 */
[C---:B----4-:R-:W-:Y:S08]  /*22bc0*/  HMMA.16816.F32.BF16 R20, R8.reuse, R12, R20 ;  /* 0x0000000c0814723c */ /* 0x050ff00000041814 */
[----:B--2---:R-:W-:Y:S01]  /*22bd0*/  HMMA.16816.F32.BF16 R8, R8, R24, R16 ;  /* 0x000000180808723c */ /* 0x004fe20000041810 */
[----:B------:R-:W-:-:S02]  /*22be0*/  IMAD.MOV.U32 R5, RZ, RZ, R12 ;  /* 0x000000ffff057224 */ /* 0x000fc400078e000c */
[----:B------:R-:W-:-:S08]  /*22bf0*/  IMAD.MOV.U32 R4, RZ, RZ, R13 ;  /* 0x000000ffff047224 */ /* 0x000fd000078e000d */
[----:B------:R0:W-:Y:S04]  /*22c00*/  STL.64 [R1+0x390], R20 ;  /* 0x0003901401007387 */ /* 0x0001e80000100a00 */
[----:B------:R-:W-:Y:S04]  /*22c10*/  STL.64 [R1+0x398], R22 ;  /* 0x0003981601007387 */ /* 0x000fe80000100a00 */
[----:B-1----:R-:W2:Y:S04]  /*22c20*/  LDL.LU.64 R14, [R1+0x1a00] ;  /* 0x001a0000010e7983 */ /* 0x002ea80000300a00 */
[----:B------:R-:W2:Y:S04]  /*22c30*/  LDL.LU.64 R12, [R1+0x19f8] ;  /* 0x0019f800010c7983 */ /* 0x000ea80000300a00 */
[----:B------:R-:W-:Y:S04]  /*22c40*/  STL [R1+0x1978], R26 ;  /* 0x0019781a01007387 */ /* 0x000fe80000100800 */
[----:B------:R1:W-:Y:S04]  /*22c50*/  STL.64 [R1+0x1970], R24 ;  /* 0x0019701801007387 */ /* 0x0003e80000100a00 */
[----:B------:R-:W-:Y:S04]  /*22c60*/  STL.64 [R1+0x380], R8 ;  /* 0x0003800801007387 */ /* 0x000fe80000100a00 */
[----:B------:R-:W-:Y:S04]  /*22c70*/  STL.64 [R1+0x388], R10 ;  /* 0x0003880a01007387 */ /* 0x000fe80000100a00 */
[----:B------:R-:W3:Y:S04]  /*22c80*/  LDL.LU R16, [R1+0x1b0] ;  /* 0x0001b00001107983 */ /* 0x000ee80000300800 */
[----:B------:R-:W3:Y:S04]  /*22c90*/  LDL.LU R17, [R1+0x1b4] ;  /* 0x0001b40001117983 */ /* 0x000ee80000300800 */
[----:B------:R-:W4:Y:S04]  /*22ca0*/  LDL.LU R18, [R1+0x1b8] ;  /* 0x0001b80001127983 */ /* 0x000f280000300800 */
[----:B------:R-:W4:Y:S01]  /*22cb0*/  LDL.LU R19, [R1+0x1bc] ;  /* 0x0001bc0001137983 */ /* 0x000f220000300800 */
[----:B0-----:R-:W-:-:S02]  /*22cc0*/  IMAD.MOV.U32 R20, RZ, RZ, R6 ;  /* 0x000000ffff147224 */ /* 0x001fc400078e0006 */
[----:B------:R-:W-:Y:S02]  /*22cd0*/  IMAD.MOV.U32 R21, RZ, RZ, R3 ;  /* 0x000000ffff157224 */ /* 0x000fe400078e0003 */
[----:B-1----:R-:W-:Y:S02]  /*22ce0*/  IMAD.MOV.U32 R25, RZ, RZ, R4 ;  /* 0x000000ffff197224 */ /* 0x002fe400078e0004 */
[----:B------:R-:W-:Y:S01]  /*22cf0*/  IMAD.MOV.U32 R24, RZ, RZ, R5 ;  /* 0x000000ffff187224 */ /* 0x000fe200078e0005 */
[----:B----4-:R-:W-:Y:S04]  /*22d00*/  STL.64 [R1+0x1988], R18 ;  /* 0x0019881201007387 */ /* 0x010fe80000100a00 */
[----:B---3--:R-:W-:Y:S04]  /*22d10*/  STL.64 [R1+0x1980], R16 ;  /* 0x0019801001007387 */ /* 0x008fe80000100a00 */
[----:B------:R0:W-:Y:S04]  /*22d20*/  STL.64 [R1+0x19e0], R20 ;  /* 0x0019e01401007387 */ /* 0x0001e80000100a00 */
[----:B------:R-:W3:Y:S04]  /*22d30*/  LDL.LU R4, [R1+0x420] ;  /* 0x0004200001047983 */ /* 0x000ee80000300800 */
[----:B------:R-:W3:Y:S04]  /*22d40*/  LDL.LU R5, [R1+0x424] ;  /* 0x0004240001057983 */ /* 0x000ee80000300800 */
[----:B------:R-:W4:Y:S04]  /*22d50*/  LDL.LU R6, [R1+0x428] ;  /* 0x0004280001067983 */ /* 0x000f280000300800 */
[----:B------:R-:W4:Y:S04]  /*22d60*/  LDL.LU R7, [R1+0x42c] ;  /* 0x00042c0001077983 */ /* 0x000f280000300800 */
[----:B0-----:R-:W2:Y:S04]  /*22d70*/  LDL.64 R20, [R1+0x60] ;  /* 0x0000600001147983 */ /* 0x001ea80000100a00 */
[----:B----4-:R-:W-:Y:S04]  /*22d80*/  STL.64 [R1+0x19d8], R6 ;  /* 0x0019d80601007387 */ /* 0x010fe80000100a00 */
[----:B---3--:R0:W-:Y:S04]  /*22d90*/  STL.64 [R1+0x19d0], R4 ;  /* 0x0019d00401007387 */ /* 0x0081e80000100a00 */
[----:B0-----:R-:W3:Y:S04]  /*22da0*/  LDL.LU R4, [R1+0x430] ;  /* 0x0004300001047983 */ /* 0x001ee80000300800 */
[----:B------:R-:W3:Y:S04]  /*22db0*/  LDL.LU R5, [R1+0x434] ;  /* 0x0004340001057983 */ /* 0x000ee80000300800 */
[----:B------:R-:W4:Y:S04]  /*22dc0*/  LDL.LU R6, [R1+0x438] ;  /* 0x0004380001067983 */ /* 0x000f280000300800 */
[----:B------:R-:W4:Y:S04]  /*22dd0*/  LDL.LU R7, [R1+0x43c] ;  /* 0x00043c0001077983 */ /* 0x000f280000300800 */
[----:B----4-:R-:W-:Y:S04]  /*22de0*/  STL.64 [R1+0x19f0], R6 ;  /* 0x0019f00601007387 */ /* 0x010fe80000100a00 */
[----:B---3--:R0:W-:Y:S04]  /*22df0*/  STL.64 [R1+0x19e8], R4 ;  /* 0x0019e80401007387 */ /* 0x0081e80000100a00 */
[----:B0-----:R-:W3:Y:S04]  /*22e00*/  LDL.LU R4, [R1+0x440] ;  /* 0x0004400001047983 */ /* 0x001ee80000300800 */
[----:B------:R-:W3:Y:S04]  /*22e10*/  LDL.LU R5, [R1+0x444] ;  /* 0x0004440001057983 */ /* 0x000ee80000300800 */
[----:B------:R-:W3:Y:S04]  /*22e20*/  LDL.LU R6, [R1+0x448] ;  /* 0x0004480001067983 */ /* 0x000ee80000300800 */
[----:B------:R-:W3:Y:S04]  /*22e30*/  LDL.LU R7, [R1+0x44c] ;  /* 0x00044c0001077983 */ /* 0x000ee80000300800 */
[----:B------:R0:W-:Y:S02]  /*22e40*/  STL.64 [R1+0x1990], R24 ;  /* 0x0019901801007387 */ /* 0x0001e40000100a00 */
[----:B0-----:R-:W-:-:S02]  /*22e50*/  IMAD.MOV.U32 R24, RZ, RZ, R2 ;  /* 0x000000ffff187224 */ /* 0x001fc400078e0002 */
[----:B------:R-:W-:-:S05]  /*22e60*/  IMAD.MOV.U32 R25, RZ, RZ, R0 ;  /* 0x000000ffff197224 */ /* 0x000fca00078e0000 */
[----:B------:R0:W-:Y:S04]  /*22e70*/  STL.64 [R1+0x19a8], R24 ;  /* 0x0019a81801007387 */ /* 0x0001e80000100a00 */
[----:B------:R-:W4:Y:S04]  /*22e80*/  LDL.LU R16, [R1+0x3e0] ;  /* 0x0003e00001107983 */ /* 0x000f280000300800 */
[----:B------:R-:W4:Y:S04]  /*22e90*/  LDL.LU R17, [R1+0x3e4] ;  /* 0x0003e40001117983 */ /* 0x000f280000300800 */
[----:B------:R-:W4:Y:S04]  /*22ea0*/  LDL.LU R18, [R1+0x3e8] ;  /* 0x0003e80001127983 */ /* 0x000f280000300800 */
[----:B------:R-:W4:Y:S04]  /*22eb0*/  LDL.LU R19, [R1+0x3ec] ;  /* 0x0003ec0001137983 */ /* 0x000f280000300800 */
[----:B0-----:R-:W4:Y:S04]  /*22ec0*/  LDL.LU R24, [R1+0x400] ;  /* 0x0004000001187983 */ /* 0x001f280000300800 */
[----:B------:R-:W4:Y:S04]  /*22ed0*/  LDL.LU R25, [R1+0x404] ;  /* 0x0004040001197983 */ /* 0x000f280000300800 */
[----:B------:R-:W4:Y:S04]  /*22ee0*/  LDL.LU R26, [R1+0x408] ;  /* 0x00040800011a7983 */ /* 0x000f280000300800 */
[----:B------:R-:W4:Y:S01]  /*22ef0*/  LDL.LU R27, [R1+0x40c] ;  /* 0x00040c00011b7983 */ /* 0x000f220000300800 */
[----:B--2---:R-:W-:-:S02]  /*22f00*/  IMAD.MOV.U32 R2, RZ, RZ, R20 ;  /* 0x000000ffff027224 */ /* 0x004fc400078e0014 */
[----:B------:R-:W-:Y:S01]  /*22f10*/  IMAD.MOV.U32 R0, RZ, RZ, R21 ;  /* 0x000000ffff007224 */ /* 0x000fe200078e0015 */
[C---:B---3--:R-:W-:Y:S01]  /*22f20*/  HMMA.16816.F32.BF16 R4, R12.reuse, R20, R4 ;  /* 0x000000140c04723c */ /* 0x048fe20000041804 */
[----:B----4-:R-:W-:Y:S04]  /*22f30*/  STL.64 [R1+0x19b8], R26 ;  /* 0x0019b81a01007387 */ /* 0x010fe80000100a00 */
[----:B------:R0:W-:Y:S04]  /*22f40*/  STL.64 [R1+0x19b0], R24 ;  /* 0x0019b01801007387 */ /* 0x0001e80000100a00 */
[----:B0-----:R-:W2:Y:S04]  /*22f50*/  LDL.LU R24, [R1+0x410] ;  /* 0x0004100001187983 */ /* 0x001ea80000300800 */
[----:B------:R-:W2:Y:S04]  /*22f60*/  LDL.LU R25, [R1+0x414] ;  /* 0x0004140001197983 */ /* 0x000ea80000300800 */
[----:B------:R-:W2:Y:S04]  /*22f70*/  LDL.LU R26, [R1+0x418] ;  /* 0x00041800011a7983 */ /* 0x000ea80000300800 */
[----:B------:R-:W2:Y:S04]  /*22f80*/  LDL.LU R27, [R1+0x41c] ;  /* 0x00041c00011b7983 */ /* 0x000ea80000300800 */
[----:B------:R-:W-:Y:S04]  /*22f90*/  STL.64 [R1+0x19a0], R18 ;  /* 0x0019a01201007387 */ /* 0x000fe80000100a00 */
[----:B------:R0:W-:Y:S04]  /*22fa0*/  STL.64 [R1+0x1998], R16 ;  /* 0x0019981001007387 */ /* 0x0001e80000100a00 */
[----:B0-----:R-:W3:Y:S04]  /*22fb0*/  LDL.LU R16, [R1+0x3f0] ;  /* 0x0003f00001107983 */ /* 0x001ee80000300800 */
[----:B------:R-:W3:Y:S04]  /*22fc0*/  LDL.LU R17, [R1+0x3f4] ;  /* 0x0003f40001117983 */ /* 0x000ee80000300800 */
[----:B------:R-:W3:Y:S04]  /*22fd0*/  LDL.LU R18, [R1+0x3f8] ;  /* 0x0003f80001127983 */ /* 0x000ee80000300800 */
[----:B------:R-:W3:Y:S04]  /*22fe0*/  LDL.LU R19, [R1+0x3fc] ;  /* 0x0003fc0001137983 */ /* 0x000ee80000300800 */
[----:B------:R-:W4:Y:S04]  /*22ff0*/  LDL.LU.64 R8, [R1+0x20] ;  /* 0x0000200001087983 */ /* 0x000f280000300a00 */
[----:B------:R-:W-:Y:S04]  /*23000*/  STL.64 [R1+0x470], R4 ;  /* 0x0004700401007387 */ /* 0x000fe80000100a00 */
[----:B------:R0:W-:Y:S04]  /*23010*/  STL.64 [R1+0x478], R6 ;  /* 0x0004780601007387 */ /* 0x0001e80000100a00 */
[----:B0-----:R-:W2:Y:S04]  /*23020*/  LDL.LU.64 R6, [R1+0x19f0] ;  /* 0x0019f00001067983 */ /* 0x001ea80000300a00 */
[----:B------:R-:W2:Y:S04]  /*23030*/  LDL.LU.64 R4, [R1+0x19e8] ;  /* 0x0019e80001047983 */ /* 0x000ea80000300a00 */
[----:B------:R-:W2:Y:S04]  /*23040*/  LDL.LU.64 R20, [R1+0x19e0] ;  /* 0x0019e00001147983 */ /* 0x000ea80000300a00 */
[----:B------:R-:W3:Y:S01]  /*23050*/  LDL R29, [R1+0x11e0] ;  /* 0x0011e000011d7983 */ /* 0x000ee20000100800 */
        /* <DEDUP_REMOVED lines=8> */
[----:B------:R0:W-:Y:S04]  /*230e0*/  STL.64 [R1+0x450], R4 ;  /* 0x0004500401007387 */ /* 0x0001e80000100a00 */
[----:B------:R-:W-:Y:S04]  /*230f0*/  STL.64 [R1+0x458], R6 ;  /* 0x0004580601007387 */ /* 0x000fe80000100a00 */
[----:B0-----:R-:W2:Y:S04]  /*23100*/  LDL.LU.64 R4, [R1+0x19c0] ;  /* 0x0019c00001047983 */ /* 0x001ea80000300a00 */
[----:B------:R0:W-:Y:S04]  /*23110*/  STL.64 [R1+0x1930], R20 ;  /* 0x0019301401007387 */ /* 0x0001e80000100a00 */
[----:B0-----:R-:W3:Y:S01]  /*23120*/  LDL.64 R20, [R1+0x50] ;  /* 0x0000500001147983 */ /* 0x001ee20000100a00 */
[----:B--2---:R-:W-:Y:S03]  /*23130*/  HMMA.16816.F32.BF16 R24, R12, R4, R24 ;  /* 0x000000040c18723c */ /* 0x004fe60000041818 */
[----:B---3--:R-:W-:-:S15]  /*23140*/  STL.64 [R1+0x1948], R20 ;  /* 0x0019481401007387 */ /* 0x008fde0000100a00 */
[----:B------:R-:W-:Y:S01]  /*23150*/  NOP ;  /* 0x0000000000007918 */ /* 0x000fe20000000000 */
[----:B------:R-:W-:Y:S04]  /*23160*/  STL.64 [R1+0x440], R24 ;  /* 0x0004401801007387 */ /* 0x000fe80000100a00 */
[----:B------:R0:W-:Y:S04]  /*23170*/  STL.64 [R1+0x448], R26 ;  /* 0x0004481a01007387 */ /* 0x0001e80000100a00 */
[----:B0-----:R-:W4:Y:S04]  /*23180*/  LDL.LU.64 R26, [R1+0x19b8] ;  /* 0x0019b800011a7983 */ /* 0x001f280000300a00 */
[----:B------:R-:W4:Y:S04]  /*23190*/  LDL.LU.64 R24, [R1+0x19b0] ;  /* 0x0019b00001187983 */ /* 0x000f280000300a00 */
[----:B------:R0:W-:Y:S04]  /*231a0*/  STL.64 [R1+0x1928], R4 ;  /* 0x0019280401007387 */ /* 0x0001e80000100a00 */
[----:B0-----:R-:W2:Y:S04]  /*231b0*/  LDL.LU R4, [R1+0x3b0] ;  /* 0x0003b00001047983 */ /* 0x001ea80000300800 */
        /* <DEDUP_REMOVED lines=8> */
[----:B------:R-:W3:Y:S01]  /*23240*/  LDL.LU R7, [R1+0x3cc] ;  /* 0x0003cc0001077983 */ /* 0x000ee20000300800 */
[C---:B----4-:R-:W-:Y:S03]  /*23250*/  HMMA.16816.F32.BF16 R24, R12.reuse, R8, R24 ;  /* 0x000000080c18723c */ /* 0x050fe60000041818 */
[----:B---3--:R-:W-:Y:S04]  /*23260*/  STL.64 [R1+0x1958], R6 ;  /* 0x0019580601007387 */ /* 0x008fe80000100a00 */
[----:B--2---:R0:W-:Y:S04]  /*23270*/  STL.64 [R1+0x1950], R4 ;  /* 0x0019500401007387 */ /* 0x0041e80000100a00 */
[----:B0-----:R-:W2:Y:S04]  /*23280*/  LDL.LU R4, [R1+0x3d0] ;  /* 0x0003d00001047983 */ /* 0x001ea80000300800 */
[----:B------:R-:W2:Y:S04]  /*23290*/  LDL.LU R5, [R1+0x3d4] ;  /* 0x0003d40001057983 */ /* 0x000ea80000300800 */
[----:B------:R-:W2:Y:S04]  /*232a0*/  LDL.LU R6, [R1+0x3d8] ;  /* 0x0003d80001067983 */ /* 0x000ea80000300800 */
[----:B------:R-:W2:Y:S04]  /*232b0*/  LDL.LU R7, [R1+0x3dc] ;  /* 0x0003dc0001077983 */ /* 0x000ea80000300800 */
[----:B------:R0:W-:Y:S04]  /*232c0*/  STL.64 [R1+0x430], R24 ;  /* 0x0004301801007387 */ /* 0x0001e80000100a00 */
[----:B------:R1:W-:Y:S04]  /*232d0*/  STL.64 [R1+0x438], R26 ;  /* 0x0004381a01007387 */ /* 0x0003e80000100a00 */
[----:B0-----:R-:W1:Y:S02]  /*232e0*/  LDL.LU.64 R24, [R1+0x19a8] ;  /* 0x0019a80001187983 */ /* 0x001e640000300a00 */
[----:B-1----:R-:W-:Y:S02]  /*232f0*/  HMMA.16816.F32.BF16 R24, R12, R24, R16 ;  /* 0x000000180c18723c */ /* 0x002fe40000041810 */
[----:B------:R-:W3:Y:S04]  /*23300*/  LDL.LU.64 R18, [R1+0x19a0] ;  /* 0x0019a00001127983 */ /* 0x000ee80000300a00 */
[----:B------:R-:W3:-:S13]  /*23310*/  LDL.LU.64 R16, [R1+0x1998] ;  /* 0x0019980001107983 */ /* 0x000eda0000300a00 */
[----:B------:R0:W-:Y:S04]  /*23320*/  STL.64 [R1+0x420], R24 ;  /* 0x0004201801007387 */ /* 0x0001e80000100a00 */
[----:B------:R3:W-:Y:S04]  /*23330*/  STL.64 [R1+0x428], R26 ;  /* 0x0004281a01007387 */ /* 0x0007e80000100a00 */
[----:B0-----:R-:W3:Y:S02]  /*23340*/  LDL.LU.64 R24, [R1+0x1990] ;  /* 0x0019900001187983 */ /* 0x001ee40000300a00 */
[----:B---3--:R-:W-:Y:S02]  /*23350*/  HMMA.16816.F32.BF16 R24, R12, R24, R16 ;  /* 0x000000180c18723c */ /* 0x008fe40000041810 */
[----:B------:R-:W3:Y:S04]  /*23360*/  LDL.LU.64 R18, [R1+0x1988] ;  /* 0x0019880001127983 */ /* 0x000ee80000300a00 */
[----:B------:R-:W3:-:S13]  /*23370*/  LDL.LU.64 R16, [R1+0x1980] ;  /* 0x0019800001107983 */ /* 0x000eda0000300a00 */
[----:B------:R-:W-:Y:S04]  /*23380*/  STL.64 [R1+0x410], R24 ;  /* 0x0004101801007387 */ /* 0x000fe80000100a00 */
[----:B------:R0:W-:Y:S04]  /*23390*/  STL.64 [R1+0x418], R26 ;  /* 0x0004181a01007387 */ /* 0x0001e80000100a00 */
[----:B0-----:R-:W4:Y:S04]  /*233a0*/  LDL.LU R26, [R1+0x1978] ;  /* 0x00197800011a7983 */ /* 0x001f280000300800 */
[----:B------:R-:W3:Y:S01]  /*233b0*/  LDL.LU.64 R24, [R1+0x1970] ;  /* 0x0019700001187983 */ /* 0x000ee20000300a00 */
[----:B------:R-:W-:-:S02]  /*233c0*/  IMAD.MOV.U32 R20, RZ, RZ, R2 ;  /* 0x000000ffff147224 */ /* 0x000fc400078e0002 */
[----:B------:R-:W-:Y:S01]  /*233d0*/  IMAD.MOV.U32 R21, RZ, RZ, R0 ;  /* 0x000000ffff157224 */ /* 0x000fe200078e0000 */
[----:B---3--:R-:W-:Y:S01]  /*233e0*/  HMMA.16816.F32.BF16 R12, R12, R24, R16 ;  /* 0x000000180c0c723c */ /* 0x008fe20000041810 */
[----:B------:R-:W2:Y:S04]  /*233f0*/  LDL.LU.64 R18, [R1+0x1968] ;  /* 0x0019680001127983 */ /* 0x000ea80000300a00 */
[----:B------:R-:W2:Y:S04]  /*23400*/  LDL.LU.64 R16, [R1+0x1960] ;  /* 0x0019600001107983 */ /* 0x000ea80000300a00 */
[----:B----4-:R-:W-:Y:S04]  /*23410*/  STL [R1+0x18f0], R26 ;  /* 0x0018f01a01007387 */ /* 0x010fe80000100800 */
[----:B------:R0:W-:Y:S06]  /*23420*/  STL.64 [R1+0x18e8], R24 ;  /* 0x0018e81801007387 */ /* 0x0001ec0000100a00 */
[----:B------:R1:W-:Y:S04]  /*23430*/  STL.64 [R1+0x370], R12 ;  /* 0x0003700c01007387 */ /* 0x0003e80000100a00 */
[----:B------:R-:W-:Y:S04]  /*23440*/  STL.64 [R1+0x378], R14 ;  /* 0x0003780e01007387 */ /* 0x000fe80000100a00 */
[----:B0-----:R-:W3:Y:S04]  /*23450*/  LDL.LU R24, [R1+0x3a0] ;  /* 0x0003a00001187983 */ /* 0x001ee80000300800 */
[----:B------:R-:W3:Y:S04]  /*23460*/  LDL.LU R25, [R1+0x3a4] ;  /* 0x0003a40001197983 */ /* 0x000ee80000300800 */
[----:B------:R-:W3:Y:S04]  /*23470*/  LDL.LU R26, [R1+0x3a8] ;  /* 0x0003a800011a7983 */ /* 0x000ee80000300800 */
[----:B------:R-:W3:Y:S04]  /*23480*/  LDL.LU R27, [R1+0x3ac] ;  /* 0x0003ac00011b7983 */ /* 0x000ee80000300800 */
[----:B-1----:R-:W4:Y:S01]  /*23490*/  LDL.LU.64 R12, [R1+0x10] ;  /* 0x00001000010c7983 */ /* 0x002f220000300a00 */
[----:B--2---:R-:W-:Y:S03]  /*234a0*/  HMMA.16816.F32.BF16 R20, R16, R20, R4 ;  /* 0x000000141014723c */ /* 0x004fe60000041804 */
        /* <DEDUP_REMOVED lines=15> */
[----:B------:R-:W-:-:S15]  /*235a0*/  IMAD.MOV.U32 R3, RZ, RZ, R21 ;  /* 0x000000ffff037224 */ /* 0x000fde00078e0015 */
[----:B------:R-:W-:-:S03]  /*235b0*/  NOP ;  /* 0x0000000000007918 */ /* 0x000fc60000000000 */
[----:B------:R0:W-:Y:S04]  /*235c0*/  STL.64 [R1+0x3e0], R4 ;  /* 0x0003e00401007387 */ /* 0x0001e80000100a00 */
[----:B------:R1:W-:Y:S04]  /*235d0*/  STL.64 [R1+0x3e8], R6 ;  /* 0x0003e80601007387 */ /* 0x0003e80000100a00 */
[----:B0-----:R-:W3:Y:S01]  /*235e0*/  LDL.LU.64 R4, [R1+0x1928] ;  /* 0x0019280001047983 */ /* 0x001ee20000300a00 */
[----:B-1----:R-:W-:-:S03]  /*235f0*/  IMAD.MOV.U32 R6, RZ, RZ, R20 ;  /* 0x000000ffff067224 */ /* 0x002fc600078e0014 */
[----:B------:R-:W2:Y:S04]  /*23600*/  LDL.LU.64 R22, [R1+0x1920] ;  /* 0x0019200001167983 */ /* 0x000ea80000300a00 */
[----:B------:R-:W2:Y:S01]  /*23610*/  LDL.LU.64 R20, [R1+0x1918] ;  /* 0x0019180001147983 */ /* 0x000ea20000300a00 */
[C---:B---3--:R-:W-:Y:S08]  /*23620*/  HMMA.16816.F32.BF16 R24, R16.reuse, R4, R24 ;  /* 0x000000041018723c */ /* 0x048ff00000041818 */
[----:B--2---:R-:W-:Y:S01]  /*23630*/  HMMA.16816.F32.BF16 R20, R16, R8, R20 ;  /* 0x000000081014723c */ /* 0x004fe20000041814 */
[----:B------:R0:W-:Y:S02]  /*23640*/  STL.64 [R1+0x1890], R4 ;  /* 0x0018900401007387 */ /* 0x0001e40000100a00 */
[----:B0-----:R-:W-:-:S02]  /*23650*/  IMAD.MOV.U32 R4, RZ, RZ, R6 ;  /* 0x000000ffff047224 */ /* 0x001fc400078e0006 */
[----:B------:R-:W-:-:S06]  /*23660*/  IMAD.MOV.U32 R5, RZ, RZ, R3 ;  /* 0x000000ffff057224 */ /* 0x000fcc00078e0003 */
[----:B------:R-:W-:Y:S04]  /*23670*/  STL.64 [R1+0x3d0], R24 ;  /* 0x0003d01801007387 */ /* 0x000fe80000100a00 */
[----:B------:R-:W-:Y:S04]  /*23680*/  STL.64 [R1+0x3d8], R26 ;  /* 0x0003d81a01007387 */ /* 0x000fe80000100a00 */
[----:B------:R-:W-:Y:S04]  /*23690*/  STL.64 [R1+0x18a8], R4 ;  /* 0x0018a80401007387 */ /* 0x000fe80000100a00 */
[----:B------:R0:W-:Y:S04]  /*236a0*/  STL.64 [R1+0x3c0], R20 ;  /* 0x0003c01401007387 */ /* 0x0001e80000100a00 */
[----:B------:R1:W-:Y:S04]  /*236b0*/  STL.64 [R1+0x3c8], R22 ;  /* 0x0003c81601007387 */ /* 0x0003e80000100a00 */
[----:B0-----:R-:W2:Y:S04]  /*236c0*/  LDL.LU R20, [R1+0x1a0] ;  /* 0x0001a00001147983 */ /* 0x001ea80000300800 */
[----:B------:R-:W2:Y:S04]  /*236d0*/  LDL.LU R21, [R1+0x1a4] ;  /* 0x0001a40001157983 */ /* 0x000ea80000300800 */
[----:B-1----:R-:W3:Y:S04]  /*236e0*/  LDL.LU R22, [R1+0x1a8] ;  /* 0x0001a80001167983 */ /* 0x002ee80000300800 */
[----:B------:R-:W3:Y:S04]  /*236f0*/  LDL.LU R23, [R1+0x1ac] ;  /* 0x0001ac0001177983 */ /* 0x000ee80000300800 */
        /* <DEDUP_REMOVED lines=10> */
[----:B0-----:R-:W4:Y:S04]  /*237a0*/  LDL.LU R20, [R1+0x2d0] ;  /* 0x0002d00001147983 */ /* 0x001f280000300800 */
[----:B------:R-:W4:Y:S04]  /*237b0*/  LDL.LU R21, [R1+0x2d4] ;  /* 0x0002d40001157983 */ /* 0x000f280000300800 */
[----:B------:R-:W4:Y:S04]  /*237c0*/  LDL.LU R22, [R1+0x2d8] ;  /* 0x0002d80001167983 */ /* 0x000f280000300800 */
[----:B------:R-:W4:Y:S04]  /*237d0*/  LDL.LU R23, [R1+0x2dc] ;  /* 0x0002dc0001177983 */ /* 0x000f280000300800 */
[----:B------:R-:W2:Y:S04]  /*237e0*/  LDL.64 R24, [R1] ;  /* 0x0000000001187983 */ /* 0x000ea80000100a00 */
[----:B------:R0:W-:Y:S04]  /*237f0*/  STL.64 [R1+0x18c0], R4 ;  /* 0x0018c00401007387 */ /* 0x0001e80000100a00 */
[----:B0-----:R-:W3:Y:S04]  /*23800*/  LDL.LU.64 R4, [R1+0x60] ;  /* 0x0000600001047983 */ /* 0x001ee80000300a00 */
        /* <DEDUP_REMOVED lines=11> */
[----:B----4-:R-:W-:Y:S03]  /*238c0*/  HMMA.16816.F32.BF16 R20, R16, R12, R20 ;  /* 0x0000000c1014723c */ /* 0x010fe60000041814 */
        /* <DEDUP_REMOVED lines=14> */
[----:B0-----:R-:W4:Y:S04]  /*239b0*/  LDL.LU.64 R22, [R1+0x1910] ;  /* 0x0019100001167983 */ /* 0x001f280000300a00 */
[----:B------:R-:W4:Y:S04]  /*239c0*/  LDL.LU.64 R20, [R1+0x1908] ;  /* 0x0019080001147983 */ /* 0x000f280000300a00 */
[----:B------:R0:W-:Y:S01]  /*239d0*/  STL.64 [R1+0x1880], R12 ;  /* 0x0018800c01007387 */ /* 0x0001e20000100a00 */
[----:B------:R-:W-:-:S02]  /*239e0*/  IMAD.MOV.U32 R2, RZ, RZ, R24 ;  /* 0x000000ffff027224 */ /* 0x000fc400078e0018 */
[----:B------:R-:W-:Y:S01]  /*239f0*/  IMAD.MOV.U32 R0, RZ, RZ, R25 ;  /* 0x000000ffff007224 */ /* 0x000fe200078e0019 */
[----:B0-----:R-:W2:Y:S04]  /*23a00*/  LDL.LU R12, [R1+0x1d0] ;  /* 0x0001d000010c7983 */ /* 0x001ea80000300800 */
[----:B------:R-:W2:Y:S04]  /*23a10*/  LDL.LU R13, [R1+0x1d4] ;  /* 0x0001d400010d7983 */ /* 0x000ea80000300800 */
[----:B------:R-:W2:Y:S04]  /*23a20*/  LDL.LU R14, [R1+0x1d8] ;  /* 0x0001d800010e7983 */ /* 0x000ea80000300800 */
[----:B------:R-:W2:Y:S01]  /*23a30*/  LDL.LU R15, [R1+0x1dc] ;  /* 0x0001dc00010f7983 */ /* 0x000ea20000300800 */
[----:B----4-:R-:W-:-:S15]  /*23a40*/  HMMA.16816.F32.BF16 R20, R16, R24, R20 ;  /* 0x000000181014723c */ /* 0x010fde0000041814 */
[----:B------:R-:W-:-:S04]  /*23a50*/  NOP ;  /* 0x0000000000007918 */ /* 0x000fc80000000000 */
[----:B------:R-:W-:Y:S04]  /*23a60*/  STL.64 [R1+0x3a0], R20 ;  /* 0x0003a01401007387 */ /* 0x000fe80000100a00 */
[----:B------:R0:W-:Y:S04]  /*23a70*/  STL.64 [R1+0x3a8], R22 ;  /* 0x0003a81601007387 */ /* 0x0001e80000100a00 */
[----:B0-----:R-:W4:Y:S04]  /*23a80*/  LDL.LU.64 R22, [R1+0x1900] ;  /* 0x0019000001167983 */ /* 0x001f280000300a00 */
[----:B------:R-:W4:Y:S04]  /*23a90*/  LDL.LU.64 R20, [R1+0x18f8] ;  /* 0x0018f80001147983 */ /* 0x000f280000300a00 */
[----:B------:R-:W2:Y:S04]  /*23aa0*/  LDL.LU R26, [R1+0x18f0] ;  /* 0x0018f000011a7983 */ /* 0x000ea80000300800 */
[----:B------:R-:W4:Y:S02]  /*23ab0*/  LDL.LU.64 R24, [R1+0x18e8] ;  /* 0x0018e80001187983 */ /* 0x000f240000300a00 */
[----:B----4-:R-:W-:Y:S02]  /*23ac0*/  HMMA.16816.F32.BF16 R16, R16, R24, R20 ;  /* 0x000000181010723c */ /* 0x010fe40000041814 */
[----:B------:R-:W4:Y:S04]  /*23ad0*/  LDL.LU.64 R22, [R1+0x18e0] ;  /* 0x0018e00001167983 */ /* 0x000f280000300a00 */
[----:B------:R-:W4:Y:S04]  /*23ae0*/  LDL.LU.64 R20, [R1+0x18d8] ;  /* 0x0018d80001147983 */ /* 0x000f280000300a00 */
[----:B--2---:R-:W-:Y:S04]  /*23af0*/  STL [R1+0x1878], R26 ;  /* 0x0018781a01007387 */ /* 0x004fe80000100800 */
[----:B------:R0:W-:Y:S01]  /*23b00*/  STL.64 [R1+0x1870], R24 ;  /* 0x0018701801007387 */ /* 0x0001e20000100a00 */
[----:B---3--:R-:W-:-:S02]  /*23b10*/  IMAD.MOV.U32 R3, RZ, RZ, R4 ;  /* 0x000000ffff037224 */ /* 0x008fc400078e0004 */
[----:B------:R-:W-:Y:S02]  /*23b20*/  IMAD.MOV.U32 R28, RZ, RZ, R5 ;  /* 0x000000ffff1c7224 */ /* 0x000fe400078e0005 */
[----:B------:R-:W-:Y:S04]  /*23b30*/  STL.64 [R1+0x2e0], R16 ;  /* 0x0002e01001007387 */ /* 0x000fe80000100a00 */
[----:B------:R-:W-:Y:S04]  /*23b40*/  STL.64 [R1+0x2e8], R18 ;  /* 0x0002e81201007387 */ /* 0x000fe80000100a00 */
        /* <DEDUP_REMOVED lines=8> */
[----:B0-----:R-:W3:Y:S04]  /*23bd0*/  LDL.LU.64 R10, [R1+0x18d0] ;  /* 0x0018d000010a7983 */ /* 0x001ee80000300a00 */
[----:B------:R-:W3:Y:S04]  /*23be0*/  LDL.LU.64 R8, [R1+0x18c8] ;  /* 0x0018c80001087983 */ /* 0x000ee80000300a00 */
[----:B------:R-:W3:Y:S02]  /*23bf0*/  LDL.LU.64 R4, [R1+0x18c0] ;  /* 0x0018c00001047983 */ /* 0x000ee40000300a00 */
[----:B---3--:R-:W-:Y:S02]  /*23c00*/  HMMA.16816.F32.BF16 R4, R20, R4, R8 ;  /* 0x000000041404723c */ /* 0x008fe40000041808 */
        /* <DEDUP_REMOVED lines=8> */
[----:B------:R0:W-:Y:S04]  /*23c90*/  STL.64 [R1+0x2b0], R4 ;  /* 0x0002b00401007387 */ /* 0x0001e80000100a00 */
[----:B------:R3:W-:Y:S04]  /*23ca0*/  STL.64 [R1+0x2b8], R6 ;  /* 0x0002b80601007387 */ /* 0x0007e80000100a00 */
[----:B0-----:R-:W3:Y:S02]  /*23cb0*/  LDL.LU.64 R4, [R1+0x1890] ;  /* 0x0018900001047983 */ /* 0x001ee40000300a00 */
[----:B---3--:R-:W-:Y:S02]  /*23cc0*/  HMMA.16816.F32.BF16 R4, R20, R4, R8 ;  /* 0x000000041404723c */ /* 0x008fe40000041808 */
[----:B------:R-:W3:-:S15]  /*23cd0*/  LDL.LU.64 R8, [R1+0x1888] ;  /* 0x0018880001087983 */ /* 0x000ede0000300a00 */
[----:B------:R-:W-:Y:S02]  /*23ce0*/  NOP ;  /* 0x0000000000007918 */ /* 0x000fe40000000000 */
[----:B------:R-:W-:Y:S04]  /*23cf0*/  STL.64 [R1+0x2a0], R4 ;  /* 0x0002a00401007387 */ /* 0x000fe80000100a00 */
[----:B------:R-:W-:Y:S01]  /*23d00*/  STL.64 [R1+0x2a8], R6 ;  /* 0x0002a80601007387 */ /* 0x000fe20000100a00 */
[----:B------:R-:W-:Y:S02]  /*23d10*/  IMAD.MOV.U32 R16, RZ, RZ, R2 ;  /* 0x000000ffff107224 */ /* 0x000fe400078e0002 */
[----:B------:R-:W-:Y:S01]  /*23d20*/  IMAD.MOV.U32 R17, RZ, RZ, R0 ;  /* 0x000000ffff117224 */ /* 0x000fe200078e0000 */
[----:B------:R-:W-:Y:S01]  /*23d30*/  LDSM.16.MT88.4 R4, [R29+UR5+0x4100] ;  /* 0x004100051d04783b */ /* 0x000fe20008004200 */
[----:B---3--:R-:W-:-:S15]  /*23d40*/  HMMA.16816.F32.BF16 R12, R20, R8, R12 ;  /* 0x00000008140c723c */ /* 0x008fde000004180c */
[----:B------:R-:W-:-:S04]  /*23d50*/  NOP ;  /* 0x0000000000007918 */ /* 0x000fc80000000000 */
[----:B------:R0:W-:Y:S04]  /*23d60*/  STL.64 [R1+0x290], R12 ;  /* 0x0002900c01007387 */ /* 0x0001e80000100a00 */
[----:B------:R-:W-:Y:S04]  /*23d70*/  STL.64 [R1+0x298], R14 ;  /* 0x0002980e01007387 */ /* 0x000fe80000100a00 */
[----:B0-----:R-:W2:Y:S01]  /*23d80*/  LDL.LU.64 R12, [R1+0x1880] ;  /* 0x00188000010c7983 */ /* 0x001ea20000300a00 */
[----:B------:R-:W-:Y:S02]  /*23d90*/  IMAD.MOV.U32 R0, RZ, RZ, R8 ;  /* 0x000000ffff007224 */ /* 0x000fe400078e0008 */
[----:B------:R-:W-:-:S02]  /*23da0*/  IMAD.MOV.U32 R2, RZ, RZ, R9 ;  /* 0x000000ffff027224 */ /* 0x000fc400078e0009 */
[----:B------:R-:W0:Y:S04]  /*23db0*/  LDSM.16.MT88.4 R8, [R29+UR5+0x4180] ;  /* 0x004180051d08783b */ /* 0x000e280008004200 */
[----:B0-----:R-:W-:Y:S04]  /*23dc0*/  STL.64 [R1+0x17f8], R10 ;  /* 0x0017f80a01007387 */ /* 0x001fe80000100a00 */
[----:B------:R0:W-:Y:S04]  /*23dd0*/  STL.64 [R1+0x17f0], R8 ;  /* 0x0017f00801007387 */ /* 0x0001e80000100a00 */
[----:B0-----:R-:W3:Y:S04]  /*23de0*/  LDL.LU R8, [R1+0x190] ;  /* 0x0001900001087983 */ /* 0x001ee80000300800 */
[----:B------:R-:W3:Y:S04]  /*23df0*/  LDL.LU R9, [R1+0x194] ;  /* 0x0001940001097983 */ /* 0x000ee80000300800 */
[----:B------:R-:W3:Y:S04]  /*23e00*/  LDL.LU R10, [R1+0x198] ;  /* 0x00019800010a7983 */ /* 0x000ee80000300800 */
[----:B------:R-:W3:Y:S01]  /*23e10*/  LDL.LU R11, [R1+0x19c] ;  /* 0x00019c00010b7983 */ /* 0x000ee20000300800 */
[----:B--2---:R-:W-:-:S15]  /*23e20*/  HMMA.16816.F32.BF16 R24, R20, R12, R24 ;  /* 0x0000000c1418723c */ /* 0x004fde0000041818 */
[----:B------:R-:W-:-:S04]  /*23e30*/  NOP ;  /* 0x0000000000007918 */ /* 0x000fc80000000000 */
[----:B------:R-:W-:Y:S04]  /*23e40*/  STL.64 [R1+0x280], R24 ;  /* 0x0002801801007387 */ /* 0x000fe80000100a00 */
[----:B------:R0:W-:Y:S04]  /*23e50*/  STL.64 [R1+0x288], R26 ;  /* 0x0002881a01007387 */ /* 0x0001e80000100a00 */
[----:B0-----:R-:W2:Y:S01]  /*23e60*/  LDL.LU R26, [R1+0x1878] ;  /* 0x00187800011a7983 */ /* 0x001ea20000300800 */
[----:B------:R-:W-:Y:S02]  /*23e70*/  IMAD.MOV.U32 R29, RZ, RZ, R12 ;  /* 0x000000ffff1d7224 */ /* 0x000fe400078e000c */
[----:B------:R-:W-:Y:S01]  /*23e80*/  IMAD.MOV.U32 R27, RZ, RZ, R13 ;  /* 0x000000ffff1b7224 */ /* 0x000fe200078e000d */
[----:B------:R-:W3:Y:S04]  /*23e90*/  LDL.LU.64 R24, [R1+0x1870] ;  /* 0x0018700001187983 */ /* 0x000ee80000300a00 */
[----:B--2---:R-:W0:Y:S04]  /*23ea0*/  LDSM.16.MT88.4 R12, [R26+UR5+0x6000] ;  /* 0x006000051a0c783b */ /* 0x004e280008004200 */
[----:B0-----:R-:W-:Y:S04]  /*23eb0*/  STL.64 [R1+0x1758], R14 ;  /* 0x0017580e01007387 */ /* 0x001fe80000100a00 */
[----:B------:R0:W-:Y:S04]  /*23ec0*/  STL.64 [R1+0x1750], R12 ;  /* 0x0017500c01007387 */ /* 0x0001e80000100a00 */
[----:B0-----:R-:W2:Y:S04]  /*23ed0*/  LDL.LU R12, [R1+0x520] ;  /* 0x00052000010c7983 */ /* 0x001ea80000300800 */
[----:B------:R-:W2:Y:S04]  /*23ee0*/  LDL.LU R13, [R1+0x524] ;  /* 0x00052400010d7983 */ /* 0x000ea80000300800 */
[----:B------:R-:W2:Y:S04]  /*23ef0*/  LDL.LU R14, [R1+0x528] ;  /* 0x00052800010e7983 */ /* 0x000ea80000300800 */
[----:B------:R-:W2:Y:S01]  /*23f00*/  LDL.LU R15, [R1+0x52c] ;  /* 0x00052c00010f7983 */ /* 0x000ea20000300800 */
[C---:B---3--:R-:W-:Y:S08]  /*23f10*/  HMMA.16816.F32.BF16 R8, R20.reuse, R24, R8 ;  /* 0x000000181408723c */ /* 0x048ff00000041808 */
[----:B--2---:R-:W-:Y:S01]  /*23f20*/  HMMA.16816.F32.BF16 R12, R20, R16, R12 ;  /* 0x00000010140c723c */ /* 0x004fe2000004180c */
[----:B------:R-:W0:Y:S04]  /*23f30*/  LDSM.16.MT88.4 R16, [R26+UR5+0x6080] ;  /* 0x006080051a10783b */ /* 0x000e280008004200 */
[----:B------:R-:W1:Y:S04]  /*23f40*/  LDSM.16.MT88.4 R20, [R26+UR5+0x6100] ;  /* 0x006100051a14783b */ /* 0x000e680008004200 */
[----:B0-----:R-:W-:Y:S10]  /*23f50*/  STL.64 [R1+0x16c0], R18 ;  /* 0x0016c01201007387 */ /* 0x001ff40000100a00 */
[----:B------:R-:W-:Y:S04]  /*23f60*/  STL.64 [R1+0x270], R12 ;  /* 0x0002700c01007387 */ /* 0x000fe80000100a00 */
[----:B------:R-:W-:Y:S04]  /*23f70*/  STL.64 [R1+0x278], R14 ;  /* 0x0002780e01007387 */ /* 0x000fe80000100a00 */
[----:B------:R0:W-:Y:S02]  /*23f80*/  STL.64 [R1+0x16b8], R16 ;  /* 0x0016b81001007387 */ /* 0x0001e40000100a00 */
[----:B0-----:R-:W-:-:S02]  /*23f90*/  IMAD.MOV.U32 R16, RZ, RZ, R29 ;  /* 0x000000ffff107224 */ /* 0x001fc400078e001d */
[----:B------:R-:W-:Y:S01]  /*23fa0*/  IMAD.MOV.U32 R17, RZ, RZ, R27 ;  /* 0x000000ffff117224 */ /* 0x000fe200078e001b */
[----:B------:R-:W2:Y:S04]  /*23fb0*/  LDL.LU R29, [R1+0x1868] ;  /* 0x00186800011d7983 */ /* 0x000ea80000300800 */
[----:B------:R-:W-:Y:S04]  /*23fc0*/  STL.64 [R1+0x1830], R16 ;  /* 0x0018301001007387 */ /* 0x000fe80000100a00 */
[----:B------:R0:W-:Y:S04]  /*23fd0*/  STL.64 [R1+0x1810], R24 ;  /* 0x0018101801007387 */ /* 0x0001e80000100a00 */
[----:B------:R-:W-:Y:S04]  /*23fe0*/  STL.64 [R1+0x1d0], R8 ;  /* 0x0001d00801007387 */ /* 0x000fe80000100a00 */
[----:B------:R-:W-:Y:S04]  /*23ff0*/  STL.64 [R1+0x1d8], R10 ;  /* 0x0001d80a01007387 */ /* 0x000fe80000100a00 */
[----:B0-----:R-:W3:Y:S04]  /*24000*/  LDL.LU R24, [R1+0x170] ;  /* 0x0001700001187983 */ /* 0x001ee80000300800 */
[----:B------:R-:W3:Y:S04]  /*24010*/  LDL.LU R25, [R1+0x174] ;  /* 0x0001740001197983 */ /* 0x000ee80000300800 */
[----:B------:R-:W4:Y:S04]  /*24020*/  LDL.LU R26, [R1+0x178] ;  /* 0x00017800011a7983 */ /* 0x000f280000300800 */
[----:B------:R-:W4:Y:S04]  /*24030*/  LDL.LU R27, [R1+0x17c] ;  /* 0x00017c00011b7983 */ /* 0x000f280000300800 */
[----:B------:R-:W2:Y:S04]  /*24040*/  LDL.LU R16, [R1+0x560] ;  /* 0x0005600001107983 */ /* 0x000ea80000300800 */
[----:B------:R-:W2:Y:S04]  /*24050*/  LDL.LU R17, [R1+0x564] ;  /* 0x0005640001117983 */ /* 0x000ea80000300800 */
[----:B------:R-:W2:Y:S04]  /*24060*/  LDL.LU R18, [R1+0x568] ;  /* 0x0005680001127983 */ /* 0x000ea80000300800 */
[----:B------:R-:W2:Y:S04]  /*24070*/  LDL.LU R19, [R1+0x56c] ;  /* 0x00056c0001137983 */ /* 0x000ea80000300800 */
[----:B--2---:R-:W-:Y:S04]  /*24080*/  STL.64 [R1+0x1840], R18 ;  /* 0x0018401201007387 */ /* 0x004fe80000100a00 */
[----:B------:R0:W-:Y:S04]  /*24090*/  STL.64 [R1+0x1838], R16 ;  /* 0x0018381001007387 */ /* 0x0001e80000100a00 */
[----:B0-----:R-:W2:Y:S04]  /*240a0*/  LDL.LU.64 R16, [R1+0x50] ;  /* 0x0000500001107983 */ /* 0x001ea80000300a00 */
[----:B--2---:R0:W-:Y:S04]  /*240b0*/  STL.64 [R1+0x1850], R16 ;  /* 0x0018501001007387 */ /* 0x0041e80000100a00 */
[----:B0-----:R-:W2:Y:S04]  /*240c0*/  LDL.LU R16, [R1+0x580] ;  /* 0x0005800001107983 */ /* 0x001ea80000300800 */
[----:B------:R-:W2:Y:S04]  /*240d0*/  LDL.LU R17, [R1+0x584] ;  /* 0x0005840001117983 */ /* 0x000ea80000300800 */
[----:B------:R-:W2:Y:S04]  /*240e0*/  LDL.LU R18, [R1+0x588] ;  /* 0x0005880001127983 */ /* 0x000ea80000300800 */
[----:B------:R-:W2:Y:S04]  /*240f0*/  LDL.LU R19, [R1+0x58c] ;  /* 0x00058c0001137983 */ /* 0x000ea80000300800 */
[----:B----4-:R-:W-:Y:S04]  /*24100*/  STL.64 [R1+0x1820], R26 ;  /* 0x0018201a01007387 */ /* 0x010fe80000100a00 */
[----:B---3--:R0:W-:Y:S04]  /*24110*/  STL.64 [R1+0x1818], R24 ;  /* 0x0018181801007387 */ /* 0x0081e80000100a00 */
[----:B0-----:R-:W3:Y:S04]  /*24120*/  LDL.LU.64 R24, [R1+0x30] ;  /* 0x0000300001187983 */ /* 0x001ee80000300a00 */
[----:B---3--:R0:W-:Y:S04]  /*24130*/  STL.64 [R1+0x1828], R24 ;  /* 0x0018281801007387 */ /* 0x0081e80000100a00 */
[----:B0-----:R-:W3:Y:S04]  /*24140*/  LDL.LU.64 R24, [R1+0x40] ;  /* 0x0000400001187983 */ /* 0x001ee80000300a00 */
[----:B---3--:R0:W-:Y:S04]  /*24150*/  STL.64 [R1+0x1848], R24 ;  /* 0x0018481801007387 */ /* 0x0081e80000100a00 */
[----:B0-----:R-:W3:Y:S04]  /*24160*/  LDL.LU R24, [R1+0x570] ;  /* 0x0005700001187983 */ /* 0x001ee80000300800 */
[----:B------:R-:W3:Y:S04]  /*24170*/  LDL.LU R25, [R1+0x574] ;  /* 0x0005740001197983 */ /* 0x000ee80000300800 */
[----:B------:R-:W3:Y:S04]  /*24180*/  LDL.LU R26, [R1+0x578] ;  /* 0x00057800011a7983 */ /* 0x000ee80000300800 */
[----:B------:R-:W3:Y:S04]  /*24190*/  LDL.LU R27, [R1+0x57c] ;  /* 0x00057c00011b7983 */ /* 0x000ee80000300800 */
[----:B------:R-:W4:Y:S04]  /*241a0*/  LDL.LU R8, [R1+0x160] ;  /* 0x0001600001087983 */ /* 0x000f280000300800 */
[----:B------:R-:W4:Y:S04]  /*241b0*/  LDL.LU R9, [R1+0x164] ;  /* 0x0001640001097983 */ /* 0x000f280000300800 */
[----:B------:R-:W4:Y:S04]  /*241c0*/  LDL.LU R10, [R1+0x168] ;  /* 0x00016800010a7983 */ /* 0x000f280000300800 */
[----:B------:R-:W4:Y:S04]  /*241d0*/  LDL.LU R11, [R1+0x16c] ;  /* 0x00016c00010b7983 */ /* 0x000f280000300800 */
[----:B------:R-:W2:Y:S04]  /*241e0*/  LDL.LU R12, [R1+0x360] ;  /* 0x00036000010c7983 */ /* 0x000ea80000300800 */
[----:B------:R-:W2:Y:S04]  /*241f0*/  LDL.LU R13, [R1+0x364] ;  /* 0x00036400010d7983 */ /* 0x000ea80000300800 */
[----:B------:R-:W2:Y:S04]  /*24200*/  LDL.LU R14, [R1+0x368] ;  /* 0x00036800010e7983 */ /* 0x000ea80000300800 */
[----:B------:R-:W2:Y:S04]  /*24210*/  LDL.LU R15, [R1+0x36c] ;  /* 0x00036c00010f7983 */ /* 0x000ea80000300800 */
[----:B--2---:R-:W-:Y:S04]  /*24220*/  STL.64 [R1+0x1790], R14 ;  /* 0x0017900e01007387 */ /* 0x004fe80000100a00 */
[----:B------:R0:W-:Y:S02]  /*24230*/  STL.64 [R1+0x1788], R12 ;  /* 0x0017880c01007387 */ /* 0x0001e40000100a00 */
[----:B0-----:R-:W-:-:S02]  /*24240*/  IMAD.MOV.U32 R12, RZ, RZ, R0 ;  /* 0x000000ffff0c7224 */ /* 0x001fc400078e0000 */
[----:B------:R-:W-:Y:S01]  /*24250*/  IMAD.MOV.U32 R13, RZ, RZ, R2 ;  /* 0x000000ffff0d7224 */ /* 0x000fe200078e0002 */
[----:B------:R-:W2:Y:S04]  /*24260*/  LDL.LU R0, [R1+0x1864] ;  /* 0x0018640001007983 */ /* 0x000ea80000300800 */
[----:B------:R-:W2:Y:S04]  /*24270*/  LDL.LU R2, [R1+0x1860] ;  /* 0x0018600001027983 */ /* 0x000ea80000300800 */
[----:B-1----:R-:W-:Y:S04]  /*24280*/  STL.64 [R1+0x1640], R22 ;  /* 0x0016401601007387 */ /* 0x002fe80000100a00 */
[----:B------:R0:W-:Y:S02]  /*24290*/  STL.64 [R1+0x1638], R20 ;  /* 0x0016381401007387 */ /* 0x0001e40000100a00 */
[----:B0-----:R-:W-:-:S02]  /*242a0*/  IMAD.MOV.U32 R20, RZ, RZ, R3 ;  /* 0x000000ffff147224 */ /* 0x001fc400078e0003 */
[----:B------:R-:W-:Y:S01]  /*242b0*/  IMAD.MOV.U32 R21, RZ, RZ, R28 ;  /* 0x000000ffff157224 */ /* 0x000fe200078e001c */
[----:B------:R-:W2:Y:S04]  /*242c0*/  LDL.LU R3, [R1+0x185c] ;  /* 0x00185c0001037983 */ /* 0x000ea80000300800 */
[----:B------:R-:W2:Y:S04]  /*242d0*/  LDL.LU R28, [R1+0x1858] ;  /* 0x00185800011c7983 */ /* 0x000ea80000300800 */
[----:B------:R-:W2:Y:S04]  /*242e0*/  LDL R22, [R1+0x68] ;  /* 0x0000680001167983 */ /* 0x000ea80000100800 */
[----:B------:R-:W2:Y:S01]  /*242f0*/  LDL R23, [R1+0x6c] ;  /* 0x00006c0001177983 */ /* 0x000ea20000100800 */
[----:B------:R-:W-:-:S15]  /*24300*/  HMMA.16816.F32.BF16 R16, R4, R20, R16 ;  /* 0x000000140410723c */ /* 0x000fde0000041810 */
[----:B------:R-:W-:-:S04]  /*24310*/  NOP ;  /* 0x0000000000007918 */ /* 0x000fc80000000000 */
[----:B------:R0:W-:Y:S04]  /*24320*/  STL.64 [R1+0x1b0], R16 ;  /* 0x0001b01001007387 */ /* 0x0001e80000100a00 */
[----:B------:R-:W-:Y:S04]  /*24330*/  STL.64 [R1+0x1b8], R18 ;  /* 0x0001b81201007387 */ /* 0x000fe80000100a00 */
[----:B0-----:R-:W3:Y:S04]  /*24340*/  LDL.LU.64 R16, [R1+0x1850] ;  /* 0x0018500001107983 */ /* 0x001ee80000300a00 */
[----:B--2---:R-:W-:Y:S04]  /*24350*/  STL.64 [R1+0x1808], R22 ;  /* 0x0018081601007387 */ /* 0x004fe80000100a00 */
[----:B------:R0:W-:Y:S04]  /*24360*/  STL.64 [R1+0x1800], R20 ;  /* 0x0018001401007387 */ /* 0x0001e80000100a00 */
[----:B0-----:R-:W2:Y:S04]  /*24370*/  LDL.LU R20, [R1+0x550] ;  /* 0x0005500001147983 */ /* 0x001ea80000300800 */
[----:B------:R-:W2:Y:S04]  /*24380*/  LDL.LU R21, [R1+0x554] ;  /* 0x0005540001157983 */ /* 0x000ea80000300800 */
[----:B------:R-:W2:Y:S04]  /*24390*/  LDL.LU R22, [R1+0x558] ;  /* 0x0005580001167983 */ /* 0x000ea80000300800 */
[----:B------:R-:W2:Y:S01]  /*243a0*/  LDL.LU R23, [R1+0x55c] ;  /* 0x00055c0001177983 */ /* 0x000ea20000300800 */
        /* <DEDUP_REMOVED lines=9> */
[----:B---3--:R-:W-:-:S15]  /*24440*/  HMMA.16816.F32.BF16 R16, R4, R24, R16 ;  /* 0x000000180410723c */ /* 0x008fde0000041810 */
        /* <DEDUP_REMOVED lines=9> */
[----:B------:R0:W-:Y:S04]  /*244e0*/  STL.64 [R1+0x180], R20 ;  /* 0x0001801401007387 */ /* 0x0001e80000100a00 */
[----:B------:R-:W-:Y:S04]  /*244f0*/  STL.64 [R1+0x188], R22 ;  /* 0x0001881601007387 */ /* 0x000fe80000100a00 */
[----:B------:R-:W2:Y:S01]  /*24500*/  LDL.LU.64 R26, [R1+0x1820] ;  /* 0x00182000011a7983 */ /* 0x000ea20000300a00 */
[----:B0-----:R-:W-:Y:S02]  /*24510*/  IMAD.MOV.U32 R21, RZ, RZ, R24 ;  /* 0x000000ffff157224 */ /* 0x001fe400078e0018 */
[----:B------:R-:W-:-:S02]  /*24520*/  IMAD.MOV.U32 R20, RZ, RZ, R25 ;  /* 0x000000ffff147224 */ /* 0x000fc400078e0019 */
[----:B------:R-:W2:Y:S04]  /*24530*/  LDL.LU.64 R24, [R1+0x1818] ;  /* 0x0018180001187983 */ /* 0x000ea80000300a00 */
[----:B------:R0:W-:Y:S01]  /*24540*/  STL.64 [R1+0x17a0], R12 ;  /* 0x0017a00c01007387 */ /* 0x0001e20000100a00 */
[C---:B----4-:R-:W-:Y:S08]  /*24550*/  HMMA.16816.F32.BF16 R8, R4.reuse, R16, R8 ;  /* 0x000000100408723c */ /* 0x050ff00000041808 */
[----:B--2---:R-:W-:Y:S01]  /*24560*/  HMMA.16816.F32.BF16 R24, R4, R12, R24 ;  /* 0x0000000c0418723c */ /* 0x004fe20000041818 */
[----:B0-----:R-:W-:-:S02]  /*24570*/  IMAD.MOV.U32 R12, RZ, RZ, R21 ;  /* 0x000000ffff0c7224 */ /* 0x001fc400078e0015 */
[----:B------:R-:W-:-:S15]  /*24580*/  IMAD.MOV.U32 R13, RZ, RZ, R20 ;  /* 0x000000ffff0d7224 */ /* 0x000fde00078e0014 */
[----:B------:R-:W-:Y:S01]  /*24590*/  NOP ;  /* 0x0000000000007918 */ /* 0x000fe20000000000 */
[----:B------:R-:W-:Y:S04]  /*245a0*/  STL.64 [R1+0x170], R24 ;  /* 0x0001701801007387 */ /* 0x000fe80000100a00 */
[----:B------:R-:W-:Y:S04]  /*245b0*/  STL.64 [R1+0x178], R26 ;  /* 0x0001781a01007387 */ /* 0x000fe80000100a00 */
[----:B------:R0:W-:Y:S02]  /*245c0*/  STL.64 [R1+0x17b8], R12 ;  /* 0x0017b80c01007387 */ /* 0x0001e40000100a00 */
[----:B0-----:R-:W-:-:S02]  /*245d0*/  IMAD.MOV.U32 R12, RZ, RZ, R19 ;  /* 0x000000ffff0c7224 */ /* 0x001fc400078e0013 */
[----:B------:R-:W-:-:S05]  /*245e0*/  IMAD.MOV.U32 R13, RZ, RZ, R18 ;  /* 0x000000ffff0d7224 */ /* 0x000fca00078e0012 */
[----:B------:R0:W-:Y:S02]  /*245f0*/  STL.64 [R1+0x17d0], R12 ;  /* 0x0017d00c01007387 */ /* 0x0001e40000100a00 */
[----:B0-----:R-:W-:Y:S02]  /*24600*/  IMAD.MOV.U32 R12, RZ, RZ, R15 ;  /* 0x000000ffff0c7224 */ /* 0x001fe400078e000f */
[----:B------:R-:W-:-:S05]  /*24610*/  IMAD.MOV.U32 R13, RZ, RZ, R14 ;  /* 0x000000ffff0d7224 */ /* 0x000fca00078e000e */
[----:B------:R-:W-:Y:S04]  /*24620*/  STL.64 [R1+0x17e8], R12 ;  /* 0x0017e80c01007387 */ /* 0x000fe80000100a00 */
[----:B------:R-:W2:Y:S04]  /*24630*/  LDL.LU R24, [R1+0x150] ;  /* 0x0001500001187983 */ /* 0x000ea80000300800 */
[----:B------:R0:W-:Y:S04]  /*24640*/  STL.64 [R1+0x160], R8 ;  /* 0x0001600801007387 */ /* 0x0001e80000100a00 */
[----:B------:R1:W-:Y:S04]  /*24650*/  STL.64 [R1+0x168], R10 ;  /* 0x0001680a01007387 */ /* 0x0003e80000100a00 */
[----:B------:R-:W2:Y:S04]  /*24660*/  LDL.LU R25, [R1+0x154] ;  /* 0x0001540001197983 */ /* 0x000ea80000300800 */
[----:B------:R-:W2:Y:S04]  /*24670*/  LDL.LU R26, [R1+0x158] ;  /* 0x00015800011a7983 */ /* 0x000ea80000300800 */
[----:B------:R-:W2:Y:S04]  /*24680*/  LDL.LU R27, [R1+0x15c] ;  /* 0x00015c00011b7983 */ /* 0x000ea80000300800 */
[----:B------:R-:W2:Y:S04]  /*24690*/  LDL.LU.64 R20, [R1] ;  /* 0x0000000001147983 */ /* 0x000ea80000300a00 */
[----:B0-----:R-:W3:Y:S04]  /*246a0*/  LDL.LU R8, [R1+0x4c0] ;  /* 0x0004c00001087983 */ /* 0x001ee80000300800 */
[----:B------:R-:W3:Y:S04]  /*246b0*/  LDL.LU R9, [R1+0x4c4] ;  /* 0x0004c40001097983 */ /* 0x000ee80000300800 */
[----:B-1----:R-:W3:Y:S04]  /*246c0*/  LDL.LU R10, [R1+0x4c8] ;  /* 0x0004c800010a7983 */ /* 0x002ee80000300800 */
[----:B------:R-:W3:Y:S04]  /*246d0*/  LDL.LU R11, [R1+0x4cc] ;  /* 0x0004cc00010b7983 */ /* 0x000ee80000300800 */
[----:B------:R-:W4:Y:S04]  /*246e0*/  LDL.LU R12, [R1+0x490] ;  /* 0x00049000010c7983 */ /* 0x000f280000300800 */
[----:B------:R-:W4:Y:S04]  /*246f0*/  LDL.LU R13, [R1+0x494] ;  /* 0x00049400010d7983 */ /* 0x000f280000300800 */
[----:B------:R-:W4:Y:S04]  /*24700*/  LDL.LU R14, [R1+0x498] ;  /* 0x00049800010e7983 */ /* 0x000f280000300800 */
[----:B------:R-:W4:Y:S04]  /*24710*/  LDL.LU R15, [R1+0x49c] ;  /* 0x00049c00010f7983 */ /* 0x000f280000300800 */
        /* <DEDUP_REMOVED lines=11> */
[----:B------:R-:W-:Y:S03]  /*247d0*/  HMMA.16816.F32.BF16 R24, R4, R20, R24 ;  /* 0x000000140418723c */ /* 0x000fe60000041818 */
        /* <DEDUP_REMOVED lines=12> */
[----:B------:R0:W-:Y:S04]  /*248a0*/  STL.64 [R1+0x150], R24 ;  /* 0x0001501801007387 */ /* 0x0001e80000100a00 */
[----:B------:R1:W-:Y:S04]  /*248b0*/  STL.64 [R1+0x158], R26 ;  /* 0x0001581a01007387 */ /* 0x0003e80000100a00 */
[----:B0-----:R-:W3:Y:S01]  /*248c0*/  LDL.LU.64 R24, [R1+0x1810] ;  /* 0x0018100001187983 */ /* 0x001ee20000300a00 */
[----:B-1----:R-:W-:-:S02]  /*248d0*/  IMAD.MOV.U32 R27, RZ, RZ, R20 ;  /* 0x000000ffff1b7224 */ /* 0x002fc400078e0014 */
[----:B------:R-:W-:Y:S01]  /*248e0*/  IMAD.MOV.U32 R26, RZ, RZ, R21 ;  /* 0x000000ffff1a7224 */ /* 0x000fe200078e0015 */
[----:B------:R-:W2:Y:S04]  /*248f0*/  LDL.LU.64 R22, [R1+0x1808] ;  /* 0x0018080001167983 */ /* 0x000ea80000300a00 */
[----:B------:R-:W4:Y:S01]  /*24900*/  LDL.LU.64 R20, [R1+0x1800] ;  /* 0x0018000001147983 */ /* 0x000f220000300a00 */
[----:B---3--:R-:W-:Y:S03]  /*24910*/  HMMA.16816.F32.BF16 R4, R4, R24, R8 ;  /* 0x000000180404723c */ /* 0x008fe60000041808 */
[----:B------:R-:W4:Y:S04]  /*24920*/  LDL.LU.64 R10, [R1+0x17f8] ;  /* 0x0017f800010a7983 */ /* 0x000f280000300a00 */
[----:B------:R-:W4:-:S12]  /*24930*/  LDL.LU.64 R8, [R1+0x17f0] ;  /* 0x0017f00001087983 */ /* 0x000f180000300a00 */
[----:B------:R0:W-:Y:S04]  /*24940*/  STL.64 [R1+0xf0], R4 ;  /* 0x0000f00401007387 */ /* 0x0001e80000100a00 */
[----:B------:R1:W-:Y:S04]  /*24950*/  STL.64 [R1+0xf8], R6 ;  /* 0x0000f80601007387 */ /* 0x0003e80000100a00 */
[----:B0-----:R-:W3:Y:S04]  /*24960*/  LDL.LU R4, [R1+0x90] ;  /* 0x0000900001047983 */ /* 0x001ee80000300800 */
[----:B------:R-:W3:Y:S04]  /*24970*/  LDL.LU R5, [R1+0x94] ;  /* 0x0000940001057983 */ /* 0x000ee80000300800 */
[----:B-1----:R-:W3:Y:S04]  /*24980*/  LDL.LU R6, [R1+0x98] ;  /* 0x0000980001067983 */ /* 0x002ee80000300800 */
[----:B------:R-:W3:Y:S01]  /*24990*/  LDL.LU R7, [R1+0x9c] ;  /* 0x00009c0001077983 */ /* 0x000ee20000300800 */
[----:B----4-:R-:W-:-:S15]  /*249a0*/  HMMA.16816.F32.BF16 R12, R8, R20, R12 ;  /* 0x00000014080c723c */ /* 0x010fde000004180c */
        /* <DEDUP_REMOVED lines=23> */
[----:B------:R-:W3:-:S15]  /*24b20*/  LDL.LU.64 R16, [R1+0x1798] ;  /* 0x0017980001107983 */ /* 0x000ede0000300a00 */
[----:B------:R-:W-:Y:S02]  /*24b30*/  NOP ;  /* 0x0000000000007918 */ /* 0x000fe40000000000 */
[----:B------:R-:W-:Y:S04]  /*24b40*/  STL.64 [R1+0xa0], R12 ;  /* 0x0000a00c01007387 */ /* 0x000fe80000100a00 */
[----:B------:R0:W-:Y:S04]  /*24b50*/  STL.64 [R1+0xa8], R14 ;  /* 0x0000a80e01007387 */ /* 0x0001e80000100a00 */
[----:B0-----:R-:W2:Y:S04]  /*24b60*/  LDL.LU.64 R14, [R1+0x1790] ;  /* 0x00179000010e7983 */ /* 0x001ea80000300a00 */
[----:B------:R-:W2:Y:S01]  /*24b70*/  LDL.LU.64 R12, [R1+0x1788] ;  /* 0x00178800010c7983 */ /* 0x000ea20000300a00 */
[----:B---3--:R-:W-:Y:S03]  /*24b80*/  HMMA.16816.F32.BF16 R4, R8, R16, R4 ;  /* 0x000000100804723c */ /* 0x008fe60000041804 */
[----:B------:R-:W3:Y:S01]  /*24b90*/  LDL.LU R16, [R1+0x250] ;  /* 0x0002500001107983 */ /* 0x000ee20000300800 */
[----:B------:R-:W-:-:S02]  /*24ba0*/  IMAD.MOV.U32 R18, RZ, RZ, R2 ;  /* 0x000000ffff127224 */ /* 0x000fc400078e0002 */
[----:B------:R-:W-:Y:S02]  /*24bb0*/  IMAD.MOV.U32 R19, RZ, RZ, R0 ;  /* 0x000000ffff137224 */ /* 0x000fe400078e0000 */
[----:B------:R-:W-:-:S11]  /*24bc0*/  IMAD.MOV.U32 R17, RZ, RZ, R3 ;  /* 0x000000ffff117224 */ /* 0x000fd600078e0003 */
[----:B------:R-:W-:Y:S04]  /*24bd0*/  STL.64 [R1+0x90], R4 ;  /* 0x0000900401007387 */ /* 0x000fe80000100a00 */
[----:B------:R-:W-:Y:S04]  /*24be0*/  STL.64 [R1+0x98], R6 ;  /* 0x0000980601007387 */ /* 0x000fe80000100a00 */
[----:B------:R-:W4:Y:S04]  /*24bf0*/  LDL.LU R3, [R1+0x1780] ;  /* 0x0017800001037983 */ /* 0x000f280000300800 */
[----:B------:R-:W2:Y:S04]  /*24c00*/  LDL.LU R2, [R1+0x177c] ;  /* 0x00177c0001027983 */ /* 0x000ea80000300800 */
[----:B------:R-:W4:Y:S04]  /*24c10*/  LDL.LU R0, [R1+0x1778] ;  /* 0x0017780001007983 */ /* 0x000f280000300800 */
[----:B------:R-:W-:Y:S04]  /*24c20*/  STL.64 [R1+0x16d0], R18 ;  /* 0x0016d01201007387 */ /* 0x000fe80000100a00 */
[----:B---3--:R0:W-:Y:S02]  /*24c30*/  STL.64 [R1+0x16c8], R16 ;  /* 0x0016c81001007387 */ /* 0x0081e40000100a00 */
[----:B0-----:R-:W-:-:S02]  /*24c40*/  IMAD.MOV.U32 R16, RZ, RZ, R27 ;  /* 0x000000ffff107224 */ /* 0x001fc400078e001b */
[----:B------:R-:W-:Y:S01]  /*24c50*/  IMAD.MOV.U32 R17, RZ, RZ, R26 ;  /* 0x000000ffff117224 */ /* 0x000fe200078e001a */
[----:B------:R-:W3:Y:S04]  /*24c60*/  LDL.LU R27, [R1+0x1774] ;  /* 0x00177400011b7983 */ /* 0x000ee80000300800 */
[----:B------:R-:W3:Y:S04]  /*24c70*/  LDL.LU R26, [R1+0x1770] ;  /* 0x00177000011a7983 */ /* 0x000ee80000300800 */
[----:B------:R-:W3:Y:S04]  /*24c80*/  LDL R18, [R1+0x8] ;  /* 0x0000080001127983 */ /* 0x000ee80000100800 */
[----:B------:R-:W3:Y:S01]  /*24c90*/  LDL R19, [R1+0xc] ;  /* 0x00000c0001137983 */ /* 0x000ee20000100800 */
[----:B--2---:R-:W-:Y:S03]  /*24ca0*/  HMMA.16816.F32.BF16 R4, R8, R16, R12 ;  /* 0x000000100804723c */ /* 0x004fe6000004180c */
[----:B------:R-:W2:Y:S01]  /*24cb0*/  LDL.LU R12, [R1+0x70] ;  /* 0x00007000010c7983 */ /* 0x000ea20000300800 */
[----:B----4-:R-:W-:-:S15]  /*24cc0*/  IMAD.MOV.U32 R17, RZ, RZ, R0 ;  /* 0x000000ffff117224 */ /* 0x010fde00078e0000 */
[----:B------:R-:W-:Y:S04]  /*24cd0*/  STL.64 [R1+0x80], R4 ;  /* 0x0000800401007387 */ /* 0x000fe80000100a00 */
[----:B------:R-:W-:Y:S04]  /*24ce0*/  STL.64 [R1+0x88], R6 ;  /* 0x0000880601007387 */ /* 0x000fe80000100a00 */
[----:B------:R-:W2:Y:S04]  /*24cf0*/  LDL.LU R13, [R1+0x74] ;  /* 0x00007400010d7983 */ /* 0x000ea80000300800 */
[----:B------:R-:W2:Y:S04]  /*24d00*/  LDL.LU R14, [R1+0x78] ;  /* 0x00007800010e7983 */ /* 0x000ea80000300800 */
[----:B------:R-:W2:Y:S01]  /*24d10*/  LDL.LU R15, [R1+0x7c] ;  /* 0x00007c00010f7983 */ /* 0x000ea20000300800 */
[----:B---3--:R-:W-:-:S03]  /*24d20*/  IMAD.MOV.U32 R16, RZ, RZ, R27 ;  /* 0x000000ffff107224 */ /* 0x008fc600078e001b */
[----:B------:R0:W-:Y:S04]  /*24d30*/  STL.64 [R1+0x16e0], R18 ;  /* 0x0016e01201007387 */ /* 0x0001e80000100a00 */
[----:B------:R-:W3:Y:S04]  /*24d40*/  LDL.LU R27, [R1+0x176c] ;  /* 0x00176c00011b7983 */ /* 0x000ee80000300800 */
[----:B------:R-:W4:Y:S01]  /*24d50*/  LDL.LU R0, [R1+0x1768] ;  /* 0x0017680001007983 */ /* 0x000f220000300800 */
[----:B0-----:R-:W-:Y:S02]  /*24d60*/  IMAD.MOV.U32 R18, RZ, RZ, R2 ;  /* 0x000000ffff127224 */ /* 0x001fe400078e0002 */
[----:B------:R-:W-:Y:S01]  /*24d70*/  IMAD.MOV.U32 R19, RZ, RZ, R3 ;  /* 0x000000ffff137224 */ /* 0x000fe200078e0003 */
[----:B------:R-:W2:Y:S04]  /*24d80*/  LDL.LU R2, [R1+0x1764] ;  /* 0x0017640001027983 */ /* 0x000ea80000300800 */
[----:B------:R-:W2:Y:S04]  /*24d90*/  LDL.LU R3, [R1+0x1760] ;  /* 0x0017600001037983 */ /* 0x000ea80000300800 */
[----:B------:R0:W-:Y:S04]  /*24da0*/  STL.64 [R1+0x16f0], R18 ;  /* 0x0016f01201007387 */ /* 0x0001e80000100a00 */
[----:B------:R-:W-:Y:S04]  /*24db0*/  STL.64 [R1+0x16e8], R16 ;  /* 0x0016e81001007387 */ /* 0x000fe80000100a00 */
[----:B0-----:R-:W2:Y:S04]  /*24dc0*/  LDL R18, [R1+0x28] ;  /* 0x0000280001127983 */ /* 0x001ea80000100800 */
[----:B------:R-:W2:Y:S04]  /*24dd0*/  LDL R19, [R1+0x2c] ;  /* 0x00002c0001137983 */ /* 0x000ea80000100800 */
[----:B------:R-:W2:Y:S04]  /*24de0*/  LDL.LU R4, [R1+0x330] ;  /* 0x0003300001047983 */ /* 0x000ea80000300800 */
[----:B------:R-:W2:Y:S04]  /*24df0*/  LDL.LU R5, [R1+0x334] ;  /* 0x0003340001057983 */ /* 0x000ea80000300800 */
[----:B------:R-:W2:Y:S04]  /*24e00*/  LDL.LU R6, [R1+0x338] ;  /* 0x0003380001067983 */ /* 0x000ea80000300800 */
[----:B------:R-:W2:Y:S04]  /*24e10*/  LDL.LU R7, [R1+0x33c] ;  /* 0x00033c0001077983 */ /* 0x000ea80000300800 */
[----:B--2---:R0:W-:Y:S04]  /*24e20*/  STL.64 [R1+0x1730], R6 ;  /* 0x0017300601007387 */ /* 0x0041e80000100a00 */
[----:B------:R1:W-:Y:S04]  /*24e30*/  STL.64 [R1+0x1728], R4 ;  /* 0x0017280401007387 */ /* 0x0003e80000100a00 */
[----:B0-----:R-:W2:Y:S04]  /*24e40*/  LDL.64 R6, [R1+0x58] ;  /* 0x0000580001067983 */ /* 0x001ea80000100a00 */
[----:B--2---:R0:W-:Y:S04]  /*24e50*/  STL.64 [R1+0x1740], R6 ;  /* 0x0017400601007387 */ /* 0x0041e80000100a00 */
[----:B-1----:R-:W2:Y:S04]  /*24e60*/  LDL.LU R4, [R1+0x350] ;  /* 0x0003500001047983 */ /* 0x002ea80000300800 */
[----:B------:R-:W2:Y:S04]  /*24e70*/  LDL.LU R5, [R1+0x354] ;  /* 0x0003540001057983 */ /* 0x000ea80000300800 */
[----:B0-----:R-:W2:Y:S04]  /*24e80*/  LDL.LU R6, [R1+0x358] ;  /* 0x0003580001067983 */ /* 0x001ea80000300800 */
[----:B------:R-:W2:Y:S04]  /*24e90*/  LDL.LU R7, [R1+0x35c] ;  /* 0x00035c0001077983 */ /* 0x000ea80000300800 */
[----:B------:R0:W-:Y:S04]  /*24ea0*/  STL.64 [R1+0x1708], R18 ;  /* 0x0017081201007387 */ /* 0x0001e80000100a00 */
[----:B0-----:R-:W2:Y:S01]  /*24eb0*/  LDL.64 R18, [R1+0x38] ;  /* 0x0000380001127983 */ /* 0x001ea20000100a00 */
[----:B------:R-:W-:Y:S03]  /*24ec0*/  HMMA.16816.F32.BF16 R8, R8, R24, R12 ;  /* 0x000000180808723c */ /* 0x000fe6000004180c */
[----:B--2---:R0:W-:Y:S04]  /*24ed0*/  STL.64 [R1+0x1720], R18 ;  /* 0x0017201201007387 */ /* 0x0041e80000100a00 */
[----:B0-----:R-:W2:Y:S04]  /*24ee0*/  LDL.64 R18, [R1+0x48] ;  /* 0x0000480001127983 */ /* 0x001ea80000100a00 */
[----:B--2---:R-:W-:Y:S04]  /*24ef0*/  STL.64 [R1+0x1738], R18 ;  /* 0x0017381201007387 */ /* 0x004fe80000100a00 */
[----:B------:R-:W2:Y:S04]  /*24f00*/  LDL.LU R16, [R1+0x340] ;  /* 0x0003400001107983 */ /* 0x000ea80000300800 */
[----:B------:R-:W2:Y:S04]  /*24f10*/  LDL.LU.64 R14, [R1+0x1758] ;  /* 0x00175800010e7983 */ /* 0x000ea80000300a00 */
[----:B------:R-:W2:Y:S04]  /*24f20*/  LDL.LU.64 R12, [R1+0x1750] ;  /* 0x00175000010c7983 */ /* 0x000ea80000300a00 */
[----:B------:R-:W-:Y:S04]  /*24f30*/  STL [R1+0x70], R8 ;  /* 0x0000700801007387 */ /* 0x000fe80000100800 */
[----:B---3--:R0:W-:Y:S04]  /*24f40*/  STL.64 [R1+0x16d8], R26 ;  /* 0x0016d81a01007387 */ /* 0x0081e80000100a00 */
[----:B------:R-:W3:Y:S04]  /*24f50*/  LDL.LU R24, [R1+0x2f0] ;  /* 0x0002f00001187983 */ /* 0x000ee80000300800 */
[----:B------:R-:W3:Y:S04]  /*24f60*/  LDL.LU R25, [R1+0x2f4] ;  /* 0x0002f40001197983 */ /* 0x000ee80000300800 */
[----:B0-----:R-:W2:Y:S01]  /*24f70*/  LDL.LU R26, [R1+0x2f8] ;  /* 0x0002f800011a7983 */ /* 0x001ea20000300800 */
[----:B------:R-:W-:-:S03]  /*24f80*/  IMAD.MOV.U32 R27, RZ, RZ, R28 ;  /* 0x000000ffff1b7224 */ /* 0x000fc600078e001c */
[----:B------:R-:W3:Y:S04]  /*24f90*/  LDL.LU R28, [R1+0x1748] ;  /* 0x00174800011c7983 */ /* 0x000ee80000300800 */
[----:B--2---:R-:W-:Y:S04]  /*24fa0*/  STL.64 [R1+0x1700], R26 ;  /* 0x0017001a01007387 */ /* 0x004fe80000100a00 */
[----:B---3--:R0:W-:Y:S04]  /*24fb0*/  STL.64 [R1+0x16f8], R24 ;  /* 0x0016f81801007387 */ /* 0x0081e80000100a00 */
[----:B0-----:R-:W2:Y:S04]  /*24fc0*/  LDL.LU R24, [R1+0x310] ;  /* 0x0003100001187983 */ /* 0x001ea80000300800 */
[----:B------:R-:W2:Y:S04]  /*24fd0*/  LDL.LU R25, [R1+0x314] ;  /* 0x0003140001197983 */ /* 0x000ea80000300800 */
[----:B------:R-:W3:Y:S04]  /*24fe0*/  LDL.LU R26, [R1+0x318] ;  /* 0x00031800011a7983 */ /* 0x000ee80000300800 */
[----:B------:R-:W3:Y:S01]  /*24ff0*/  LDL.LU R27, [R1+0x31c] ;  /* 0x00031c00011b7983 */ /* 0x000ee20000300800 */
[----:B------:R-:W-:Y:S01]  /*25000*/  HMMA.16816.F32.BF16 R4, R12, R22, R4 ;  /* 0x000000160c04723c */ /* 0x000fe20000041804 */
[----:B------:R-:W-:-:S02]  /*25010*/  IMAD.MOV.U32 R18, RZ, RZ, R2 ;  /* 0x000000ffff127224 */ /* 0x000fc400078e0002 */
[----:B------:R-:W-:Y:S02]  /*25020*/  IMAD.MOV.U32 R17, RZ, RZ, R3 ;  /* 0x000000ffff117224 */ /* 0x000fe400078e0003 */
[----:B------:R-:W-:Y:S02]  /*25030*/  IMAD.MOV.U32 R2, RZ, RZ, R11 ;  /* 0x000000ffff027224 */ /* 0x000fe400078e000b */
[----:B----4-:R-:W-:Y:S02]  /*25040*/  IMAD.MOV.U32 R19, RZ, RZ, R0 ;  /* 0x000000ffff137224 */ /* 0x010fe400078e0000 */
[----:B------:R-:W-:Y:S02]  /*25050*/  IMAD.MOV.U32 R3, RZ, RZ, R10 ;  /* 0x000000ffff037224 */ /* 0x000fe400078e000a */
[----:B------:R-:W-:Y:S01]  /*25060*/  IMAD.MOV.U32 R0, RZ, RZ, R9 ;  /* 0x000000ffff007224 */ /* 0x000fe200078e0009 */
[----:B---3--:R-:W-:Y:S04]  /*25070*/  STL.64 [R1+0x1718], R26 ;  /* 0x0017181a01007387 */ /* 0x008fe80000100a00 */
[----:B--2---:R0:W-:Y:S04]  /*25080*/  STL.64 [R1+0x1710], R24 ;  /* 0x0017101801007387 */ /* 0x0041e80000100a00 */
[----:B0-----:R-:W2:Y:S04]  /*25090*/  LDL.LU R24, [R1+0x320] ;  /* 0x0003200001187983 */ /* 0x001ea80000300800 */
[----:B------:R-:W2:Y:S04]  /*250a0*/  LDL.LU R25, [R1+0x324] ;  /* 0x0003240001197983 */ /* 0x000ea80000300800 */
[----:B------:R-:W2:Y:S04]  /*250b0*/  LDL.LU R26, [R1+0x328] ;  /* 0x00032800011a7983 */ /* 0x000ea80000300800 */
[----:B------:R-:W3:Y:S04]  /*250c0*/  LDL.64 R10, [R1+0x18] ;  /* 0x00001800010a7983 */ /* 0x000ee80000100a00 */
[----:B------:R-:W-:Y:S04]  /*250d0*/  STL [R1+0x15e0], R2 ;  /* 0x0015e00201007387 */ /* 0x000fe80000100800 */
[----:B------:R-:W-:Y:S04]  /*250e0*/  STL [R1+0x13f4], R3 ;  /* 0x0013f40301007387 */ /* 0x000fe80000100800 */
[----:B------:R-:W-:Y:S04]  /*250f0*/  STL [R1+0x13f0], R0 ;  /* 0x0013f00001007387 */ /* 0x000fe80000100800 */
[----:B------:R-:W-:Y:S04]  /*25100*/  STL.64 [R1+0x6f0], R4 ;  /* 0x0006f00401007387 */ /* 0x000fe80000100a00 */
[----:B------:R0:W-:Y:S04]  /*25110*/  STL.64 [R1+0x6f8], R6 ;  /* 0x0006f80601007387 */ /* 0x0001e80000100a00 */
[----:B0-----:R-:W4:Y:S01]  /*25120*/  LDL.LU.64 R6, [R1+0x1740] ;  /* 0x0017400001067983 */ /* 0x001f220000300a00 */
[----:B------:R-:W-:-:S02]  /*25130*/  IMAD.MOV.U32 R27, RZ, RZ, R28 ;  /* 0x000000ffff1b7224 */ /* 0x000fc400078e001c */
[----:B------:R-:W-:-:S05]  /*25140*/  IMAD.MOV.U32 R28, RZ, RZ, R4 ;  /* 0x000000ffff1c7224 */ /* 0x000fca00078e0004 */
[----:B------:R0:W-:Y:S04]  /*25150*/  STL [R1+0x11e8], R28 ;  /* 0x0011e81c01007387 */ /* 0x0001e80000100800 */
[----:B0-----:R-:W2:Y:S01]  /*25160*/  LDL R28, [R1+0x11e0] ;  /* 0x0011e000011c7983 */ /* 0x001ea20000100800 */
[----:B----4-:R-:W-:Y:S01]  /*25170*/  HMMA.16816.F32.BF16 R16, R12, R6, R16 ;  /* 0x000000060c10723c */ /* 0x010fe20000041810 */
[----:B------:R-:W-:Y:S02]  /*25180*/  IMAD.MOV.U32 R2, RZ, RZ, R6 ;  /* 0x000000ffff027224 */ /* 0x000fe400078e0006 */
[----:B------:R-:W-:-:S15]  /*25190*/  IMAD.MOV.U32 R0, RZ, RZ, R7 ;  /* 0x000000ffff007224 */ /* 0x000fde00078e0007 */
[----:B------:R-:W-:Y:S01]  /*251a0*/  NOP ;  /* 0x0000000000007918 */ /* 0x000fe20000000000 */
[----:B------:R-:W-:Y:S04]  /*251b0*/  STL.64 [R1+0x690], R16 ;  /* 0x0006901001007387 */ /* 0x000fe80000100a00 */
[----:B------:R0:W-:Y:S04]  /*251c0*/  STL.64 [R1+0x698], R18 ;  /* 0x0006981201007387 */ /* 0x0001e80000100a00 */
[----:B0-----:R-:W4:Y:S04]  /*251d0*/  LDL.LU.64 R18, [R1+0x1738] ;  /* 0x0017380001127983 */ /* 0x001f280000300a00 */
[----:B------:R-:W4:Y:S04]  /*251e0*/  LDL.LU.64 R6, [R1+0x1730] ;  /* 0x0017300001067983 */ /* 0x000f280000300a00 */
[----:B------:R-:W4:Y:S02]  /*251f0*/  LDL.LU.64 R4, [R1+0x1728] ;  /* 0x0017280001047983 */ /* 0x000f240000300a00 */
[----:B----4-:R-:W-:Y:S01]  /*25200*/  HMMA.16816.F32.BF16 R4, R12, R18, R4 ;  /* 0x000000120c04723c */ /* 0x010fe20000041804 */
[----:B------:R-:W-:-:S15]  /*25210*/  IMAD.MOV.U32 R3, RZ, RZ, R19 ;  /* 0x000000ffff037224 */ /* 0x000fde00078e0013 */
[----:B------:R-:W-:-:S03]  /*25220*/  NOP ;  /* 0x0000000000007918 */ /* 0x000fc60000000000 */
[----:B------:R0:W-:Y:S04]  /*25230*/  STL.64 [R1+0x630], R4 ;  /* 0x0006300401007387 */ /* 0x0001e80000100a00 */
[----:B------:R1:W-:Y:S01]  /*25240*/  STL.64 [R1+0x638], R6 ;  /* 0x0006380601007387 */ /* 0x0003e20000100a00 */
[----:B0-----:R-:W-:-:S03]  /*25250*/  IMAD.MOV.U32 R4, RZ, RZ, R18 ;  /* 0x000000ffff047224 */ /* 0x001fc600078e0012 */
[----:B------:R-:W2:Y:S02]  /*25260*/  LDL.LU.64 R18, [R1+0x1720] ;  /* 0x0017200001127983 */ /* 0x000ea40000300a00 */
[----:B--2---:R-:W-:Y:S01]  /*25270*/  HMMA.16816.F32.BF16 R24, R12, R18, R24 ;  /* 0x000000120c18723c */ /* 0x004fe20000041818 */
[----:B-1----:R-:W-:Y:S02]  /*25280*/  IMAD.MOV.U32 R6, RZ, RZ, R18 ;  /* 0x000000ffff067224 */ /* 0x002fe400078e0012 */
[----:B------:R-:W-:-:S15]  /*25290*/  IMAD.MOV.U32 R5, RZ, RZ, R19 ;  /* 0x000000ffff057224 */ /* 0x000fde00078e0013 */
[----:B------:R-:W-:Y:S01]  /*252a0*/  NOP ;  /* 0x0000000000007918 */ /* 0x000fe20000000000 */
[----:B------:R-:W-:Y:S04]  /*252b0*/  STL.64 [R1+0x580], R24 ;  /* 0x0005801801007387 */ /* 0x000fe80000100a00 */
[----:B------:R0:W-:Y:S04]  /*252c0*/  STL.64 [R1+0x588], R26 ;  /* 0x0005881a01007387 */ /* 0x0001e80000100a00 */
[----:B0-----:R-:W2:Y:S04]  /*252d0*/  LDL.LU.64 R26, [R1+0x1718] ;  /* 0x00171800011a7983 */ /* 0x001ea80000300a00 */
[----:B------:R-:W2:Y:S04]  /*252e0*/  LDL.LU.64 R24, [R1+0x1710] ;  /* 0x0017100001187983 */ /* 0x000ea80000300a00 */
[----:B------:R-:W2:Y:S02]  /*252f0*/  LDL.LU.64 R18, [R1+0x1708] ;  /* 0x0017080001127983 */ /* 0x000ea40000300a00 */
[----:B--2---:R-:W-:Y:S02]  /*25300*/  HMMA.16816.F32.BF16 R16, R12, R18, R24 ;  /* 0x000000120c10723c */ /* 0x004fe40000041818 */
[----:B------:R-:W2:Y:S04]  /*25310*/  LDL.LU.64 R26, [R1+0x1700] ;  /* 0x00170000011a7983 */ /* 0x000ea80000300a00 */
[----:B------:R-:W2:-:S13]  /*25320*/  LDL.LU.64 R24, [R1+0x16f8] ;  /* 0x0016f80001187983 */ /* 0x000e9a0000300a00 */
[----:B------:R-:W-:Y:S04]  /*25330*/  STL.64 [R1+0x530], R16 ;  /* 0x0005301001007387 */ /* 0x000fe80000100a00 */
[----:B------:R0:W-:Y:S04]  /*25340*/  STL.64 [R1+0x538], R18 ;  /* 0x0005381201007387 */ /* 0x0001e80000100a00 */
[----:B0-----:R-:W3:Y:S04]  /*25350*/  LDL.LU.64 R18, [R1+0x16f0] ;  /* 0x0016f00001127983 */ /* 0x001ee80000300a00 */
[----:B------:R-:W3:Y:S02]  /*25360*/  LDL.LU.64 R16, [R1+0x16e8] ;  /* 0x0016e80001107983 */ /* 0x000ee40000300a00 */
[----:B---3--:R-:W-:-:S15]  /*25370*/  HMMA.16816.F32.BF16 R16, R12, R10, R16 ;  /* 0x0000000a0c10723c */ /* 0x008fde0000041810 */
[----:B------:R-:W-:-:S04]  /*25380*/  NOP ;  /* 0x0000000000007918 */ /* 0x000fc80000000000 */
[----:B------:R-:W-:Y:S04]  /*25390*/  STL.64 [R1+0x4c0], R16 ;  /* 0x0004c01001007387 */ /* 0x000fe80000100a00 */
[----:B------:R0:W-:Y:S04]  /*253a0*/  STL.64 [R1+0x4c8], R18 ;  /* 0x0004c81201007387 */ /* 0x0001e80000100a00 */
[----:B0-----:R-:W2:Y:S04]  /*253b0*/  LDL.LU.64 R18, [R1+0x16e0] ;  /* 0x0016e00001127983 */ /* 0x001ea80000300a00 */
[----:B------:R0:W-:Y:S04]  /*253c0*/  STL.64 [R1+0x1668], R10 ;  /* 0x0016680a01007387 */ /* 0x0001e80000100a00 */
[----:B------:R-:W3:Y:S04]  /*253d0*/  LDL.LU R8, [R1+0x240] ;  /* 0x0002400001087983 */ /* 0x000ee80000300800 */
[----:B------:R-:W3:Y:S04]  /*253e0*/  LDL.LU R9, [R1+0x244] ;  /* 0x0002440001097983 */ /* 0x000ee80000300800 */
[----:B0-----:R-:W3:Y:S01]  /*253f0*/  LDL.LU R10, [R1+0x248] ;  /* 0x00024800010a7983 */ /* 0x001ee20000300800 */
[----:B--2---:R-:W-:Y:S03]  /*25400*/  HMMA.16816.F32.BF16 R16, R12, R18, R24 ;  /* 0x000000120c10723c */ /* 0x004fe60000041818 */
[----:B------:R-:W2:-:S15]  /*25410*/  LDL.LU.64 R26, [R1+0x16d8] ;  /* 0x0016d800011a7983 */ /* 0x000e9e0000300a00 */
[----:B------:R-:W-:Y:S01]  /*25420*/  NOP ;  /* 0x0000000000007918 */ /* 0x000fe20000000000 */
[----:B------:R-:W-:Y:S04]  /*25430*/  STL.64 [R1+0x4b0], R16 ;  /* 0x0004b01001007387 */ /* 0x000fe80000100a00 */
[----:B------:R0:W-:Y:S04]  /*25440*/  STL.64 [R1+0x4b8], R18 ;  /* 0x0004b81201007387 */ /* 0x0001e80000100a00 */
[----:B0-----:R-:W2:Y:S04]  /*25450*/  LDL.LU.64 R18, [R1+0x16d0] ;  /* 0x0016d00001127983 */ /* 0x001ea80000300a00 */
[----:B------:R-:W2:Y:S01]  /*25460*/  LDL.LU.64 R16, [R1+0x16c8] ;  /* 0x0016c80001107983 */ /* 0x000ea20000300a00 */
[----:B------:R-:W-:Y:S01]  /*25470*/  IMAD.MOV.U32 R11, RZ, RZ, R29 ;  /* 0x000000ffff0b7224 */ /* 0x000fe200078e001d */
[----:B--2---:R-:W-:Y:S02]  /*25480*/  HMMA.16816.F32.BF16 R12, R12, R26, R16 ;  /* 0x0000001a0c0c723c */ /* 0x004fe40000041810 */
[----:B------:R-:W3:Y:S04]  /*25490*/  LDL.LU.64 R18, [R1+0x16c0] ;  /* 0x0016c00001127983 */ /* 0x000ee80000300a00 */
[----:B------:R-:W3:Y:S04]  /*254a0*/  LDL.LU.64 R16, [R1+0x16b8] ;  /* 0x0016b80001107983 */ /* 0x000ee80000300a00 */
[----:B------:R-:W-:Y:S09]  /*254b0*/  STL.64 [R1+0x1648], R26 ;  /* 0x0016481a01007387 */ /* 0x000ff20000100a00 */
[----:B------:R-:W-:Y:S04]  /*254c0*/  STL.64 [R1+0x360], R12 ;  /* 0x0003600c01007387 */ /* 0x000fe80000100a00 */
[----:B------:R0:W-:Y:S04]  /*254d0*/  STL.64 [R1+0x368], R14 ;  /* 0x0003680e01007387 */ /* 0x0001e80000100a00 */
[----:B0-----:R-:W2:Y:S01]  /*254e0*/  LDL.64 R14, [R1+0x28] ;  /* 0x00002800010e7983 */ /* 0x001ea20000100a00 */
[----:B---3--:R-:W-:-:S15]  /*254f0*/  HMMA.16816.F32.BF16 R8, R16, R22, R8 ;  /* 0x000000161008723c */ /* 0x008fde0000041808 */
[----:B------:R-:W-:-:S04]  /*25500*/  NOP ;  /* 0x0000000000007918 */ /* 0x000fc80000000000 */
[----:B------:R-:W-:Y:S01]  /*25510*/  IMAD.MOV.U32 R29, RZ, RZ, R8 ;  /* 0x000000ffff1d7224 */ /* 0x000fe200078e0008 */
[----:B--2---:R0:W-:Y:S04]  /*25520*/  STL.64 [R1+0x1670], R14 ;  /* 0x0016700e01007387 */ /* 0x0041e80000100a00 */
[----:B------:R1:W-:Y:S04]  /*25530*/  STL.64 [R1+0x770], R8 ;  /* 0x0007700801007387 */ /* 0x0003e80000100a00 */
[----:B------:R2:W-:Y:S01]  /*25540*/  STL.64 [R1+0x778], R10 ;  /* 0x0007780a01007387 */ /* 0x0005e20000100a00 */
[----:B0-----:R-:W-:-:S02]  /*25550*/  IMAD.MOV.U32 R14, RZ, RZ, R6 ;  /* 0x000000ffff0e7224 */ /* 0x001fc400078e0006 */
[----:B------:R-:W-:-:S05]  /*25560*/  IMAD.MOV.U32 R15, RZ, RZ, R5 ;  /* 0x000000ffff0f7224 */ /* 0x000fca00078e0005 */
[----:B------:R0:W-:Y:S04]  /*25570*/  STL.64 [R1+0x1688], R14 ;  /* 0x0016880e01007387 */ /* 0x0001e80000100a00 */
[----:B-1----:R-:W3:Y:S04]  /*25580*/  LDL.LU R8, [R1+0x200] ;  /* 0x0002000001087983 */ /* 0x002ee80000300800 */
[----:B------:R-:W3:Y:S04]  /*25590*/  LDL.LU R9, [R1+0x204] ;  /* 0x0002040001097983 */ /* 0x000ee80000300800 */
[----:B--2---:R-:W2:Y:S04]  /*255a0*/  LDL.LU R10, [R1+0x208] ;  /* 0x00020800010a7983 */ /* 0x004ea80000300800 */
[----:B------:R-:W2:Y:S01]  /*255b0*/  LDL.LU R11, [R1+0x20c] ;  /* 0x00020c00010b7983 */ /* 0x000ea20000300800 */
[----:B0-----:R-:W-:-:S02]  /*255c0*/  IMAD.MOV.U32 R14, RZ, RZ, R4 ;  /* 0x000000ffff0e7224 */ /* 0x001fc400078e0004 */
[----:B------:R-:W-:-:S05]  /*255d0*/  IMAD.MOV.U32 R15, RZ, RZ, R3 ;  /* 0x000000ffff0f7224 */ /* 0x000fca00078e0003 */
[----:B------:R-:W-:Y:S04]  /*255e0*/  STL.64 [R1+0x16a0], R14 ;  /* 0x0016a00e01007387 */ /* 0x000fe80000100a00 */
[----:B--2---:R-:W-:Y:S04]  /*255f0*/  STL.64 [R1+0x1680], R10 ;  /* 0x0016800a01007387 */ /* 0x004fe80000100a00 */
[----:B---3--:R0:W-:Y:S04]  /*25600*/  STL.64 [R1+0x1678], R8 ;  /* 0x0016780801007387 */ /* 0x0081e80000100a00 */
        /* <DEDUP_REMOVED lines=14> */
[----:B------:R-:W2:Y:S04]  /*256f0*/  LDL.LU R10, [R1+0x238] ;  /* 0x00023800010a7983 */ /* 0x000ea80000300800 */
[----:B------:R-:W2:Y:S04]  /*25700*/  LDL.LU R11, [R1+0x23c] ;  /* 0x00023c00010b7983 */ /* 0x000ea80000300800 */
[----:B------:R-:W3:Y:S04]  /*25710*/  LDL.LU R4, [R1+0x120] ;  /* 0x0001200001047983 */ /* 0x000ee80000300800 */
[----:B------:R-:W3:Y:S04]  /*25720*/  LDL.LU R5, [R1+0x124] ;  /* 0x0001240001057983 */ /* 0x000ee80000300800 */
[----:B------:R-:W4:Y:S04]  /*25730*/  LDL.LU R6, [R1+0x128] ;  /* 0x0001280001067983 */ /* 0x000f280000300800 */
[----:B------:R-:W4:Y:S04]  /*25740*/  LDL.LU R7, [R1+0x12c] ;  /* 0x00012c0001077983 */ /* 0x000f280000300800 */
[----:B------:R-:W2:Y:S01]  /*25750*/  LDL.64 R26, [R1+0x8] ;  /* 0x00000800011a7983 */ /* 0x000ea20000100a00 */
[----:B------:R-:W-:-:S02]  /*25760*/  IMAD.MOV.U32 R14, RZ, RZ, R2 ;  /* 0x000000ffff0e7224 */ /* 0x000fc400078e0002 */
[----:B------:R-:W-:Y:S01]  /*25770*/  IMAD.MOV.U32 R15, RZ, RZ, R0 ;  /* 0x000000ffff0f7224 */ /* 0x000fe200078e0000 */
[----:B--2---:R0:W-:Y:S04]  /*25780*/  STL.64 [R1+0x1660], R26 ;  /* 0x0016601a01007387 */ /* 0x0041e80000100a00 */
[----:B------:R-:W2:Y:S04]  /*25790*/  LDL.LU R24, [R1+0x1f0] ;  /* 0x0001f00001187983 */ /* 0x000ea80000300800 */
[----:B------:R-:W2:Y:S04]  /*257a0*/  LDL.LU R25, [R1+0x1f4] ;  /* 0x0001f40001197983 */ /* 0x000ea80000300800 */
[----:B0-----:R-:W2:Y:S04]  /*257b0*/  LDL.LU R26, [R1+0x1f8] ;  /* 0x0001f800011a7983 */ /* 0x001ea80000300800 */
[----:B------:R-:W2:Y:S04]  /*257c0*/  LDL.LU R27, [R1+0x1fc] ;  /* 0x0001fc00011b7983 */ /* 0x000ea80000300800 */
[----:B------:R-:W2:Y:S04]  /*257d0*/  LDL.LU R20, [R1+0x140] ;  /* 0x0001400001147983 */ /* 0x000ea80000300800 */
[----:B------:R-:W2:Y:S04]  /*257e0*/  LDL.LU R21, [R1+0x144] ;  /* 0x0001440001157983 */ /* 0x000ea80000300800 */
[----:B------:R-:W2:Y:S04]  /*257f0*/  LDL.LU R22, [R1+0x148] ;  /* 0x0001480001167983 */ /* 0x000ea80000300800 */
[----:B------:R-:W2:Y:S01]  /*25800*/  LDL.LU R23, [R1+0x14c] ;  /* 0x00014c0001177983 */ /* 0x000ea20000300800 */
[C---:B------:R-:W-:Y:S03]  /*25810*/  HMMA.16816.F32.BF16 R12, R16.reuse, R14, R8 ;  /* 0x0000000e100c723c */ /* 0x040fe60000041808 */
[----:B--2---:R-:W-:Y:S04]  /*25820*/  STL.64 [R1+0x1658], R22 ;  /* 0x0016581601007387 */ /* 0x004fe80000100a00 */
[----:B------:R0:W-:Y:S04]  /*25830*/  STL.64 [R1+0x1650], R20 ;  /* 0x0016501401007387 */ /* 0x0001e80000100a00 */
[----:B0-----:R-:W2:Y:S04]  /*25840*/  LDL.LU R20, [R1+0x1e0] ;  /* 0x0001e00001147983 */ /* 0x001ea80000300800 */
[----:B------:R-:W2:Y:S04]  /*25850*/  LDL.LU R21, [R1+0x1e4] ;  /* 0x0001e40001157983 */ /* 0x000ea80000300800 */
[----:B------:R-:W2:Y:S04]  /*25860*/  LDL.LU R22, [R1+0x1e8] ;  /* 0x0001e80001167983 */ /* 0x000ea80000300800 */
[----:B------:R-:W2:Y:S04]  /*25870*/  LDL.LU R23, [R1+0x1ec] ;  /* 0x0001ec0001177983 */ /* 0x000ea80000300800 */
[----:B----4-:R-:W-:Y:S04]  /*25880*/  STL.64 [R1+0x1630], R6 ;  /* 0x0016300601007387 */ /* 0x010fe80000100a00 */
[----:B---3--:R0:W-:Y:S04]  /*25890*/  STL.64 [R1+0x1628], R4 ;  /* 0x0016280401007387 */ /* 0x0081e80000100a00 */
[----:B0-----:R-:W3:Y:S04]  /*258a0*/  LDL.LU R4, [R1+0x130] ;  /* 0x0001300001047983 */ /* 0x001ee80000300800 */
[----:B------:R-:W3:Y:S04]  /*258b0*/  LDL.LU R5, [R1+0x134] ;  /* 0x0001340001057983 */ /* 0x000ee80000300800 */
[----:B------:R-:W3:Y:S04]  /*258c0*/  LDL.LU R6, [R1+0x138] ;  /* 0x0001380001067983 */ /* 0x000ee80000300800 */
[----:B------:R-:W3:Y:S04]  /*258d0*/  LDL.LU R7, [R1+0x13c] ;  /* 0x00013c0001077983 */ /* 0x000ee80000300800 */
[----:B------:R-:W-:Y:S04]  /*258e0*/  STL [R1+0x11ec], R29 ;  /* 0x0011ec1d01007387 */ /* 0x000fe80000100800 */
[----:B------:R-:W4:Y:S04]  /*258f0*/  LDL.LU.64 R10, [R1+0x16b0] ;  /* 0x0016b000010a7983 */ /* 0x000f280000300a00 */
[----:B------:R-:W4:Y:S04]  /*25900*/  LDL.LU.64 R8, [R1+0x16a8] ;  /* 0x0016a80001087983 */ /* 0x000f280000300a00 */
        /* <DEDUP_REMOVED lines=15> */
[----:B----4-:R-:W-:-:S15]  /*25a00*/  HMMA.16816.F32.BF16 R8, R16, R14, R8 ;  /* 0x0000000e1008723c */ /* 0x010fde0000041808 */
[----:B------:R-:W-:-:S04]  /*25a10*/  NOP ;  /* 0x0000000000007918 */ /* 0x000fc80000000000 */
[----:B------:R-:W-:Y:S04]  /*25a20*/  STL.64 [R1+0x570], R8 ;  /* 0x0005700801007387 */ /* 0x000fe80000100a00 */
[----:B------:R0:W-:Y:S04]  /*25a30*/  STL.64 [R1+0x578], R10 ;  /* 0x0005780a01007387 */ /* 0x0001e80000100a00 */
[----:B0-----:R-:W4:Y:S04]  /*25a40*/  LDL.LU.64 R10, [R1+0x1668] ;  /* 0x00166800010a7983 */ /* 0x001f280000300a00 */
[----:B------:R0:W-:Y:S04]  /*25a50*/  STL.64 [R1+0x1608], R14 ;  /* 0x0016080e01007387 */ /* 0x0001e80000100a00 */
[----:B0-----:R-:W2:Y:S01]  /*25a60*/  LDL.64 R14, [R1+0x48] ;  /* 0x00004800010e7983 */ /* 0x001ea20000100a00 */
[----:B----4-:R-:W-:Y:S03]  /*25a70*/  HMMA.16816.F32.BF16 R24, R16, R10, R24 ;  /* 0x0000000a1018723c */ /* 0x010fe60000041818 */
[----:B--2---:R0:W-:Y:S04]  /*25a80*/  STL.64 [R1+0x1620], R14 ;  /* 0x0016200e01007387 */ /* 0x0041e80000100a00 */
[----:B0-----:R-:W3:-:S12]  /*25a90*/  LDL.64 R14, [R1+0x68] ;  /* 0x00006800010e7983 */ /* 0x001ed80000100a00 */
[----:B------:R-:W-:Y:S04]  /*25aa0*/  STL.64 [R1+0x510], R24 ;  /* 0x0005101801007387 */ /* 0x000fe80000100a00 */
[----:B------:R0:W-:Y:S04]  /*25ab0*/  STL.64 [R1+0x518], R26 ;  /* 0x0005181a01007387 */ /* 0x0001e80000100a00 */
[----:B0-----:R-:W2:Y:S04]  /*25ac0*/  LDL.LU.64 R26, [R1+0x1660] ;  /* 0x00166000011a7983 */ /* 0x001ea80000300a00 */
[----:B------:R0:W-:Y:S04]  /*25ad0*/  STL.64 [R1+0x1600], R10 ;  /* 0x0016000a01007387 */ /* 0x0001e80000100a00 */
[----:B------:R-:W4:Y:S04]  /*25ae0*/  LDL.LU R8, [R1+0x1c0] ;  /* 0x0001c00001087983 */ /* 0x000f280000300800 */
[----:B------:R-:W4:Y:S04]  /*25af0*/  LDL.LU R9, [R1+0x1c4] ;  /* 0x0001c40001097983 */ /* 0x000f280000300800 */
[----:B0-----:R-:W3:Y:S04]  /*25b00*/  LDL.LU R10, [R1+0x1c8] ;  /* 0x0001c800010a7983 */ /* 0x001ee80000300800 */
[----:B------:R-:W3:Y:S01]  /*25b10*/  LDL.LU R11, [R1+0x1cc] ;  /* 0x0001cc00010b7983 */ /* 0x000ee20000300800 */
[----:B--2---:R-:W-:Y:S01]  /*25b20*/  HMMA.16816.F32.BF16 R20, R16, R26, R20 ;  /* 0x0000001a1014723c */ /* 0x004fe20000041814 */
[----:B------:R-:W-:-:S02]  /*25b30*/  IMAD.MOV.U32 R3, RZ, RZ, R26 ;  /* 0x000000ffff037224 */ /* 0x000fc400078e001a */
[----:B------:R-:W-:Y:S01]  /*25b40*/  IMAD.MOV.U32 R0, RZ, RZ, R27 ;  /* 0x000000ffff007224 */ /* 0x000fe200078e001b */
[----:B---3--:R-:W-:Y:S04]  /*25b50*/  STL.64 [R1+0x1618], R10 ;  /* 0x0016180a01007387 */ /* 0x008fe80000100a00 */
[----:B----4-:R0:W-:Y:S04]  /*25b60*/  STL.64 [R1+0x1610], R8 ;  /* 0x0016100801007387 */ /* 0x0101e80000100a00 */
[----:B0-----:R-:W2:Y:S04]  /*25b70*/  LDL.LU R8, [R1+0x110] ;  /* 0x0001100001087983 */ /* 0x001ea80000300800 */
[----:B------:R-:W2:Y:S04]  /*25b80*/  LDL.LU R9, [R1+0x114] ;  /* 0x0001140001097983 */ /* 0x000ea80000300800 */
[----:B------:R-:W2:Y:S04]  /*25b90*/  LDL.LU R10, [R1+0x118] ;  /* 0x00011800010a7983 */ /* 0x000ea80000300800 */
[----:B------:R-:W2:Y:S04]  /*25ba0*/  LDL.LU R11, [R1+0x11c] ;  /* 0x00011c00010b7983 */ /* 0x000ea80000300800 */
        /* <DEDUP_REMOVED lines=8> */
[----:B------:R-:W-:Y:S04]  /*25c30*/  STL.64 [R1+0x350], R16 ;  /* 0x0003501001007387 */ /* 0x000fe80000100a00 */
[----:B------:R0:W-:Y:S04]  /*25c40*/  STL.64 [R1+0x358], R18 ;  /* 0x0003581201007387 */ /* 0x0001e80000100a00 */
[----:B0-----:R-:W4:Y:S04]  /*25c50*/  LDL.64 R18, [R1+0x38] ;  /* 0x0000380001127983 */ /* 0x001f280000100a00 */
[----:B------:R-:W-:Y:S04]  /*25c60*/  STL [R1+0x15e8], R26 ;  /* 0x0015e81a01007387 */ /* 0x000fe80000100800 */
[----:B------:R0:W-:Y:S04]  /*25c70*/  STL [R1+0x15e4], R27 ;  /* 0x0015e41b01007387 */ /* 0x0001e80000100800 */
[----:B0-----:R-:W2:Y:S01]  /*25c80*/  LDL.64 R26, [R1+0x58] ;  /* 0x00005800011a7983 */ /* 0x001ea20000100a00 */
[----:B---3--:R-:W-:-:S15]  /*25c90*/  HMMA.16816.F32.BF16 R4, R20, R14, R4 ;  /* 0x0000000e1404723c */ /* 0x008fde0000041804 */
[----:B------:R-:W-:-:S04]  /*25ca0*/  NOP ;  /* 0x0000000000007918 */ /* 0x000fc80000000000 */
[----:B------:R-:W-:Y:S04]  /*25cb0*/  STL.64 [R1+0x760], R4 ;  /* 0x0007600401007387 */ /* 0x000fe80000100a00 */
[----:B------:R0:W-:Y:S04]  /*25cc0*/  STL.64 [R1+0x768], R6 ;  /* 0x0007680601007387 */ /* 0x0001e80000100a00 */
[----:B0-----:R-:W2:Y:S04]  /*25cd0*/  LDL.LU.64 R6, [R1+0x1630] ;  /* 0x0016300001067983 */ /* 0x001ea80000300a00 */
[----:B------:R-:W2:Y:S01]  /*25ce0*/  LDL.LU.64 R4, [R1+0x1628] ;  /* 0x0016280001047983 */ /* 0x000ea20000300a00 */
[----:B------:R-:W-:-:S02]  /*25cf0*/  IMAD.MOV.U32 R2, RZ, RZ, R14 ;  /* 0x000000ffff027224 */ /* 0x000fc400078e000e */
[----:B------:R-:W-:Y:S02]  /*25d00*/  IMAD.MOV.U32 R29, RZ, RZ, R15 ;  /* 0x000000ffff1d7224 */ /* 0x000fe400078e000f */
[----:B--2---:R-:W-:-:S15]  /*25d10*/  HMMA.16816.F32.BF16 R12, R20, R26, R4 ;  /* 0x0000001a140c723c */ /* 0x004fde0000041804 */
[----:B------:R-:W-:-:S04]  /*25d20*/  NOP ;  /* 0x0000000000007918 */ /* 0x000fc80000000000 */
[----:B------:R-:W-:Y:S01]  /*25d30*/  STL.64 [R1+0x6e0], R12 ;  /* 0x0006e00c01007387 */ /* 0x000fe20000100a00 */
[----:B------:R-:W-:-:S03]  /*25d40*/  IMAD.MOV.U32 R25, RZ, RZ, R14 ;  /* 0x000000ffff197224 */ /* 0x000fc600078e000e */
[----:B------:R0:W-:Y:S04]  /*25d50*/  STL.64 [R1+0x6e8], R14 ;  /* 0x0006e80e01007387 */ /* 0x0001e80000100a00 */
[----:B0-----:R-:W2:Y:S01]  /*25d60*/  LDL.LU.64 R14, [R1+0x1620] ;  /* 0x00162000010e7983 */ /* 0x001ea20000300a00 */
[----:B------:R-:W-:Y:S02]  /*25d70*/  IMAD.MOV.U32 R24, RZ, RZ, R12 ;  /* 0x000000ffff187224 */ /* 0x000fe400078e000c */
[----:B------:R-:W-:-:S03]  /*25d80*/  IMAD.MOV.U32 R5, RZ, RZ, R26 ;  /* 0x000000ffff057224 */ /* 0x000fc600078e001a */
[----:B------:R0:W-:Y:S04]  /*25d90*/  STL [R1+0x11f4], R24 ;  /* 0x0011f41801007387 */ /* 0x0001e80000100800 */
[----:B------:R1:W-:Y:S01]  /*25da0*/  STL [R1+0x11f0], R25 ;  /* 0x0011f01901007387 */ /* 0x0003e20000100800 */
[----:B------:R-:W-:-:S03]  /*25db0*/  IMAD.MOV.U32 R4, RZ, RZ, R27 ;  /* 0x000000ffff047224 */ /* 0x000fc600078e001b */
[----:B0-----:R-:W4:Y:S04]  /*25dc0*/  LDL.LU R24, [R1+0x100] ;  /* 0x0001000001187983 */ /* 0x001f280000300800 */
[----:B-1----:R-:W4:Y:S04]  /*25dd0*/  LDL.LU R25, [R1+0x104] ;  /* 0x0001040001197983 */ /* 0x002f280000300800 */
[----:B------:R-:W4:Y:S04]  /*25de0*/  LDL.LU R26, [R1+0x108] ;  /* 0x00010800011a7983 */ /* 0x000f280000300800 */
[----:B------:R-:W4:Y:S01]  /*25df0*/  LDL.LU R27, [R1+0x10c] ;  /* 0x00010c00011b7983 */ /* 0x000f220000300800 */
        /* <DEDUP_REMOVED lines=9> */
[C---:B----4-:R-:W-:Y:S03]  /*25e90*/  HMMA.16816.F32.BF16 R24, R20.reuse, R18, R24 ;  /* 0x000000121418723c */ /* 0x050fe60000041818 */
[----:B------:R-:W-:Y:S04]  /*25ea0*/  STL.64 [R1+0x15f8], R6 ;  /* 0x0015f80601007387 */ /* 0x000fe80000100a00 */
[----:B------:R0:W-:Y:S04]  /*25eb0*/  STL.64 [R1+0x15f0], R4 ;  /* 0x0015f00401007387 */ /* 0x0001e80000100a00 */
[----:B0-----:R-:W3:Y:S04]  /*25ec0*/  LDL.LU R4, [R1+0x260] ;  /* 0x0002600001047983 */ /* 0x001ee80000300800 */
[----:B------:R-:W3:Y:S04]  /*25ed0*/  LDL.LU R5, [R1+0x264] ;  /* 0x0002640001057983 */ /* 0x000ee80000300800 */
[----:B------:R-:W3:Y:S04]  /*25ee0*/  LDL.LU R6, [R1+0x268] ;  /* 0x0002680001067983 */ /* 0x000ee80000300800 */
[----:B------:R-:W3:Y:S04]  /*25ef0*/  LDL.LU R7, [R1+0x26c] ;  /* 0x00026c0001077983 */ /* 0x000ee80000300800 */
[----:B------:R-:W-:Y:S04]  /*25f00*/  STL.64 [R1+0x5c0], R24 ;  /* 0x0005c01801007387 */ /* 0x000fe80000100a00 */
[----:B------:R-:W-:Y:S01]  /*25f10*/  STL.64 [R1+0x5c8], R26 ;  /* 0x0005c81a01007387 */ /* 0x000fe20000100a00 */
[----:B------:R-:W0:Y:S01]  /*25f20*/  S2R R13, SR_TID.X ;  /* 0x00000000000d7919 */ /* 0x000e220000002100 */
[----:B------:R-:W1:Y:S01]  /*25f30*/  S2R R16, SR_TID.X ;  /* 0x0000000000107919 */ /* 0x000e620000002100 */
[----:B--2---:R-:W-:-:S15]  /*25f40*/  HMMA.16816.F32.BF16 R8, R20, R14, R8 ;  /* 0x0000000e1408723c */ /* 0x004fde0000041808 */
[----:B------:R-:W-:-:S04]  /*25f50*/  NOP ;  /* 0x0000000000007918 */ /* 0x000fc80000000000 */
[----:B------:R-:W-:Y:S04]  /*25f60*/  STL.64 [R1+0x550], R8 ;  /* 0x0005500801007387 */ /* 0x000fe80000100a00 */
[----:B------:R2:W-:Y:S04]  /*25f70*/  STL.64 [R1+0x558], R10 ;  /* 0x0005580a01007387 */ /* 0x0005e80000100a00 */
[----:B--2---:R-:W3:Y:S01]  /*25f80*/  LDL.LU.64 R10, [R1+0x1600] ;  /* 0x00160000010a7983 */ /* 0x004ee20000300a00 */
[C---:B0-----:R-:W-:Y:S01]  /*25f90*/  LOP3.LUT R12, R13.reuse, 0x7, RZ, 0xc0, !PT ;  /* 0x000000070d0c7812 */ /* 0x041fe200078ec0ff */
[----:B------:R-:W-:-:S05]  /*25fa0*/  IMAD.SHL.U32 R13, R13, 0x2, RZ ;  /* 0x000000020d0d7824 */ /* 0x000fca00078e00ff */
[----:B------:R-:W-:Y:S01]  /*25fb0*/  LOP3.LUT R13, R13, 0x10, RZ, 0xc0, !PT ;  /* 0x000000100d0d7812 */ /* 0x000fe200078ec0ff */
[----:B------:R-:W-:-:S03]  /*25fc0*/  IMAD R17, R12, 0x210, RZ ;  /* 0x000002100c117824 */ /* 0x000fc600078e02ff */
[----:B-1----:R-:W-:Y:S01]  /*25fd0*/  LOP3.LUT R13, R13, 0x20, R16, 0xf8, !PT ;  /* 0x000000200d0d7812 */ /* 0x002fe200078ef810 */
[----:B------:R-:W-:-:S03]  /*25fe0*/  IMAD.SHL.U32 R12, R16, 0x100, RZ ;  /* 0x00000100100c7824 */ /* 0x000fc600078e00ff */
[----:B------:R-:W-:-:S04]  /*25ff0*/  LOP3.LUT R13, R17, R13, RZ, 0x3c, !PT ;  /* 0x0000000d110d7212 */ /* 0x000fc800078e3cff */
[----:B------:R-:W-:Y:S01]  /*26000*/  LOP3.LUT R13, R13, 0x1000, R12, 0xf8, !PT ;  /* 0x000010000d0d7812 */ /* 0x000fe200078ef80c */
[----:B------:R-:W-:Y:S02]  /*26010*/  IMAD.MOV.U32 R25, RZ, RZ, R18 ;  /* 0x000000ffff197224 */ /* 0x000fe400078e0012 */
[----:B------:R-:W-:Y:S02]  /*26020*/  IMAD.MOV.U32 R24, RZ, RZ, R19 ;  /* 0x000000ffff187224 */ /* 0x000fe400078e0013 */
[----:B------:R-:W-:Y:S02]  /*26030*/  IMAD.MOV.U32 R26, RZ, RZ, R14 ;  /* 0x000000ffff1a7224 */ /* 0x000fe400078e000e */
[----:B------:R-:W-:Y:S01]  /*26040*/  IMAD.MOV.U32 R27, RZ, RZ, R15 ;  /* 0x000000ffff1b7224 */ /* 0x000fe200078e000f */
[----:B------:R-:W-:Y:S04]  /*26050*/  LDSM.16.MT88.4 R16, [R13+UR5+0x6180] ;  /* 0x006180050d10783b */ /* 0x000fe80008004200 */
[----:B------:R-:W0:Y:S04]  /*26060*/  LDSM.16.MT88.4 R12, [R28+UR5+0x6000] ;  /* 0x006000051c0c783b */ /* 0x000e280008004200 */
[----:B0-----:R0:W-:Y:S02]  /*26070*/  STL.64 [R1+0x1558], R14 ;  /* 0x0015580e01007387 */ /* 0x0011e40000100a00 */
[----:B0-----:R-:W-:-:S02]  /*26080*/  IMAD.MOV.U32 R14, RZ, RZ, R3 ;  /* 0x000000ffff0e7224 */ /* 0x001fc400078e0003 */
[----:B------:R-:W-:Y:S01]  /*26090*/  IMAD.MOV.U32 R15, RZ, RZ, R0 ;  /* 0x000000ffff0f7224 */ /* 0x000fe200078e0000 */
[----:B------:R-:W-:Y:S01]  /*260a0*/  STL.64 [R1+0x1550], R12 ;  /* 0x0015500c01007387 */ /* 0x000fe20000100a00 */
[----:B---3--:R-:W-:Y:S01]  /*260b0*/  HMMA.16816.F32.BF16 R4, R20, R10, R4 ;  /* 0x0000000a1404723c */ /* 0x008fe20000041804 */
[----:B------:R-:W-:Y:S02]  /*260c0*/  IMAD.MOV.U32 R3, RZ, RZ, R10 ;  /* 0x000000ffff037224 */ /* 0x000fe400078e000a */
[----:B------:R-:W-:Y:S02]  /*260d0*/  IMAD.MOV.U32 R0, RZ, RZ, R11 ;  /* 0x000000ffff007224 */ /* 0x000fe400078e000b */
[----:B------:R-:W0:-:S14]  /*260e0*/  LDSM.16.MT88.4 R8, [R28+UR5+0x6080] ;  /* 0x006080051c08783b */ /* 0x000e1c0008004200 */
[----:B------:R-:W-:Y:S04]  /*260f0*/  STL.64 [R1+0x230], R4 ;  /* 0x0002300401007387 */ /* 0x000fe80000100a00 */
[----:B------:R1:W-:Y:S04]  /*26100*/  STL.64 [R1+0x238], R6 ;  /* 0x0002380601007387 */ /* 0x0003e80000100a00 */
[----:B-1----:R-:W2:Y:S04]  /*26110*/  LDL.LU.64 R6, [R1+0x15f8] ;  /* 0x0015f80001067983 */ /* 0x002ea80000300a00 */
[----:B------:R-:W3:Y:S04]  /*26120*/  LDL.LU.64 R4, [R1+0x15f0] ;  /* 0x0015f00001047983 */ /* 0x000ee80000300a00 */
[----:B0-----:R-:W-:Y:S04]  /*26130*/  STL.64 [R1+0x14e8], R10 ;  /* 0x0014e80a01007387 */ /* 0x001fe80000100a00 */
[----:B------:R0:W-:Y:S04]  /*26140*/  STL.64 [R1+0x14e0], R8 ;  /* 0x0014e00801007387 */ /* 0x0001e80000100a00 */
[----:B0-----:R-:W4:Y:S04]  /*26150*/  LDL.LU R8, [R1+0x420] ;  /* 0x0004200001087983 */ /* 0x001f280000300800 */
[----:B------:R-:W4:Y:S04]  /*26160*/  LDL.LU R9, [R1+0x424] ;  /* 0x0004240001097983 */ /* 0x000f280000300800 */
[----:B------:R-:W2:Y:S04]  /*26170*/  LDL.LU R10, [R1+0x428] ;  /* 0x00042800010a7983 */ /* 0x000ea80000300800 */
[----:B------:R-:W2:Y:S04]  /*26180*/  LDL.LU R11, [R1+0x42c] ;  /* 0x00042c00010b7983 */ /* 0x000ea80000300800 */
[----:B--2---:R0:W-:Y:S04]  /*26190*/  STL.64 [R1+0x1570], R10 ;  /* 0x0015700a01007387 */ /* 0x0041e80000100a00 */
[----:B----4-:R-:W-:Y:S01]  /*261a0*/  STL.64 [R1+0x1568], R8 ;  /* 0x0015680801007387 */ /* 0x010fe20000100a00 */
[----:B0-----:R-:W-:-:S02]  /*261b0*/  IMAD.MOV.U32 R10, RZ, RZ, R26 ;  /* 0x000000ffff0a7224 */ /* 0x001fc400078e001a */
[----:B------:R-:W-:Y:S01]  /*261c0*/  IMAD.MOV.U32 R11, RZ, RZ, R27 ;  /* 0x000000ffff0b7224 */ /* 0x000fe200078e001b */
[----:B------:R-:W2:Y:S04]  /*261d0*/  LDL.LU R26, [R1+0x15e8] ;  /* 0x0015e800011a7983 */ /* 0x000ea80000300800 */
[----:B------:R-:W2:Y:S04]  /*261e0*/  LDL.LU R27, [R1+0x15e4] ;  /* 0x0015e400011b7983 */ /* 0x000ea80000300800 */
[----:B------:R0:W-:Y:S02]  /*261f0*/  STL.64 [R1+0x1580], R10 ;  /* 0x0015800a01007387 */ /* 0x0001e40000100a00 */
[----:B0-----:R-:W-:-:S02]  /*26200*/  IMAD.MOV.U32 R10, RZ, RZ, R25 ;  /* 0x000000ffff0a7224 */ /* 0x001fc400078e0019 */
[----:B------:R-:W-:-:S05]  /*26210*/  IMAD.MOV.U32 R11, RZ, RZ, R24 ;  /* 0x000000ffff0b7224 */ /* 0x000fca00078e0018 */
[----:B------:R0:W-:Y:S04]  /*26220*/  STL.64 [R1+0x1598], R10 ;  /* 0x0015980a01007387 */ /* 0x0001e80000100a00 */
[----:B------:R-:W4:Y:S04]  /*26230*/  LDL.LU R8, [R1+0x390] ;  /* 0x0003900001087983 */ /* 0x000f280000300800 */
[----:B------:R-:W4:Y:S04]  /*26240*/  LDL.LU R9, [R1+0x394] ;  /* 0x0003940001097983 */ /* 0x000f280000300800 */
[----:B0-----:R-:W4:Y:S04]  /*26250*/  LDL.LU R10, [R1+0x398] ;  /* 0x00039800010a7983 */ /* 0x001f280000300800 */
[----:B------:R-:W4:Y:S02]  /*26260*/  LDL.LU R11, [R1+0x39c] ;  /* 0x00039c00010b7983 */ /* 0x000f240000300800 */
[----:B----4-:R-:W-:Y:S01]  /*26270*/  HMMA.16816.F32.BF16 R12, R20, R14, R8 ;  /* 0x0000000e140c723c */ /* 0x010fe20000041808 */
[----:B------:R-:W-:-:S02]  /*26280*/  IMAD.MOV.U32 R10, RZ, RZ, R7 ;  /* 0x000000ffff0a7224 */ /* 0x000fc400078e0007 */
[----:B------:R-:W-:-:S15]  /*26290*/  IMAD.MOV.U32 R11, RZ, RZ, R6 ;  /* 0x000000ffff0b7224 */ /* 0x000fde00078e0006 */
[----:B------:R-:W-:Y:S01]  /*262a0*/  NOP ;  /* 0x0000000000007918 */ /* 0x000fe20000000000 */
[----:B------:R0:W-:Y:S04]  /*262b0*/  STL.64 [R1+0x340], R12 ;  /* 0x0003400c01007387 */ /* 0x0001e80000100a00 */
[----:B------:R-:W-:Y:S04]  /*262c0*/  STL.64 [R1+0x348], R14 ;  /* 0x0003480e01007387 */ /* 0x000fe80000100a00 */
[----:B------:R3:W-:Y:S04]  /*262d0*/  STL.64 [R1+0x15b0], R10 ;  /* 0x0015b00a01007387 */ /* 0x0007e80000100a00 */
[----:B0-----:R-:W2:Y:S04]  /*262e0*/  LDL.LU R12, [R1+0x380] ;  /* 0x00038000010c7983 */ /* 0x001ea80000300800 */
[----:B------:R-:W2:Y:S01]  /*262f0*/  LDL.LU R13, [R1+0x384] ;  /* 0x00038400010d7983 */ /* 0x000ea20000300800 */
[----:B---3--:R-:W-:-:S02]  /*26300*/  IMAD.MOV.U32 R10, RZ, RZ, R5 ;  /* 0x000000ffff0a7224 */ /* 0x008fc400078e0005 */
[----:B------:R-:W-:Y:S01]  /*26310*/  IMAD.MOV.U32 R11, RZ, RZ, R4 ;  /* 0x000000ffff0b7224 */ /* 0x000fe200078e0004 */
[----:B------:R-:W2:Y:S04]  /*26320*/  LDL.LU R14, [R1+0x388] ;  /* 0x00038800010e7983 */ /* 0x000ea80000300800 */
[----:B------:R-:W0:Y:S04]  /*26330*/  LDSM.16.MT88.4 R4, [R28+UR5+0x6100] ;  /* 0x006100051c04783b */ /* 0x000e280008004200 */
[----:B------:R-:W2:Y:S04]  /*26340*/  LDL.LU R15, [R1+0x38c] ;  /* 0x00038c00010f7983 */ /* 0x000ea80000300800 */
[----:B------:R-:W-:Y:S04]  /*26350*/  STL.64 [R1+0x15c8], R10 ;  /* 0x0015c80a01007387 */ /* 0x000fe80000100a00 */
[----:B0-----:R0:W-:Y:S04]  /*26360*/  STL.64 [R1+0x1468], R6 ;  /* 0x0014680601007387 */ /* 0x0011e80000100a00 */
[----:B------:R1:W-:Y:S04]  /*26370*/  STL.64 [R1+0x1460], R4 ;  /* 0x0014600401007387 */ /* 0x0003e80000100a00 */
[----:B0-----:R-:W3:Y:S04]  /*26380*/  LDL.LU.64 R6, [R1+0x8] ;  /* 0x0000080001067983 */ /* 0x001ee80000300a00 */
[----:B---3--:R0:W-:Y:S04]  /*26390*/  STL.64 [R1+0x1578], R6 ;  /* 0x0015780601007387 */ /* 0x0081e80000100a00 */
[----:B-1----:R-:W3:Y:S04]  /*263a0*/  LDL.LU R4, [R1+0x430] ;  /* 0x0004300001047983 */ /* 0x002ee80000300800 */
[----:B------:R-:W3:Y:S04]  /*263b0*/  LDL.LU R5, [R1+0x434] ;  /* 0x0004340001057983 */ /* 0x000ee80000300800 */
[----:B0-----:R-:W4:Y:S04]  /*263c0*/  LDL.LU R6, [R1+0x438] ;  /* 0x0004380001067983 */ /* 0x001f280000300800 */
[----:B------:R-:W4:Y:S01]  /*263d0*/  LDL.LU R7, [R1+0x43c] ;  /* 0x00043c0001077983 */ /* 0x000f220000300800 */
[----:B------:R-:W-:-:S03]  /*263e0*/  IMAD.MOV.U32 R10, RZ, RZ, R2 ;  /* 0x000000ffff0a7224 */ /* 0x000fc600078e0002 */
[----:B------:R-:W2:Y:S04]  /*263f0*/  LDL.LU R2, [R1+0x15e0] ;  /* 0x0015e00001027983 */ /* 0x000ea80000300800 */
        /* <DEDUP_REMOVED lines=17> */
[----:B------:R-:W4:Y:S01]  /*26510*/  LDL.LU R7, [R1+0x46c] ;  /* 0x00046c0001077983 */ /* 0x000f220000300800 */
[----:B--2---:R-:W-:Y:S03]  /*26520*/  HMMA.16816.F32.BF16 R12, R20, R26, R12 ;  /* 0x0000001a140c723c */ /* 0x004fe6000004180c */
[----:B------:R-:W0:Y:S04]  /*26530*/  LDSM.16.MT88.4 R20, [R28+UR5+0x6180] ;  /* 0x006180051c14783b */ /* 0x000e280008004200 */
[----:B----4-:R-:W-:Y:S04]  /*26540*/  STL.64 [R1+0x15d8], R6 ;  /* 0x0015d80601007387 */ /* 0x010fe80000100a00 */
[----:B---3--:R1:W-:Y:S04]  /*26550*/  STL.64 [R1+0x15d0], R4 ;  /* 0x0015d00401007387 */ /* 0x0083e80000100a00 */
[----:B-1----:R-:W2:Y:S04]  /*26560*/  LDL.LU R4, [R1+0x470] ;  /* 0x0004700001047983 */ /* 0x002ea80000300800 */
[----:B------:R-:W2:Y:S04]  /*26570*/  LDL.LU R5, [R1+0x474] ;  /* 0x0004740001057983 */ /* 0x000ea80000300800 */
[----:B------:R-:W2:Y:S04]  /*26580*/  LDL.LU R6, [R1+0x478] ;  /* 0x0004780001067983 */ /* 0x000ea80000300800 */
[----:B------:R-:W2:Y:S01]  /*26590*/  LDL.LU R7, [R1+0x47c] ;  /* 0x00047c0001077983 */ /* 0x000ea20000300800 */
[----:B------:R-:W-:-:S03]  /*265a0*/  IMAD.MOV.U32 R11, RZ, RZ, R29 ;  /* 0x000000ffff0b7224 */ /* 0x000fc600078e001d */
[----:B------:R1:W-:Y:S04]  /*265b0*/  STL.64 [R1+0x1560], R26 ;  /* 0x0015601a01007387 */ /* 0x0003e80000100a00 */
[----:B------:R3:W-:Y:S04]  /*265c0*/  STL.64 [R1+0x260], R12 ;  /* 0x0002600c01007387 */ /* 0x0007e80000100a00 */
[----:B------:R4:W-:Y:S04]  /*265d0*/  STL.64 [R1+0x268], R14 ;  /* 0x0002680e01007387 */ /* 0x0009e80000100a00 */
[----:B0-----:R-:W-:Y:S04]  /*265e0*/  STL.64 [R1+0x13e8], R22 ;  /* 0x0013e81601007387 */ /* 0x001fe80000100a00 */
[----:B------:R-:W-:Y:S04]  /*265f0*/  STL.64 [R1+0x13e0], R20 ;  /* 0x0013e01401007387 */ /* 0x000fe80000100a00 */
[----:B------:R-:W2:Y:S04]  /*26600*/  LDL.LU R24, [R1+0x410] ;  /* 0x0004100001187983 */ /* 0x000ea80000300800 */
[----:B------:R-:W2:Y:S04]  /*26610*/  LDL.LU R25, [R1+0x414] ;  /* 0x0004140001197983 */ /* 0x000ea80000300800 */
[----:B-1----:R-:W2:Y:S04]  /*26620*/  LDL.LU R26, [R1+0x418] ;  /* 0x00041800011a7983 */ /* 0x002ea80000300800 */
[----:B------:R-:W2:Y:S04]  /*26630*/  LDL.LU R27, [R1+0x41c] ;  /* 0x00041c00011b7983 */ /* 0x000ea80000300800 */
[----:B---3--:R-:W3:Y:S04]  /*26640*/  LDL.LU R12, [R1+0x370] ;  /* 0x00037000010c7983 */ /* 0x008ee80000300800 */
[----:B------:R-:W3:Y:S04]  /*26650*/  LDL.LU R13, [R1+0x374] ;  /* 0x00037400010d7983 */ /* 0x000ee80000300800 */
[----:B----4-:R-:W3:Y:S04]  /*26660*/  LDL.LU R14, [R1+0x378] ;  /* 0x00037800010e7983 */ /* 0x010ee80000300800 */
        /* <DEDUP_REMOVED lines=26> */
[----:B------:R-:W2:-:S15]  /*26810*/  LDL.LU.64 R6, [R1+0x1578] ;  /* 0x0015780001067983 */ /* 0x000e9e0000300a00 */
[----:B------:R-:W-:Y:S02]  /*26820*/  NOP ;  /* 0x0000000000007918 */ /* 0x000fe40000000000 */
[----:B------:R-:W-:Y:S04]  /*26830*/  STL.64 [R1+0x380], R8 ;  /* 0x0003800801007387 */ /* 0x000fe80000100a00 */
[----:B------:R0:W-:Y:S04]  /*26840*/  STL.64 [R1+0x388], R10 ;  /* 0x0003880a01007387 */ /* 0x0001e80000100a00 */
[----:B0-----:R-:W4:Y:S04]  /*26850*/  LDL.LU.64 R10, [R1+0x1570] ;  /* 0x00157000010a7983 */ /* 0x001f280000300a00 */
[----:B------:R-:W4:Y:S01]  /*26860*/  LDL.LU.64 R8, [R1+0x1568] ;  /* 0x0015680001087983 */ /* 0x000f220000300a00 */
[----:B------:R-:W-:-:S02]  /*26870*/  IMAD.MOV.U32 R22, RZ, RZ, R3 ;  /* 0x000000ffff167224 */ /* 0x000fc400078e0003 */
[----:B------:R-:W-:-:S07]  /*26880*/  IMAD.MOV.U32 R23, RZ, RZ, R0 ;  /* 0x000000ffff177224 */ /* 0x000fce00078e0000 */
[----:B----4-:R-:W-:-:S15]  /*26890*/  HMMA.16816.F32.BF16 R8, R16, R22, R8 ;  /* 0x000000161008723c */ /* 0x010fde0000041808 */
[----:B------:R-:W-:-:S04]  /*268a0*/  NOP ;  /* 0x0000000000007918 */ /* 0x000fc80000000000 */
[----:B------:R0:W-:Y:S04]  /*268b0*/  STL.64 [R1+0x250], R8 ;  /* 0x0002500801007387 */ /* 0x0001e80000100a00 */
[----:B------:R1:W-:Y:S04]  /*268c0*/  STL.64 [R1+0x258], R10 ;  /* 0x0002580a01007387 */ /* 0x0003e80000100a00 */
[----:B0-----:R-:W4:Y:S04]  /*268d0*/  LDL.LU R8, [R1+0x3e0] ;  /* 0x0003e00001087983 */ /* 0x001f280000300800 */
[----:B------:R-:W4:Y:S04]  /*268e0*/  LDL.LU R9, [R1+0x3e4] ;  /* 0x0003e40001097983 */ /* 0x000f280000300800 */
[----:B-1----:R-:W2:Y:S04]  /*268f0*/  LDL.LU R10, [R1+0x3e8] ;  /* 0x0003e800010a7983 */ /* 0x002ea80000300800 */
[----:B------:R-:W2:Y:S04]  /*26900*/  LDL.LU R11, [R1+0x3ec] ;  /* 0x0003ec00010b7983 */ /* 0x000ea80000300800 */
[----:B--2---:R0:W-:Y:S04]  /*26910*/  STL.64 [R1+0x1538], R10 ;  /* 0x0015380a01007387 */ /* 0x0041e80000100a00 */
[----:B----4-:R1:W-:Y:S04]  /*26920*/  STL.64 [R1+0x1530], R8 ;  /* 0x0015300801007387 */ /* 0x0103e80000100a00 */
[----:B0-----:R-:W2:Y:S04]  /*26930*/  LDL.64 R10, [R1+0x58] ;  /* 0x00005800010a7983 */ /* 0x001ea80000100a00 */
[----:B--2---:R0:W-:Y:S04]  /*26940*/  STL.64 [R1+0x1548], R10 ;  /* 0x0015480a01007387 */ /* 0x0041e80000100a00 */
[----:B-1----:R-:W2:Y:S04]  /*26950*/  LDL.LU R8, [R1+0x400] ;  /* 0x0004000001087983 */ /* 0x002ea80000300800 */
[----:B------:R-:W2:Y:S04]  /*26960*/  LDL.LU R9, [R1+0x404] ;  /* 0x0004040001097983 */ /* 0x000ea80000300800 */
[----:B0-----:R-:W2:Y:S04]  /*26970*/  LDL.LU R10, [R1+0x408] ;  /* 0x00040800010a7983 */ /* 0x001ea80000300800 */
[----:B------:R-:W2:Y:S04]  /*26980*/  LDL.LU R11, [R1+0x40c] ;  /* 0x00040c00010b7983 */ /* 0x000ea80000300800 */
[----:B------:R0:W-:Y:S04]  /*26990*/  STL.64 [R1+0x14f8], R22 ;  /* 0x0014f81601007387 */ /* 0x0001e80000100a00 */
[----:B0-----:R-:W4:Y:S04]  /*269a0*/  LDL.64 R22, [R1+0x28] ;  /* 0x0000280001167983 */ /* 0x001f280000100a00 */
[----:B----4-:R0:W-:Y:S04]  /*269b0*/  STL.64 [R1+0x1510], R22 ;  /* 0x0015101601007387 */ /* 0x0101e80000100a00 */
[----:B0-----:R-:W4:Y:S01]  /*269c0*/  LDL.64 R22, [R1+0x38] ;  /* 0x0000380001167983 */ /* 0x001f220000100a00 */
[C---:B------:R-:W-:Y:S03]  /*269d0*/  HMMA.16816.F32.BF16 R24, R16.reuse, R6, R24 ;  /* 0x000000061018723c */ /* 0x040fe60000041818 */
[----:B----4-:R0:W-:Y:S04]  /*269e0*/  STL.64 [R1+0x1528], R22 ;  /* 0x0015281601007387 */ /* 0x0101e80000100a00 */
[----:B0-----:R-:W4:Y:S04]  /*269f0*/  LDL.64 R22, [R1+0x48] ;  /* 0x0000480001167983 */ /* 0x001f280000100a00 */
[----:B----4-:R0:W-:Y:S04]  /*26a00*/  STL.64 [R1+0x1540], R22 ;  /* 0x0015401601007387 */ /* 0x0101e80000100a00 */
[----:B------:R-:W4:Y:S04]  /*26a10*/  LDL.LU R20, [R1+0x3f0] ;  /* 0x0003f00001147983 */ /* 0x000f280000300800 */
[----:B------:R-:W4:Y:S04]  /*26a20*/  LDL.LU R21, [R1+0x3f4] ;  /* 0x0003f40001157983 */ /* 0x000f280000300800 */
[----:B0-----:R-:W4:Y:S04]  /*26a30*/  LDL.LU R22, [R1+0x3f8] ;  /* 0x0003f80001167983 */ /* 0x001f280000300800 */
[----:B------:R-:W4:Y:S04]  /*26a40*/  LDL.LU R23, [R1+0x3fc] ;  /* 0x0003fc0001177983 */ /* 0x000f280000300800 */
[----:B------:R-:W-:Y:S04]  /*26a50*/  STL.64 [R1+0x240], R24 ;  /* 0x0002401801007387 */ /* 0x000fe80000100a00 */
[----:B------:R0:W-:Y:S04]  /*26a60*/  STL.64 [R1+0x248], R26 ;  /* 0x0002481a01007387 */ /* 0x0001e80000100a00 */
[----:B0-----:R-:W3:Y:S02]  /*26a70*/  LDL.LU.64 R26, [R1+0x1560] ;  /* 0x00156000011a7983 */ /* 0x001ee40000300a00 */
[----:B---3--:R-:W-:Y:S02]  /*26a80*/  HMMA.16816.F32.BF16 R16, R16, R26, R12 ;  /* 0x0000001a1010723c */ /* 0x008fe4000004180c */
[----:B------:R-:W2:Y:S04]  /*26a90*/  LDL.LU.64 R14, [R1+0x1558] ;  /* 0x00155800010e7983 */ /* 0x000ea80000300a00 */
[----:B------:R-:W2:-:S13]  /*26aa0*/  LDL.LU.64 R12, [R1+0x1550] ;  /* 0x00155000010c7983 */ /* 0x000e9a0000300a00 */
[----:B------:R-:W-:Y:S04]  /*26ab0*/  STL.64 [R1+0x120], R16 ;  /* 0x0001201001007387 */ /* 0x000fe80000100a00 */
[----:B------:R-:W-:Y:S04]  /*26ac0*/  STL.64 [R1+0x128], R18 ;  /* 0x0001281201007387 */ /* 0x000fe80000100a00 */
[----:B------:R0:W-:Y:S04]  /*26ad0*/  STL.64 [R1+0x14f0], R26 ;  /* 0x0014f01a01007387 */ /* 0x0001e80000100a00 */
[----:B------:R-:W3:Y:S04]  /*26ae0*/  LDL.LU R24, [R1+0x3b0] ;  /* 0x0003b00001187983 */ /* 0x000ee80000300800 */
[----:B------:R-:W3:Y:S04]  /*26af0*/  LDL.LU R25, [R1+0x3b4] ;  /* 0x0003b40001197983 */ /* 0x000ee80000300800 */
[----:B0-----:R-:W2:Y:S04]  /*26b00*/  LDL.LU R26, [R1+0x3b8] ;  /* 0x0003b800011a7983 */ /* 0x001ea80000300800 */
[----:B------:R-:W2:Y:S04]  /*26b10*/  LDL.LU R27, [R1+0x3bc] ;  /* 0x0003bc00011b7983 */ /* 0x000ea80000300800 */
[----:B--2---:R-:W-:Y:S04]  /*26b20*/  STL.64 [R1+0x1508], R26 ;  /* 0x0015081a01007387 */ /* 0x004fe80000100a00 */
[----:B---3--:R0:W-:Y:S04]  /*26b30*/  STL.64 [R1+0x1500], R24 ;  /* 0x0015001801007387 */ /* 0x0081e80000100a00 */
[----:B0-----:R-:W2:Y:S04]  /*26b40*/  LDL.LU R24, [R1+0x3c0] ;  /* 0x0003c00001187983 */ /* 0x001ea80000300800 */
[----:B------:R-:W2:Y:S04]  /*26b50*/  LDL.LU R25, [R1+0x3c4] ;  /* 0x0003c40001197983 */ /* 0x000ea80000300800 */
[----:B------:R-:W3:Y:S04]  /*26b60*/  LDL.LU R26, [R1+0x3c8] ;  /* 0x0003c800011a7983 */ /* 0x000ee80000300800 */
[----:B------:R-:W3:Y:S01]  /*26b70*/  LDL.LU R27, [R1+0x3cc] ;  /* 0x0003cc00011b7983 */ /* 0x000ee20000300800 */
[----:B------:R-:W-:-:S03]  /*26b80*/  IMAD.MOV.U32 R16, RZ, RZ, R17 ;  /* 0x000000ffff107224 */ /* 0x000fc600078e0011 */
[----:B---3--:R-:W-:Y:S04]  /*26b90*/  STL.64 [R1+0x1520], R26 ;  /* 0x0015201a01007387 */ /* 0x008fe80000100a00 */
[----:B--2---:R0:W-:Y:S04]  /*26ba0*/  STL.64 [R1+0x1518], R24 ;  /* 0x0015181801007387 */ /* 0x0041e80000100a00 */
[----:B0-----:R-:W2:Y:S04]  /*26bb0*/  LDL.LU R24, [R1+0x3d0] ;  /* 0x0003d00001187983 */ /* 0x001ea80000300800 */
[----:B------:R-:W2:Y:S04]  /*26bc0*/  LDL.LU R25, [R1+0x3d4] ;  /* 0x0003d40001197983 */ /* 0x000ea80000300800 */
[----:B------:R-:W2:Y:S04]  /*26bd0*/  LDL.LU R26, [R1+0x3d8] ;  /* 0x0003d800011a7983 */ /* 0x000ea80000300800 */
[----:B------:R-:W2:Y:S04]  /*26be0*/  LDL.LU R27, [R1+0x3dc] ;  /* 0x0003dc00011b7983 */ /* 0x000ea80000300800 */
[----:B------:R-:W-:Y:S04]  /*26bf0*/  STL [R1+0x11f8], R16 ;  /* 0x0011f81001007387 */ /* 0x000fe80000100800 */
[----:B------:R-:W3:Y:S02]  /*26c00*/  LDL.LU.64 R18, [R1+0x68] ;  /* 0x0000680001127983 */ /* 0x000ee40000300a00 */
[----:B---3--:R-:W-:-:S15]  /*26c10*/  HMMA.16816.F32.BF16 R8, R12, R18, R8 ;  /* 0x000000120c08723c */ /* 0x008fde0000041808 */
[----:B------:R-:W-:-:S04]  /*26c20*/  NOP ;  /* 0x0000000000007918 */ /* 0x000fc80000000000 */
[----:B------:R-:W-:Y:S04]  /*26c30*/  STL.64 [R1+0x730], R8 ;  /* 0x0007300801007387 */ /* 0x000fe80000100a00 */
[----:B------:R0:W-:Y:S04]  /*26c40*/  STL.64 [R1+0x738], R10 ;  /* 0x0007380a01007387 */ /* 0x0001e80000100a00 */
[----:B0-----:R-:W4:Y:S02]  /*26c50*/  LDL.LU.64 R10, [R1+0x1548] ;  /* 0x00154800010a7983 */ /* 0x001f240000300a00 */
[----:B----4-:R-:W-:Y:S01]  /*26c60*/  HMMA.16816.F32.BF16 R20, R12, R10, R20 ;  /* 0x0000000a0c14723c */ /* 0x010fe20000041814 */
[----:B------:R-:W-:-:S02]  /*26c70*/  IMAD.MOV.U32 R5, RZ, RZ, R10 ;  /* 0x000000ffff057224 */ /* 0x000fc400078e000a */
        /* <DEDUP_REMOVED lines=9> */
[----:B------:R0:W-:Y:S04]  /*26d10*/  STL.64 [R1+0x620], R8 ;  /* 0x0006200801007387 */ /* 0x0001e80000100a00 */
[----:B------:R1:W-:Y:S01]  /*26d20*/  STL.64 [R1+0x628], R10 ;  /* 0x0006280a01007387 */ /* 0x0003e20000100a00 */
[----:B0-----:R-:W-:Y:S02]  /*26d30*/  IMAD.MOV.U32 R9, RZ, RZ, R22 ;  /* 0x000000ffff097224 */ /* 0x001fe400078e0016 */
[----:B------:R-:W-:Y:S02]  /*26d40*/  IMAD.MOV.U32 R8, RZ, RZ, R23 ;  /* 0x000000ffff087224 */ /* 0x000fe400078e0017 */
[----:B------:R-:W2:Y:S02]  /*26d50*/  LDL.LU.64 R22, [R1+0x1528] ;  /* 0x0015280001167983 */ /* 0x000ea40000300a00 */
[----:B--2---:R-:W-:Y:S01]  /*26d60*/  HMMA.16816.F32.BF16 R24, R12, R22, R24 ;  /* 0x000000160c18723c */ /* 0x004fe20000041818 */
[----:B-1----:R-:W-:-:S02]  /*26d70*/  IMAD.MOV.U32 R11, RZ, RZ, R22 ;  /* 0x000000ffff0b7224 */ /* 0x002fc400078e0016 */
        /* <DEDUP_REMOVED lines=22> */
[----:B------:R-:W3:Y:S04]  /*26ee0*/  LDL.LU R20, [R1+0x290] ;  /* 0x0002900001147983 */ /* 0x000ee80000300800 */
[----:B------:R-:W3:Y:S04]  /*26ef0*/  LDL.LU R21, [R1+0x294] ;  /* 0x0002940001157983 */ /* 0x000ee80000300800 */
[----:B0-----:R-:W4:Y:S04]  /*26f00*/  LDL.LU R22, [R1+0x298] ;  /* 0x0002980001167983 */ /* 0x001f280000300800 */
[----:B------:R-:W4:Y:S04]  /*26f10*/  LDL.LU R23, [R1+0x29c] ;  /* 0x00029c0001177983 */ /* 0x000f280000300800 */
[----:B----4-:R0:W-:Y:S04]  /*26f20*/  STL.64 [R1+0x1490], R22 ;  /* 0x0014901601007387 */ /* 0x0101e80000100a00 */
[----:B---3--:R-:W-:Y:S01]  /*26f30*/  STL.64 [R1+0x1488], R20 ;  /* 0x0014881401007387 */ /* 0x008fe20000100a00 */
[----:B0-----:R-:W-:-:S02]  /*26f40*/  IMAD.MOV.U32 R22, RZ, RZ, R11 ;  /* 0x000000ffff167224 */ /* 0x001fc400078e000b */
[----:B------:R-:W-:-:S05]  /*26f50*/  IMAD.MOV.U32 R23, RZ, RZ, R10 ;  /* 0x000000ffff177224 */ /* 0x000fca00078e000a */
[----:B------:R0:W-:Y:S02]  /*26f60*/  STL.64 [R1+0x14a8], R22 ;  /* 0x0014a81601007387 */ /* 0x0001e40000100a00 */
[----:B0-----:R-:W-:Y:S02]  /*26f70*/  IMAD.MOV.U32 R22, RZ, RZ, R9 ;  /* 0x000000ffff167224 */ /* 0x001fe400078e0009 */
[----:B------:R-:W-:Y:S02]  /*26f80*/  IMAD.MOV.U32 R23, RZ, RZ, R8 ;  /* 0x000000ffff177224 */ /* 0x000fe400078e0008 */
[----:B------:R-:W2:Y:S04]  /*26f90*/  LDL.LU R8, [R1+0x2e0] ;  /* 0x0002e00001087983 */ /* 0x000ea80000300800 */
[----:B------:R-:W2:Y:S04]  /*26fa0*/  LDL.LU R9, [R1+0x2e4] ;  /* 0x0002e40001097983 */ /* 0x000ea80000300800 */
[----:B------:R-:W2:Y:S04]  /*26fb0*/  LDL.LU R10, [R1+0x2e8] ;  /* 0x0002e800010a7983 */ /* 0x000ea80000300800 */
[----:B------:R-:W2:Y:S04]  /*26fc0*/  LDL.LU R11, [R1+0x2ec] ;  /* 0x0002ec00010b7983 */ /* 0x000ea80000300800 */
[----:B------:R0:W-:Y:S02]  /*26fd0*/  STL.64 [R1+0x14c0], R22 ;  /* 0x0014c01601007387 */ /* 0x0001e40000100a00 */
[----:B0-----:R-:W-:-:S02]  /*26fe0*/  IMAD.MOV.U32 R22, RZ, RZ, R5 ;  /* 0x000000ffff167224 */ /* 0x001fc400078e0005 */
[----:B------:R-:W-:-:S05]  /*26ff0*/  IMAD.MOV.U32 R23, RZ, RZ, R4 ;  /* 0x000000ffff177224 */ /* 0x000fca00078e0004 */
[----:B------:R0:W-:Y:S04]  /*27000*/  STL.64 [R1+0x14d8], R22 ;  /* 0x0014d81601007387 */ /* 0x0001e80000100a00 */
[----:B------:R-:W3:Y:S04]  /*27010*/  LDL.LU R20, [R1+0x3a0] ;  /* 0x0003a00001147983 */ /* 0x000ee80000300800 */
[----:B------:R-:W3:Y:S04]  /*27020*/  LDL.LU R21, [R1+0x3a4] ;  /* 0x0003a40001157983 */ /* 0x000ee80000300800 */
[----:B0-----:R-:W3:Y:S04]  /*27030*/  LDL.LU R22, [R1+0x3a8] ;  /* 0x0003a80001167983 */ /* 0x001ee80000300800 */
[----:B------:R-:W3:Y:S02]  /*27040*/  LDL.LU R23, [R1+0x3ac] ;  /* 0x0003ac0001177983 */ /* 0x000ee40000300800 */
[----:B---3--:R-:W-:-:S15]  /*27050*/  HMMA.16816.F32.BF16 R20, R12, R6, R20 ;  /* 0x000000060c14723c */ /* 0x008fde0000041814 */
[----:B------:R-:W-:-:S04]  /*27060*/  NOP ;  /* 0x0000000000007918 */ /* 0x000fc80000000000 */
[----:B------:R0:W-:Y:S04]  /*27070*/  STL.64 [R1+0x130], R20 ;  /* 0x0001301401007387 */ /* 0x0001e80000100a00 */
[----:B------:R1:W-:Y:S04]  /*27080*/  STL.64 [R1+0x138], R22 ;  /* 0x0001381601007387 */ /* 0x0003e80000100a00 */
[----:B0-----:R-:W3:Y:S04]  /*27090*/  LDL.LU R20, [R1+0x2d0] ;  /* 0x0002d00001147983 */ /* 0x001ee80000300800 */
[----:B------:R-:W3:Y:S04]  /*270a0*/  LDL.LU R21, [R1+0x2d4] ;  /* 0x0002d40001157983 */ /* 0x000ee80000300800 */
[----:B-1----:R-:W3:Y:S04]  /*270b0*/  LDL.LU R22, [R1+0x2d8] ;  /* 0x0002d80001167983 */ /* 0x002ee80000300800 */
[----:B------:R-:W3:Y:S04]  /*270c0*/  LDL.LU R23, [R1+0x2dc] ;  /* 0x0002dc0001177983 */ /* 0x000ee80000300800 */
[----:B------:R0:W-:Y:S04]  /*270d0*/  STL.64 [R1+0x1478], R6 ;  /* 0x0014780601007387 */ /* 0x0001e80000100a00 */
[----:B------:R-:W4:Y:S04]  /*270e0*/  LDL.LU R4, [R1+0x280] ;  /* 0x0002800001047983 */ /* 0x000f280000300800 */
[----:B------:R-:W4:Y:S04]  /*270f0*/  LDL.LU R5, [R1+0x284] ;  /* 0x0002840001057983 */ /* 0x000f280000300800 */
[----:B0-----:R-:W2:Y:S04]  /*27100*/  LDL.LU R6, [R1+0x288] ;  /* 0x0002880001067983 */ /* 0x001ea80000300800 */
[----:B------:R-:W2:Y:S04]  /*27110*/  LDL.LU R7, [R1+0x28c] ;  /* 0x00028c0001077983 */ /* 0x000ea80000300800 */
[----:B--2---:R-:W-:Y:S04]  /*27120*/  STL.64 [R1+0x14a0], R6 ;  /* 0x0014a00601007387 */ /* 0x004fe80000100a00 */
[----:B----4-:R0:W-:Y:S04]  /*27130*/  STL.64 [R1+0x1498], R4 ;  /* 0x0014980401007387 */ /* 0x0101e80000100a00 */
        /* <DEDUP_REMOVED lines=8> */
[----:B------:R-:W4:Y:S04]  /*271c0*/  LDL.LU R6, [R1+0x2b8] ;  /* 0x0002b80001067983 */ /* 0x000f280000300800 */
[----:B------:R-:W4:Y:S01]  /*271d0*/  LDL.LU R7, [R1+0x2bc] ;  /* 0x0002bc0001077983 */ /* 0x000f220000300800 */
[----:B------:R-:W-:Y:S03]  /*271e0*/  HMMA.16816.F32.BF16 R12, R12, R26, R8 ;  /* 0x0000001a0c0c723c */ /* 0x000fe60000041808 */
[----:B----4-:R-:W-:Y:S04]  /*271f0*/  STL.64 [R1+0x14d0], R6 ;  /* 0x0014d00601007387 */ /* 0x010fe80000100a00 */
        /* <DEDUP_REMOVED lines=8> */
[----:B------:R-:W-:Y:S04]  /*27280*/  STL.64 [R1+0x118], R14 ;  /* 0x0001180e01007387 */ /* 0x000fe80000100a00 */
[----:B------:R0:W-:Y:S04]  /*27290*/  STL.64 [R1+0x1470], R26 ;  /* 0x0014701a01007387 */ /* 0x0001e80000100a00 */
[----:B------:R-:W4:Y:S04]  /*272a0*/  LDL.LU R24, [R1+0x270] ;  /* 0x0002700001187983 */ /* 0x000f280000300800 */
[----:B------:R-:W4:Y:S04]  /*272b0*/  LDL.LU R25, [R1+0x274] ;  /* 0x0002740001197983 */ /* 0x000f280000300800 */
[----:B0-----:R-:W4:Y:S04]  /*272c0*/  LDL.LU R26, [R1+0x278] ;  /* 0x00027800011a7983 */ /* 0x001f280000300800 */
[----:B------:R-:W4:Y:S01]  /*272d0*/  LDL.LU R27, [R1+0x27c] ;  /* 0x00027c00011b7983 */ /* 0x000f220000300800 */
[----:B---3--:R-:W-:-:S15]  /*272e0*/  HMMA.16816.F32.BF16 R20, R8, R18, R20 ;  /* 0x000000120814723c */ /* 0x008fde0000041814 */
[----:B------:R-:W-:-:S04]  /*272f0*/  NOP ;  /* 0x0000000000007918 */ /* 0x000fc80000000000 */
        /* <DEDUP_REMOVED lines=20> */
[----:B0-----:R-:W3:Y:S04]  /*27440*/  LDL.LU.64 R22, [R1+0x1490] ;  /* 0x0014900001167983 */ /* 0x001ee80000300a00 */
[----:B------:R-:W3:Y:S01]  /*27450*/  LDL.LU.64 R20, [R1+0x1488] ;  /* 0x0014880001147983 */ /* 0x000ee20000300a00 */
[----:B------:R-:W-:-:S02]  /*27460*/  IMAD.MOV.U32 R14, RZ, RZ, R3 ;  /* 0x000000ffff0e7224 */ /* 0x000fc400078e0003 */
[----:B------:R-:W-:-:S07]  /*27470*/  IMAD.MOV.U32 R15, RZ, RZ, R0 ;  /* 0x000000ffff0f7224 */ /* 0x000fce00078e0000 */
[----:B---3--:R-:W-:Y:S01]  /*27480*/  HMMA.16816.F32.BF16 R12, R8, R14, R20 ;  /* 0x0000000e080c723c */ /* 0x008fe20000041814 */
[----:B------:R-:W2:-:S15]  /*27490*/  LDL.LU.64 R22, [R1+0x1480] ;  /* 0x0014800001167983 */ /* 0x000e9e0000300a00 */
[----:B------:R-:W-:-:S03]  /*274a0*/  NOP ;  /* 0x0000000000007918 */ /* 0x000fc60000000000 */
[----:B------:R-:W-:Y:S04]  /*274b0*/  STL.64 [R1+0x500], R12 ;  /* 0x0005000c01007387 */ /* 0x000fe80000100a00 */
[----:B------:R-:W-:Y:S04]  /*274c0*/  STL.64 [R1+0x508], R14 ;  /* 0x0005080e01007387 */ /* 0x000fe80000100a00 */
[----:B------:R0:W-:Y:S04]  /*274d0*/  STL [R1+0x11fc], R12 ;  /* 0x0011fc0c01007387 */ /* 0x0001e80000100800 */
[----:B0-----:R-:W3:Y:S04]  /*274e0*/  LDL.LU R12, [R1+0x1d0] ;  /* 0x0001d000010c7983 */ /* 0x001ee80000300800 */
[----:B------:R-:W3:Y:S04]  /*274f0*/  LDL.LU R13, [R1+0x1d4] ;  /* 0x0001d400010d7983 */ /* 0x000ee80000300800 */
[----:B------:R-:W3:Y:S04]  /*27500*/  LDL.LU R14, [R1+0x1d8] ;  /* 0x0001d800010e7983 */ /* 0x000ee80000300800 */
[----:B------:R-:W3:Y:S01]  /*27510*/  LDL.LU R15, [R1+0x1dc] ;  /* 0x0001dc00010f7983 */ /* 0x000ee20000300800 */
[----:B--2---:R-:W-:Y:S03]  /*27520*/  HMMA.16816.F32.BF16 R20, R8, R22, R4 ;  /* 0x000000160814723c */ /* 0x004fe60000041804 */
[----:B------:R-:W4:-:S15]  /*27530*/  LDL.LU.64 R6, [R1+0x1478] ;  /* 0x0014780001067983 */ /* 0x000f1e0000300a00 */
[----:B------:R-:W-:Y:S01]  /*27540*/  NOP ;  /* 0x0000000000007918 */ /* 0x000fe20000000000 */
[----:B------:R0:W-:Y:S04]  /*27550*/  STL.64 [R1+0x470], R20 ;  /* 0x0004701401007387 */ /* 0x0001e80000100a00 */
[----:B------:R1:W-:Y:S04]  /*27560*/  STL.64 [R1+0x478], R22 ;  /* 0x0004781601007387 */ /* 0x0003e80000100a00 */
[----:B0-----:R-:W2:Y:S04]  /*27570*/  LDL.LU R20, [R1+0x1a0] ;  /* 0x0001a00001147983 */ /* 0x001ea80000300800 */
[----:B------:R-:W2:Y:S04]  /*27580*/  LDL.LU R21, [R1+0x1a4] ;  /* 0x0001a40001157983 */ /* 0x000ea80000300800 */
[----:B-1----:R-:W2:Y:S04]  /*27590*/  LDL.LU R22, [R1+0x1a8] ;  /* 0x0001a80001167983 */ /* 0x002ea80000300800 */
[----:B------:R-:W2:Y:S01]  /*275a0*/  LDL.LU R23, [R1+0x1ac] ;  /* 0x0001ac0001177983 */ /* 0x000ea20000300800 */
[----:B----4-:R-:W-:-:S15]  /*275b0*/  HMMA.16816.F32.BF16 R24, R8, R6, R24 ;  /* 0x000000060818723c */ /* 0x010fde0000041818 */
[----:B------:R-:W-:-:S04]  /*275c0*/  NOP ;  /* 0x0000000000007918 */ /* 0x000fc80000000000 */
[----:B------:R-:W-:Y:S04]  /*275d0*/  STL.64 [R1+0x4a0], R24 ;  /* 0x0004a01801007387 */ /* 0x000fe80000100a00 */
[----:B------:R0:W-:Y:S04]  /*275e0*/  STL.64 [R1+0x4a8], R26 ;  /* 0x0004a81a01007387 */ /* 0x0001e80000100a00 */
[----:B0-----:R-:W3:Y:S01]  /*275f0*/  LDL.LU.64 R26, [R1+0x1470] ;  /* 0x00147000011a7983 */ /* 0x001ee20000300a00 */
[----:B------:R-:W-:Y:S02]  /*27600*/  IMAD.MOV.U32 R3, RZ, RZ, R6 ;  /* 0x000000ffff037224 */ /* 0x000fe400078e0006 */
[----:B------:R-:W-:-:S02]  /*27610*/  IMAD.MOV.U32 R0, RZ, RZ, R7 ;  /* 0x000000ffff007224 */ /* 0x000fc400078e0007 */
[----:B------:R-:W4:Y:S04]  /*27620*/  LDL.LU.64 R6, [R1+0x1468] ;  /* 0x0014680001067983 */ /* 0x000f280000300a00 */
[----:B------:R-:W4:Y:S01]  /*27630*/  LDL.LU.64 R4, [R1+0x1460] ;  /* 0x0014600001047983 */ /* 0x000f220000300a00 */
[----:B---3--:R-:W-:Y:S03]  /*27640*/  HMMA.16816.F32.BF16 R12, R8, R26, R12 ;  /* 0x0000001a080c723c */ /* 0x008fe6000004180c */
[----:B------:R-:W4:-:S15]  /*27650*/  LDL.LU R8, [R1+0x1b0] ;  /* 0x0001b00001087983 */ /* 0x000f1e0000300800 */
[----:B------:R-:W-:Y:S01]  /*27660*/  NOP ;  /* 0x0000000000007918 */ /* 0x000fe20000000000 */
[----:B------:R0:W-:Y:S04]  /*27670*/  STL.64 [R1+0x490], R12 ;  /* 0x0004900c01007387 */ /* 0x0001e80000100a00 */
[----:B------:R1:W-:Y:S04]  /*27680*/  STL.64 [R1+0x498], R14 ;  /* 0x0004980e01007387 */ /* 0x0003e80000100a00 */
[----:B------:R-:W4:Y:S04]  /*27690*/  LDL.LU R9, [R1+0x1b4] ;  /* 0x0001b40001097983 */ /* 0x000f280000300800 */
[----:B------:R-:W4:Y:S04]  /*276a0*/  LDL.LU R10, [R1+0x1b8] ;  /* 0x0001b800010a7983 */ /* 0x000f280000300800 */
[----:B------:R-:W4:Y:S04]  /*276b0*/  LDL.LU R11, [R1+0x1bc] ;  /* 0x0001bc00010b7983 */ /* 0x000f280000300800 */
[----:B------:R-:W-:Y:S04]  /*276c0*/  STL.64 [R1+0x1448], R26 ;  /* 0x0014481a01007387 */ /* 0x000fe80000100a00 */
[----:B0-----:R-:W3:Y:S04]  /*276d0*/  LDL.LU R12, [R1+0x160] ;  /* 0x00016000010c7983 */ /* 0x001ee80000300800 */
[----:B------:R-:W3:Y:S04]  /*276e0*/  LDL.LU R13, [R1+0x164] ;  /* 0x00016400010d7983 */ /* 0x000ee80000300800 */
[----:B-1----:R-:W2:Y:S04]  /*276f0*/  LDL.LU R14, [R1+0x168] ;  /* 0x00016800010e7983 */ /* 0x002ea80000300800 */
[----:B------:R-:W2:Y:S04]  /*27700*/  LDL.LU R15, [R1+0x16c] ;  /* 0x00016c00010f7983 */ /* 0x000ea80000300800 */
[----:B--2---:R0:W-:Y:S04]  /*27710*/  STL.64 [R1+0x1410], R14 ;  /* 0x0014100e01007387 */ /* 0x0041e80000100a00 */
[----:B---3--:R1:W-:Y:S04]  /*27720*/  STL.64 [R1+0x1408], R12 ;  /* 0x0014080c01007387 */ /* 0x0083e80000100a00 */
[----:B0-----:R-:W2:Y:S04]  /*27730*/  LDL.LU.64 R14, [R1+0x28] ;  /* 0x00002800010e7983 */ /* 0x001ea80000300a00 */
[----:B--2---:R0:W-:Y:S04]  /*27740*/  STL.64 [R1+0x1420], R14 ;  /* 0x0014200e01007387 */ /* 0x0041e80000100a00 */
[----:B-1----:R-:W2:Y:S04]  /*27750*/  LDL.LU R12, [R1+0x180] ;  /* 0x00018000010c7983 */ /* 0x002ea80000300800 */
[----:B------:R-:W2:Y:S04]  /*27760*/  LDL.LU R13, [R1+0x184] ;  /* 0x00018400010d7983 */ /* 0x000ea80000300800 */
[----:B0-----:R-:W3:Y:S04]  /*27770*/  LDL.LU R14, [R1+0x188] ;  /* 0x00018800010e7983 */ /* 0x001ee80000300800 */
[----:B------:R-:W3:Y:S04]  /*27780*/  LDL.LU R15, [R1+0x18c] ;  /* 0x00018c00010f7983 */ /* 0x000ee80000300800 */
[----:B------:R-:W2:Y:S04]  /*27790*/  LDL.LU R24, [R1+0x190] ;  /* 0x0001900001187983 */ /* 0x000ea80000300800 */
[----:B------:R-:W2:Y:S04]  /*277a0*/  LDL.LU R25, [R1+0x194] ;  /* 0x0001940001197983 */ /* 0x000ea80000300800 */
[----:B------:R-:W2:Y:S04]  /*277b0*/  LDL.LU R26, [R1+0x198] ;  /* 0x00019800011a7983 */ /* 0x000ea80000300800 */
[----:B------:R-:W2:Y:S01]  /*277c0*/  LDL.LU R27, [R1+0x19c] ;  /* 0x00019c00011b7983 */ /* 0x000ea20000300800 */
[----:B----4-:R-:W-:Y:S03]  /*277d0*/  HMMA.16816.F32.BF16 R8, R4, R18, R8 ;  /* 0x000000120408723c */ /* 0x010fe60000041808 */
[----:B--2---:R0:W-:Y:S04]  /*277e0*/  STL.64 [R1+0x1458], R26 ;  /* 0x0014581a01007387 */ /* 0x0041e80000100a00 */
[----:B------:R-:W-:Y:S04]  /*277f0*/  STL.64 [R1+0x1450], R24 ;  /* 0x0014501801007387 */ /* 0x000fe80000100a00 */
[----:B0-----:R-:W2:Y:S04]  /*27800*/  LDL.LU.64 R26, [R1+0x58] ;  /* 0x00005800011a7983 */ /* 0x001ea80000300a00 */
[----:B---3--:R0:W-:Y:S04]  /*27810*/  STL.64 [R1+0x1440], R14 ;  /* 0x0014400e01007387 */ /* 0x0081e80000100a00 */
[----:B------:R-:W-:Y:S04]  /*27820*/  STL.64 [R1+0x1438], R12 ;  /* 0x0014380c01007387 */ /* 0x000fe80000100a00 */
[----:B0-----:R-:W3:Y:S04]  /*27830*/  LDL.LU.64 R14, [R1+0x48] ;  /* 0x00004800010e7983 */ /* 0x001ee80000300a00 */
[----:B------:R0:W-:Y:S04]  /*27840*/  STL.64 [R1+0x750], R8 ;  /* 0x0007500801007387 */ /* 0x0001e80000100a00 */
[----:B------:R1:W-:Y:S01]  /*27850*/  STL.64 [R1+0x758], R10 ;  /* 0x0007580a01007387 */ /* 0x0003e20000100a00 */
[----:B0-----:R-:W-:-:S02]  /*27860*/  IMAD.MOV.U32 R9, RZ, RZ, R18 ;  /* 0x000000ffff097224 */ /* 0x001fc400078e0012 */
[----:B------:R-:W-:Y:S01]  /*27870*/  IMAD.MOV.U32 R8, RZ, RZ, R19 ;  /* 0x000000ffff087224 */ /* 0x000fe200078e0013 */
[----:B--2---:R-:W-:Y:S01]  /*27880*/  HMMA.16816.F32.BF16 R20, R4, R26, R20 ;  /* 0x0000001a0414723c */ /* 0x004fe20000041814 */
[----:B------:R-:W-:Y:S02]  /*27890*/  IMAD.MOV.U32 R16, RZ, RZ, R26 ;  /* 0x000000ffff107224 */ /* 0x000fe400078e001a */
[----:B-1----:R-:W-:Y:S02]  /*278a0*/  IMAD.MOV.U32 R10, RZ, RZ, R27 ;  /* 0x000000ffff0a7224 */ /* 0x002fe400078e001b */
[----:B------:R-:W3:Y:S04]  /*278b0*/  LDL.LU.64 R26, [R1+0x1458] ;  /* 0x00145800011a7983 */ /* 0x000ee80000300a00 */
[----:B------:R-:W3:Y:S10]  /*278c0*/  LDL.LU.64 R24, [R1+0x1450] ;  /* 0x0014500001187983 */ /* 0x000ef40000300a00 */
[----:B------:R-:W-:Y:S04]  /*278d0*/  STL.64 [R1+0x6d0], R20 ;  /* 0x0006d01401007387 */ /* 0x000fe80000100a00 */
[----:B------:R-:W-:Y:S04]  /*278e0*/  STL.64 [R1+0x6d8], R22 ;  /* 0x0006d81601007387 */ /* 0x000fe80000100a00 */
[----:B------:R0:W-:Y:S04]  /*278f0*/  STL [R1+0x1430], R10 ;  /* 0x0014300a01007387 */ /* 0x0001e80000100800 */
[----:B------:R-:W-:Y:S01]  /*27900*/  STL.64 [R1+0x1428], R8 ;  /* 0x0014280801007387 */ /* 0x000fe20000100a00 */
[----:B------:R-:W-:-:S02]  /*27910*/  IMAD.MOV.U32 R18, RZ, RZ, R21 ;  /* 0x000000ffff127224 */ /* 0x000fc400078e0015 */
[----:B------:R-:W-:Y:S01]  /*27920*/  IMAD.MOV.U32 R19, RZ, RZ, R23 ;  /* 0x000000ffff137224 */ /* 0x000fe200078e0017 */
[----:B0-----:R-:W2:Y:S04]  /*27930*/  LDL.LU.64 R10, [R1+0x38] ;  /* 0x00003800010a7983 */ /* 0x001ea80000300a00 */
[----:B------:R-:W4:Y:S04]  /*27940*/  LDL.LU R20, [R1+0x150] ;  /* 0x0001500001147983 */ /* 0x000f280000300800 */
[----:B------:R-:W4:Y:S04]  /*27950*/  LDL.LU R21, [R1+0x154] ;  /* 0x0001540001157983 */ /* 0x000f280000300800 */
[----:B------:R-:W2:Y:S04]  /*27960*/  LDL.LU R22, [R1+0x158] ;  /* 0x0001580001167983 */ /* 0x000ea80000300800 */
[----:B------:R-:W2:Y:S04]  /*27970*/  LDL.LU R23, [R1+0x15c] ;  /* 0x00015c0001177983 */ /* 0x000ea80000300800 */
[----:B--2---:R0:W-:Y:S04]  /*27980*/  STL.64 [R1+0x1400], R22 ;  /* 0x0014001601007387 */ /* 0x0041e80000100a00 */
[----:B----4-:R1:W-:Y:S04]  /*27990*/  STL.64 [R1+0x13f8], R20 ;  /* 0x0013f81401007387 */ /* 0x0103e80000100a00 */
[----:B0-----:R-:W2:Y:S01]  /*279a0*/  LDL.LU.64 R22, [R1+0x18] ;  /* 0x0000180001167983 */ /* 0x001ea20000300a00 */
[----:B---3--:R-:W-:Y:S01]  /*279b0*/  HMMA.16816.F32.BF16 R24, R4, R14, R24 ;  /* 0x0000000e0418723c */ /* 0x008fe20000041818 */
[----:B------:R-:W-:-:S02]  /*279c0*/  IMAD.MOV.U32 R17, RZ, RZ, R15 ;  /* 0x000000ffff117224 */ /* 0x000fc400078e000f */
[----:B--2---:R0:W-:Y:S04]  /*279d0*/  STL.64 [R1+0x1418], R22 ;  /* 0x0014181601007387 */ /* 0x0041e80000100a00 */
[----:B-1----:R-:W2:Y:S04]  /*279e0*/  LDL.LU R20, [R1+0x170] ;  /* 0x0001700001147983 */ /* 0x002ea80000300800 */
[----:B------:R-:W2:Y:S04]  /*279f0*/  LDL.LU R21, [R1+0x174] ;  /* 0x0001740001157983 */ /* 0x000ea80000300800 */
[----:B0-----:R-:W2:Y:S04]  /*27a00*/  LDL.LU R22, [R1+0x178] ;  /* 0x0001780001167983 */ /* 0x001ea80000300800 */
[----:B------:R-:W2:Y:S04]  /*27a10*/  LDL.LU R23, [R1+0x17c] ;  /* 0x00017c0001177983 */ /* 0x000ea80000300800 */
[----:B------:R-:W-:Y:S04]  /*27a20*/  STL [R1+0x1204], R18 ;  /* 0x0012041201007387 */ /* 0x000fe80000100800 */
[----:B------:R-:W-:Y:S04]  /*27a30*/  STL [R1+0x1200], R19 ;  /* 0x0012001301007387 */ /* 0x000fe80000100800 */
[----:B------:R0:W-:Y:S04]  /*27a40*/  STL.64 [R1+0x650], R24 ;  /* 0x0006501801007387 */ /* 0x0001e80000100a00 */
[----:B------:R1:W-:Y:S01]  /*27a50*/  STL.64 [R1+0x658], R26 ;  /* 0x0006581a01007387 */ /* 0x0003e20000100a00 */
[----:B0-----:R-:W-:-:S03]  /*27a60*/  IMAD.MOV.U32 R24, RZ, RZ, R14 ;  /* 0x000000ffff187224 */ /* 0x001fc600078e000e */
[----:B-1----:R-:W3:Y:S04]  /*27a70*/  LDL.LU.64 R26, [R1+0x1448] ;  /* 0x00144800011a7983 */ /* 0x002ee80000300a00 */
[----:B------:R-:W4:Y:S04]  /*27a80*/  LDL.LU.64 R14, [R1+0x1440] ;  /* 0x00144000010e7983 */ /* 0x000f280000300a00 */
[----:B------:R-:W4:Y:S01]  /*27a90*/  LDL.LU.64 R12, [R1+0x1438] ;  /* 0x00143800010c7983 */ /* 0x000f220000300a00 */
[----:B------:R-:W-:Y:S02]  /*27aa0*/  IMAD.MOV.U32 R28, RZ, RZ, R10 ;  /* 0x000000ffff1c7224 */ /* 0x000fe400078e000a */
[----:B------:R-:W-:Y:S01]  /*27ab0*/  IMAD.MOV.U32 R25, RZ, RZ, R11 ;  /* 0x000000ffff197224 */ /* 0x000fe200078e000b */
[----:B----4-:R-:W-:Y:S01]  /*27ac0*/  HMMA.16816.F32.BF16 R12, R4, R10, R12 ;  /* 0x0000000a040c723c */ /* 0x010fe2000004180c */
[----:B------:R-:W4:Y:S04]  /*27ad0*/  LDL.LU R10, [R1+0x1430] ;  /* 0x00143000010a7983 */ /* 0x000f280000300800 */
[----:B------:R-:W2:-:S14]  /*27ae0*/  LDL.LU.64 R8, [R1+0x1428] ;  /* 0x0014280001087983 */ /* 0x000e9c0000300a00 */
[----:B------:R-:W-:Y:S04]  /*27af0*/  STL.64 [R1+0x5b0], R12 ;  /* 0x0005b00c01007387 */ /* 0x000fe80000100a00 */
[----:B------:R0:W-:Y:S01]  /*27b00*/  STL.64 [R1+0x5b8], R14 ;  /* 0x0005b80e01007387 */ /* 0x0001e20000100a00 */
[----:B------:R-:W-:-:S03]  /*27b10*/  IMAD.MOV.U32 R11, RZ, RZ, R15 ;  /* 0x000000ffff0b7224 */ /* 0x000fc600078e000f */
[----:B0-----:R-:W2:Y:S04]  /*27b20*/  LDL.LU.64 R14, [R1+0x1420] ;  /* 0x00142000010e7983 */ /* 0x001ea80000300a00 */
[----:B------:R0:W-:Y:S01]  /*27b30*/  STL [R1+0x1208], R11 ;  /* 0x0012080b01007387 */ /* 0x0001e20000100800 */
[----:B--2---:R-:W-:Y:S01]  /*27b40*/  HMMA.16816.F32.BF16 R20, R4, R14, R20 ;  /* 0x0000000e0414723c */ /* 0x004fe20000041814 */
[----:B------:R-:W-:Y:S02]  /*27b50*/  IMAD.MOV.U32 R29, RZ, RZ, R14 ;  /* 0x000000ffff1d7224 */ /* 0x000fe400078e000e */
[----:B0-----:R-:W-:-:S15]  /*27b60*/  IMAD.MOV.U32 R11, RZ, RZ, R15 ;  /* 0x000000ffff0b7224 */ /* 0x001fde00078e000f */
[----:B------:R-:W-:Y:S01]  /*27b70*/  NOP ;  /* 0x0000000000007918 */ /* 0x000fe20000000000 */
[----:B------:R-:W-:Y:S04]  /*27b80*/  STL.64 [R1+0x540], R20 ;  /* 0x0005401401007387 */ /* 0x000fe80000100a00 */
[----:B------:R0:W-:Y:S04]  /*27b90*/  STL.64 [R1+0x548], R22 ;  /* 0x0005481601007387 */ /* 0x0001e80000100a00 */
[----:B0-----:R-:W2:Y:S04]  /*27ba0*/  LDL.LU.64 R22, [R1+0x1418] ;  /* 0x0014180001167983 */ /* 0x001ea80000300a00 */
[----:B------:R-:W2:Y:S04]  /*27bb0*/  LDL.LU.64 R14, [R1+0x1410] ;  /* 0x00141000010e7983 */ /* 0x000ea80000300a00 */
[----:B------:R-:W2:Y:S01]  /*27bc0*/  LDL.LU.64 R12, [R1+0x1408] ;  /* 0x00140800010c7983 */ /* 0x000ea20000300a00 */
[----:B------:R-:W-:-:S02]  /*27bd0*/  IMAD.MOV.U32 R18, RZ, RZ, R3 ;  /* 0x000000ffff127224 */ /* 0x000fc400078e0003 */
[----:B------:R-:W-:Y:S01]  /*27be0*/  IMAD.MOV.U32 R19, RZ, RZ, R0 ;  /* 0x000000ffff137224 */ /* 0x000fe200078e0000 */
[C---:B--2---:R-:W-:Y:S01]  /*27bf0*/  HMMA.16816.F32.BF16 R12, R4.reuse, R22, R12 ;  /* 0x00000016040c723c */ /* 0x044fe2000004180c */
[----:B------:R-:W-:Y:S02]  /*27c00*/  IMAD.MOV.U32 R3, RZ, RZ, R22 ;  /* 0x000000ffff037224 */ /* 0x000fe400078e0016 */
[----:B------:R-:W-:Y:S02]  /*27c10*/  IMAD.MOV.U32 R0, RZ, RZ, R23 ;  /* 0x000000ffff007224 */ /* 0x000fe400078e0017 */
[----:B------:R-:W2:Y:S04]  /*27c20*/  LDL.LU.64 R22, [R1+0x1400] ;  /* 0x0014000001167983 */ /* 0x000ea80000300a00 */
[----:B------:R-:W2:Y:S10]  /*27c30*/  LDL.LU.64 R20, [R1+0x13f8] ;  /* 0x0013f80001147983 */ /* 0x000eb40000300a00 */
[----:B------:R0:W-:Y:S04]  /*27c40*/  STL.64 [R1+0x4e0], R12 ;  /* 0x0004e00c01007387 */ /* 0x0001e80000100a00 */
[----:B------:R-:W-:Y:S04]  /*27c50*/  STL.64 [R1+0x4e8], R14 ;  /* 0x0004e80e01007387 */ /* 0x000fe80000100a00 */
[----:B------:R1:W-:Y:S04]  /*27c60*/  STL [R1+0x120c], R13 ;  /* 0x00120c0d01007387 */ /* 0x0003e80000100800 */
[----:B0-----:R-:W3:Y:S04]  /*27c70*/  LDL.LU R12, [R1+0x80] ;  /* 0x00008000010c7983 */ /* 0x001ee80000300800 */
[----:B-1----:R-:W3:Y:S04]  /*27c80*/  LDL.LU R13, [R1+0x84] ;  /* 0x00008400010d7983 */ /* 0x002ee80000300800 */
[----:B------:R-:W3:Y:S04]  /*27c90*/  LDL.LU R14, [R1+0x88] ;  /* 0x00008800010e7983 */ /* 0x000ee80000300800 */
[----:B------:R-:W3:Y:S01]  /*27ca0*/  LDL.LU R15, [R1+0x8c] ;  /* 0x00008c00010f7983 */ /* 0x000ee20000300800 */
[----:B--2---:R-:W-:Y:S03]  /*27cb0*/  HMMA.16816.F32.BF16 R20, R4, R18, R20 ;  /* 0x000000120414723c */ /* 0x004fe60000041814 */
[----:B---3--:R0:W-:Y:S04]  /*27cc0*/  STL.64 [R1+0x1370], R14 ;  /* 0x0013700e01007387 */ /* 0x0081e80000100a00 */
[----:B------:R-:W-:Y:S01]  /*27cd0*/  STL.64 [R1+0x1368], R12 ;  /* 0x0013680c01007387 */ /* 0x000fe20000100a00 */
[----:B0-----:R-:W-:-:S02]  /*27ce0*/  IMAD.MOV.U32 R14, RZ, RZ, R3 ;  /* 0x000000ffff0e7224 */ /* 0x001fc400078e0003 */
[----:B------:R-:W-:Y:S01]  /*27cf0*/  IMAD.MOV.U32 R15, RZ, RZ, R0 ;  /* 0x000000ffff0f7224 */ /* 0x000fe200078e0000 */
[----:B------:R-:W2:Y:S04]  /*27d00*/  LDL.LU R3, [R1+0x13f4] ;  /* 0x0013f40001037983 */ /* 0x000ea80000300800 */
[----:B------:R-:W3:Y:S04]  /*27d10*/  LDL.LU R0, [R1+0x13f0] ;  /* 0x0013f00001007983 */ /* 0x000ee80000300800 */
[----:B------:R0:W-:Y:S02]  /*27d20*/  STL.64 [R1+0x1380], R14 ;  /* 0x0013800e01007387 */ /* 0x0001e40000100a00 */
[----:B0-----:R-:W-:-:S02]  /*27d30*/  IMAD.MOV.U32 R14, RZ, RZ, R29 ;  /* 0x000000ffff0e7224 */ /* 0x001fc400078e001d */
[----:B------:R-:W-:-:S05]  /*27d40*/  IMAD.MOV.U32 R15, RZ, RZ, R11 ;  /* 0x000000ffff0f7224 */ /* 0x000fca00078e000b */
[----:B------:R0:W-:Y:S02]  /*27d50*/  STL.64 [R1+0x1398], R14 ;  /* 0x0013980e01007387 */ /* 0x0001e40000100a00 */
[----:B0-----:R-:W-:Y:S02]  /*27d60*/  IMAD.MOV.U32 R14, RZ, RZ, R28 ;  /* 0x000000ffff0e7224 */ /* 0x001fe400078e001c */
[----:B------:R-:W-:Y:S02]  /*27d70*/  IMAD.MOV.U32 R15, RZ, RZ, R25 ;  /* 0x000000ffff0f7224 */ /* 0x000fe400078e0019 */
[----:B------:R-:W-:Y:S01]  /*27d80*/  IMAD.MOV.U32 R11, RZ, RZ, R8 ;  /* 0x000000ffff0b7224 */ /* 0x000fe200078e0008 */
[----:B------:R-:W0:Y:S02]  /*27d90*/  LDC R28, c[0x0][0x3a8] ;  /* 0x0000ea00ff1c7b82 */ /* 0x000e240000000800 */
[----:B------:R1:W-:Y:S02]  /*27da0*/  STL.64 [R1+0x13b0], R14 ;  /* 0x0013b00e01007387 */ /* 0x0003e40000100a00 */
[----:B-1----:R-:W-:-:S02]  /*27db0*/  IMAD.MOV.U32 R14, RZ, RZ, R24 ;  /* 0x000000ffff0e7224 */ /* 0x002fc400078e0018 */
[----:B------:R-:W-:-:S05]  /*27dc0*/  IMAD.MOV.U32 R15, RZ, RZ, R17 ;  /* 0x000000ffff0f7224 */ /* 0x000fca00078e0011 */
[----:B------:R-:W-:Y:S04]  /*27dd0*/  STL.64 [R1+0x13c8], R14 ;  /* 0x0013c80e01007387 */ /* 0x000fe80000100a00 */
[----:B------:R1:W-:Y:S04]  /*27de0*/  STL.64 [R1+0x4d0], R20 ;  /* 0x0004d01401007387 */ /* 0x0003e80000100a00 */
[----:B------:R4:W-:Y:S04]  /*27df0*/  STL.64 [R1+0x4d8], R22 ;  /* 0x0004d81601007387 */ /* 0x0009e80000100a00 */
[----:B-1----:R-:W2:Y:S04]  /*27e00*/  LDL.LU R20, [R1+0xf0] ;  /* 0x0000f00001147983 */ /* 0x002ea80000300800 */
[----:B------:R-:W2:Y:S04]  /*27e10*/  LDL.LU R21, [R1+0xf4] ;  /* 0x0000f40001157983 */ /* 0x000ea80000300800 */
[----:B----4-:R-:W2:Y:S04]  /*27e20*/  LDL.LU R22, [R1+0xf8] ;  /* 0x0000f80001167983 */ /* 0x010ea80000300800 */
[----:B------:R-:W2:Y:S01]  /*27e30*/  LDL.LU R23, [R1+0xfc] ;  /* 0x0000fc0001177983 */ /* 0x000ea20000300800 */
[----:B------:R-:W-:-:S03]  /*27e40*/  IMAD.MOV.U32 R14, RZ, RZ, R16 ;  /* 0x000000ffff0e7224 */ /* 0x000fc600078e0010 */
[----:B------:R1:W-:Y:S04]  /*27e50*/  STL.64 [R1+0x1378], R18 ;  /* 0x0013781201007387 */ /* 0x0003e80000100a00 */
[----:B------:R-:W4:Y:S04]  /*27e60*/  LDL.LU R16, [R1+0x90] ;  /* 0x0000900001107983 */ /* 0x000f280000300800 */
[----:B------:R-:W4:Y:S04]  /*27e70*/  LDL.LU R17, [R1+0x94] ;  /* 0x0000940001117983 */ /* 0x000f280000300800 */
[----:B-1----:R-:W2:Y:S04]  /*27e80*/  LDL.LU R18, [R1+0x98] ;  /* 0x0000980001127983 */ /* 0x002ea80000300800 */
[----:B------:R-:W2:Y:S04]  /*27e90*/  LDL.LU R19, [R1+0x9c] ;  /* 0x00009c0001137983 */ /* 0x000ea80000300800 */
[----:B--2---:R-:W-:Y:S04]  /*27ea0*/  STL.64 [R1+0x1390], R18 ;  /* 0x0013901201007387 */ /* 0x004fe80000100a00 */
[----:B----4-:R1:W-:Y:S04]  /*27eb0*/  STL.64 [R1+0x1388], R16 ;  /* 0x0013881001007387 */ /* 0x0103e80000100a00 */
[----:B-1----:R-:W2:Y:S04]  /*27ec0*/  LDL.LU R16, [R1+0xa0] ;  /* 0x0000a00001107983 */ /* 0x002ea80000300800 */
[----:B------:R-:W2:Y:S04]  /*27ed0*/  LDL.LU R17, [R1+0xa4] ;  /* 0x0000a40001117983 */ /* 0x000ea80000300800 */
[----:B------:R-:W4:Y:S04]  /*27ee0*/  LDL.LU R18, [R1+0xa8] ;  /* 0x0000a80001127983 */ /* 0x000f280000300800 */
[----:B------:R-:W4:Y:S04]  /*27ef0*/  LDL.LU R19, [R1+0xac] ;  /* 0x0000ac0001137983 */ /* 0x000f280000300800 */
[----:B----4-:R-:W-:Y:S04]  /*27f00*/  STL.64 [R1+0x13a8], R18 ;  /* 0x0013a81201007387 */ /* 0x010fe80000100a00 */
[----:B--2---:R1:W-:Y:S04]  /*27f10*/  STL.64 [R1+0x13a0], R16 ;  /* 0x0013a01001007387 */ /* 0x0043e80000100a00 */
[----:B-1----:R-:W2:Y:S04]  /*27f20*/  LDL.LU R16, [R1+0xb0] ;  /* 0x0000b00001107983 */ /* 0x002ea80000300800 */
[----:B------:R-:W2:Y:S04]  /*27f30*/  LDL.LU R17, [R1+0xb4] ;  /* 0x0000b40001117983 */ /* 0x000ea80000300800 */
[----:B------:R-:W4:Y:S04]  /*27f40*/  LDL.LU R18, [R1+0xb8] ;  /* 0x0000b80001127983 */ /* 0x000f280000300800 */
[----:B------:R-:W4:Y:S01]  /*27f50*/  LDL.LU R19, [R1+0xbc] ;  /* 0x0000bc0001137983 */ /* 0x000f220000300800 */
[----:B------:R-:W-:Y:S03]  /*27f60*/  HMMA.16816.F32.BF16 R4, R4, R26, R20 ;  /* 0x0000001a0404723c */ /* 0x000fe60000041814 */
[----:B----4-:R-:W-:Y:S04]  /*27f70*/  STL.64 [R1+0x13c0], R18 ;  /* 0x0013c01201007387 */ /* 0x010fe80000100a00 */
[----:B--2---:R1:W-:Y:S04]  /*27f80*/  STL.64 [R1+0x13b8], R16 ;  /* 0x0013b81001007387 */ /* 0x0043e80000100a00 */
        /* <DEDUP_REMOVED lines=8> */
[----:B------:R-:W2:Y:S04]  /*28010*/  LDL.LU R18, [R1+0xd8] ;  /* 0x0000d80001127983 */ /* 0x000ea80000300800 */
[----:B------:R-:W2:Y:S04]  /*28020*/  LDL.LU R19, [R1+0xdc] ;  /* 0x0000dc0001137983 */ /* 0x000ea80000300800 */
[----:B------:R-:W2:Y:S04]  /*28030*/  LDL.LU.64 R22, [R1+0x13e8] ;  /* 0x0013e80001167983 */ /* 0x000ea80000300a00 */
[----:B------:R-:W2:Y:S04]  /*28040*/  LDL.LU.64 R20, [R1+0x13e0] ;  /* 0x0013e00001147983 */ /* 0x000ea80000300a00 */
[----:B------:R1:W-:Y:S04]  /*28050*/  STL.64 [R1+0x1358], R26 ;  /* 0x0013581a01007387 */ /* 0x0003e80000100a00 */
[----:B------:R-:W4:Y:S04]  /*28060*/  LDL.LU R24, [R1+0xe0] ;  /* 0x0000e00001187983 */ /* 0x000f280000300800 */
[----:B------:R0:W-:Y:S04]  /*28070*/  STL.64 [R1+0x480], R4 ;  /* 0x0004800401007387 */ /* 0x0001e80000100a00 */
[----:B------:R-:W-:Y:S04]  /*28080*/  STL.64 [R1+0x488], R6 ;  /* 0x0004880601007387 */ /* 0x000fe80000100a00 */
[----:B------:R-:W4:Y:S04]  /*28090*/  LDL.LU R25, [R1+0xe4] ;  /* 0x0000e40001197983 */ /* 0x000f280000300800 */
[----:B-1----:R-:W4:Y:S04]  /*280a0*/  LDL.LU R26, [R1+0xe8] ;  /* 0x0000e800011a7983 */ /* 0x002f280000300800 */
[----:B------:R-:W4:Y:S01]  /*280b0*/  LDL.LU R27, [R1+0xec] ;  /* 0x0000ec00011b7983 */ /* 0x000f220000300800 */
[----:B------:R-:W-:-:S02]  /*280c0*/  IMAD.MOV.U32 R15, RZ, RZ, R10 ;  /* 0x000000ffff0f7224 */ /* 0x000fc400078e000a */
[----:B------:R-:W-:Y:S01]  /*280d0*/  IMAD.MOV.U32 R10, RZ, RZ, R9 ;  /* 0x000000ffff0a7224 */ /* 0x000fe200078e0009 */
[----:B0-----:R-:W3:Y:S04]  /*280e0*/  LDL.LU.64 R4, [R1+0x5f0] ;  /* 0x0005f00001047983 */ /* 0x001ee80000300a00 */
[C---:B--2---:R-:W-:Y:S08]  /*280f0*/  HMMA.16816.F32.BF16 R12, R20.reuse, R14, R16 ;  /* 0x0000000e140c723c */ /* 0x044ff00000041810 */
[----:B----4-:R-:W-:Y:S01]  /*28100*/  HMMA.16816.F32.BF16 R8, R20, R10, R24 ;  /* 0x0000000a1408723c */ /* 0x010fe20000041818 */
[----:B------:R-:W2:-:S15]  /*28110*/  LDL.64 R26, [R1+0x5e8] ;  /* 0x0005e800011a7983 */ /* 0x000e9e0000100a00 */
[----:B------:R-:W-:-:S03]  /*28120*/  NOP ;  /* 0x0000000000007918 */ /* 0x000fc60000000000 */
[----:B------:R0:W-:Y:S04]  /*28130*/  STL.64 [R1+0x710], R8 ;  /* 0x0007100801007387 */ /* 0x0001e80000100a00 */
[----:B------:R-:W-:Y:S04]  /*28140*/  STL.64 [R1+0x718], R10 ;  /* 0x0007180a01007387 */ /* 0x000fe80000100a00 */
[----:B0-----:R-:W4:Y:S04]  /*28150*/  LDL.LU.64 R8, [R1+0x5e0] ;  /* 0x0005e00001087983 */ /* 0x001f280000300a00 */
        /* <DEDUP_REMOVED lines=10> */
[----:B0-----:R-:W2:Y:S04]  /*28200*/  LDL.LU.64 R14, [R1+0x13b0] ;  /* 0x0013b000010e7983 */ /* 0x001ea80000300a00 */
[----:B------:R-:W3:Y:S01]  /*28210*/  LDL.64 R6, [R1+0x5d8] ;  /* 0x0005d80001067983 */ /* 0x000ee20000100a00 */
        /* <DEDUP_REMOVED lines=17> */
[----:B0-----:R-:W2:Y:S04]  /*28330*/  LDL.LU.64 R14, [R1+0x1370] ;  /* 0x00137000010e7983 */ /* 0x001ea80000300a00 */
[----:B------:R-:W2:Y:S02]  /*28340*/  LDL.LU.64 R12, [R1+0x1368] ;  /* 0x00136800010c7983 */ /* 0x000ea40000300a00 */
[----:B--2---:R-:W-:Y:S02]  /*28350*/  HMMA.16816.F32.BF16 R16, R20, R18, R12 ;  /* 0x000000121410723c */ /* 0x004fe4000004180c */
[----:B------:R-:W2:-:S15]  /*28360*/  LDL.LU R13, [R1+0xf3c] ;  /* 0x000f3c00010d7983 */ /* 0x000e9e0000300800 */
[----:B------:R-:W-:Y:S02]  /*28370*/  NOP ;  /* 0x0000000000007918 */ /* 0x000fe40000000000 */
[----:B------:R-:W-:Y:S04]  /*28380*/  STL.64 [R1+0x450], R16 ;  /* 0x0004501001007387 */ /* 0x000fe80000100a00 */
[----:B------:R0:W-:Y:S04]  /*28390*/  STL.64 [R1+0x458], R18 ;  /* 0x0004581201007387 */ /* 0x0001e80000100a00 */
[----:B0-----:R-:W2:Y:S04]  /*283a0*/  LDL.LU R19, [R1+0xf34] ;  /* 0x000f340001137983 */ /* 0x001ea80000300800 */
[----:B------:R-:W2:Y:S04]  /*283b0*/  LDL.LU R18, [R1+0xf2c] ;  /* 0x000f2c0001127983 */ /* 0x000ea80000300800 */
[----:B------:R-:W2:Y:S04]  /*283c0*/  LDL.LU R12, [R1+0xf24] ;  /* 0x000f2400010c7983 */ /* 0x000ea80000300800 */
[----:B------:R-:W2:Y:S04]  /*283d0*/  LDL.LU R14, [R1+0xf1c] ;  /* 0x000f1c00010e7983 */ /* 0x000ea80000300800 */
[----:B------:R-:W2:Y:S01]  /*283e0*/  LDL.LU R15, [R1+0xf14] ;  /* 0x000f1400010f7983 */ /* 0x000ea20000300800 */
[----:B------:R-:W-:-:S04]  /*283f0*/  IMAD.SHL.U32 R11, R28, 0x40, RZ ;  /* 0x000000401c0b7824 */ /* 0x000fc800078e00ff */
[----:B------:R-:W-:Y:S01]  /*28400*/  IMAD.SHL.U32 R11, R11, 0x2, RZ ;  /* 0x000000020b0b7824 */ /* 0x000fe200078e00ff */
[----:B--2---:R-:W-:Y:S04]  /*28410*/  STL.64 [R1+0x1350], R14 ;  /* 0x0013500e01007387 */ /* 0x004fe80000100a00 */
[----:B------:R0:W-:Y:S04]  /*28420*/  STL.64 [R1+0x1348], R12 ;  /* 0x0013480c01007387 */ /* 0x0001e80000100a00 */
[----:B0-----:R-:W2:Y:S01]  /*28430*/  LDL.LU R12, [R1+0x70] ;  /* 0x00007000010c7983 */ /* 0x001ea20000300800 */
[----:B---3--:R-:W-:-:S03]  /*28440*/  IMAD.MOV.U32 R13, RZ, RZ, R0 ;  /* 0x000000ffff0d7224 */ /* 0x008fc600078e0000 */
[----:B------:R-:W3:Y:S04]  /*28450*/  LDL.LU R0, [R1+0x1360] ;  /* 0x0013600001007983 */ /* 0x000ee80000300800 */
[----:B------:R-:W2:Y:S04]  /*28460*/  LDL.LU R16, [R1+0xf38] ;  /* 0x000f380001107983 */ /* 0x000ea80000300800 */
[----:B------:R-:W2:Y:S04]  /*28470*/  LDL.LU R17, [R1+0xf0c] ;  /* 0x000f0c0001117983 */ /* 0x000ea80000300800 */
[----:B------:R-:W2:Y:S01]  /*28480*/  LDL.LU R25, [R1+0xf30] ;  /* 0x000f300001197983 */ /* 0x000ea20000300800 */
[----:B------:R-:W-:-:S03]  /*28490*/  IADD3 R10, P0, PT, R4, R11, RZ ;  /* 0x0000000b040a7210 */ /* 0x000fc60007f1e0ff */
[----:B------:R-:W2:Y:S04]  /*284a0*/  LDL.LU R24, [R1+0xf04] ;  /* 0x000f040001187983 */ /* 0x000ea80000300800 */
[----:B------:R-:W2:Y:S01]  /*284b0*/  LDL.LU R29, [R1+0xf28] ;  /* 0x000f2800011d7983 */ /* 0x000ea20000300800 */
[----:B------:R-:W-:Y:S02]  /*284c0*/  IMAD.MOV.U32 R14, RZ, RZ, R3 ;  /* 0x000000ffff0e7224 */ /* 0x000fe400078e0003 */
[----:B------:R-:W-:Y:S01]  /*284d0*/  IMAD.MOV.U32 R15, RZ, RZ, R2 ;  /* 0x000000ffff0f7224 */ /* 0x000fe200078e0002 */
[----:B------:R-:W2:Y:S04]  /*284e0*/  LDL.LU R28, [R1+0xefc] ;  /* 0x000efc00011c7983 */ /* 0x000ea80000300800 */
[----:B------:R-:W2:Y:S01]  /*284f0*/  LDL.LU R2, [R1+0xf20] ;  /* 0x000f200001027983 */ /* 0x000ea20000300800 */
[----:B------:R-:W-:-:S03]  /*28500*/  IADD3 R3, P1, PT, R26, R11, RZ ;  /* 0x0000000b1a037210 */ /* 0x000fc60007f3e0ff */
[----:B------:R-:W2:Y:S01]  /*28510*/  LDL.LU.64 R26, [R1+0x1358] ;  /* 0x00135800011a7983 */ /* 0x000ea20000300a00 */
[-C--:B------:R-:W-:Y:S01]  /*28520*/  IADD3 R6, P2, PT, R6, R11.reuse, RZ ;  /* 0x0000000b06067210 */ /* 0x080fe20007f5e0ff */
[----:B---3--:R-:W-:Y:S01]  /*28530*/  IMAD.X R4, R5, 0x1, R0, P0 ;  /* 0x0000000105047824 */ /* 0x008fe200000e0600 */
[----:B----4-:R-:W-:-:S05]  /*28540*/  IADD3 R5, P0, PT, R8, R11, RZ ;  /* 0x0000000b08057210 */ /* 0x010fca0007f1e0ff */
[----:B------:R-:W-:Y:S01]  /*28550*/  IMAD.X R8, R9, 0x1, R0, P0 ;  /* 0x0000000109087824 */ /* 0x000fe200000e0600 */
[----:B------:R0:W-:Y:S04]  /*28560*/  STL [R1+0x1210], R5 ;  /* 0x0012100501007387 */ /* 0x0001e80000100800 */
[----:B0-----:R-:W3:Y:S04]  /*28570*/  LDL.LU R5, [R1+0x7d0] ;  /* 0x0007d00001057983 */ /* 0x001ee80000300800 */
[----:B------:R0:W-:Y:S04]  /*28580*/  STL [R1+0x1214], R6 ;  /* 0x0012140601007387 */ /* 0x0001e80000100800 */
[----:B0-----:R-:W4:Y:S04]  /*28590*/  LDL.LU.64 R6, [R1+0x5e8] ;  /* 0x0005e80001067983 */ /* 0x001f280000300a00 */
[----:B------:R0:W-:Y:S04]  /*285a0*/  STL [R1+0x1218], R8 ;  /* 0x0012180801007387 */ /* 0x0001e80000100800 */
[----:B0-----:R-:W4:Y:S01]  /*285b0*/  LDL.LU.64 R8, [R1+0x5d8] ;  /* 0x0005d80001087983 */ /* 0x001f220000300a00 */
[----:B--2---:R-:W-:-:S15]  /*285c0*/  HMMA.16816.F32.BF16 R12, R20, R26, R12 ;  /* 0x0000001a140c723c */ /* 0x004fde000004180c */
[----:B------:R-:W-:-:S04]  /*285d0*/  NOP ;  /* 0x0000000000007918 */ /* 0x000fc80000000000 */
[----:B------:R-:W-:Y:S02]  /*285e0*/  IMAD.MOV.U32 R21, RZ, RZ, R15 ;  /* 0x000000ffff157224 */ /* 0x000fe400078e000f */
[----:B------:R-:W-:Y:S02]  /*285f0*/  IMAD.MOV.U32 R20, RZ, RZ, R13 ;  /* 0x000000ffff147224 */ /* 0x000fe400078e000d */
[----:B---3--:R-:W-:-:S05]  /*28600*/  VIADD R5, R5, 0x1 ;  /* 0x0000000105057836 */ /* 0x008fca0000000000 */
[----:B------:R-:W-:Y:S01]  /*28610*/  STL [R1+0x7d0], R5 ;  /* 0x0007d00501007387 */ /* 0x000fe20000100800 */
[----:B----4-:R-:W-:-:S05]  /*28620*/  IMAD.X R9, R9, 0x1, R0, P2 ;  /* 0x0000000109097824 */ /* 0x010fca00010e0600 */
[----:B------:R-:W-:Y:S04]  /*28630*/  STL [R1+0x121c], R9 ;  /* 0x00121c0901007387 */ /* 0x000fe80000100800 */
[----:B------:R-:W-:Y:S04]  /*28640*/  STL.64 [R1+0x460], R12 ;  /* 0x0004600c01007387 */ /* 0x000fe80000100a00 */
[----:B------:R0:W-:Y:S04]  /*28650*/  STL.64 [R1+0x468], R14 ;  /* 0x0004680e01007387 */ /* 0x0001e80000100a00 */
[----:B0-----:R-:W2:Y:S04]  /*28660*/  LDL.LU.64 R14, [R1+0x1350] ;  /* 0x00135000010e7983 */ /* 0x001ea80000300a00 */
[----:B------:R-:W3:Y:S01]  /*28670*/  LDL.LU.64 R12, [R1+0x1348] ;  /* 0x00134800010c7983 */ /* 0x000ee20000300a00 */
[----:B------:R-:W-:Y:S01]  /*28680*/  IMAD.X R7, R7, 0x1, R0, P1 ;  /* 0x0000000107077824 */ /* 0x000fe200008e0600 */
[----:B------:R-:W-:Y:S01]  /*28690*/  ISETP.NE.U32.AND P0, PT, R5, UR7, PT ;  /* 0x0000000705007c0c */ /* 0x000fe2000bf05070 */
[----:B------:R-:W-:-:S02]  /*286a0*/  IMAD.MOV.U32 R8, RZ, RZ, R10 ;  /* 0x000000ffff087224 */ /* 0x000fc400078e000a */
[----:B------:R-:W-:Y:S02]  /*286b0*/  IMAD.MOV.U32 R9, RZ, RZ, R4 ;  /* 0x000000ffff097224 */ /* 0x000fe400078e0004 */
[----:B------:R-:W-:Y:S02]  /*286c0*/  IMAD.MOV.U32 R4, RZ, RZ, R3 ;  /* 0x000000ffff047224 */ /* 0x000fe400078e0003 */
[----:B------:R-:W-:Y:S01]  /*286d0*/  IMAD.MOV.U32 R5, RZ, RZ, R7 ;  /* 0x000000ffff057224 */ /* 0x000fe200078e0007 */
[----:B------:R-:W-:Y:S01]  /*286e0*/  STL [R1+0x1224], R20 ;  /* 0x0012241401007387 */ /* 0x000fe20000100800 */
[----:B------:R-:W-:-:S03]  /*286f0*/  IADD3 R19, P3, PT, R19, R11, RZ ;  /* 0x0000000b13137210 */ /* 0x000fc60007f7e0ff */
[----:B------:R-:W-:Y:S01]  /*28700*/  STL [R1+0x1220], R21 ;  /* 0x0012201501007387 */ /* 0x000fe20000100800 */
[----:B------:R-:W-:-:S03]  /*28710*/  IADD3 R18, P4, PT, R18, R11, RZ ;  /* 0x0000000b12127210 */ /* 0x000fc60007f9e0ff */
[----:B------:R-:W-:Y:S04]  /*28720*/  STL.64 [R1+0x5f0], R8 ;  /* 0x0005f00801007387 */ /* 0x000fe80000100a00 */
[----:B------:R-:W-:Y:S01]  /*28730*/  STL.64 [R1+0x5e8], R4 ;  /* 0x0005e80401007387 */ /* 0x000fe20000100a00 */
[--C-:B------:R-:W-:Y:S01]  /*28740*/  IMAD.X R25, R25, 0x1, R0.reuse, P3 ;  /* 0x0000000119197824 */ /* 0x100fe200018e0600 */
[-C--:B------:R-:W-:Y:S01]  /*28750*/  IADD3 R24, P3, PT, R24, R11.reuse, RZ ;  /* 0x0000000b18187210 */ /* 0x080fe20007f7e0ff */
[----:B------:R-:W-:Y:S01]  /*28760*/  IMAD.X R29, R29, 0x1, R0, P4 ;  /* 0x000000011d1d7824 */ /* 0x000fe200020e0600 */
[-C--:B------:R-:W-:Y:S02]  /*28770*/  IADD3 R28, P4, PT, R28, R11.reuse, RZ ;  /* 0x0000000b1c1c7210 */ /* 0x080fe40007f9e0ff */
[----:B---3--:R-:W-:-:S02]  /*28780*/  IADD3 R13, P2, PT, R13, R11, RZ ;  /* 0x0000000b0d0d7210 */ /* 0x008fc40007f5e0ff */
[-C--:B------:R-:W-:Y:S02]  /*28790*/  IADD3 R12, P5, PT, R12, R11.reuse, RZ ;  /* 0x0000000b0c0c7210 */ /* 0x080fe40007fbe0ff */
[-C--:B--2---:R-:W-:Y:S02]  /*287a0*/  IADD3 R14, P6, PT, R14, R11.reuse, RZ ;  /* 0x0000000b0e0e7210 */ /* 0x084fe40007fde0ff */
[----:B------:R-:W-:Y:S01]  /*287b0*/  IADD3 R15, P1, PT, R15, R11, RZ ;  /* 0x0000000b0f0f7210 */ /* 0x000fe20007f3e0ff */
[----:B------:R-:W-:Y:S04]  /*287c0*/  STL [R1+0xf3c], R13 ;  /* 0x000f3c0d01007387 */ /* 0x000fe80000100800 */
[----:B------:R-:W-:Y:S01]  /*287d0*/  STL [R1+0xf34], R19 ;  /* 0x000f341301007387 */ /* 0x000fe20000100800 */
[----:B------:R-:W-:-:S03]  /*287e0*/  IMAD.X R16, R16, 0x1, R0, P2 ;  /* 0x0000000110107824 */ /* 0x000fc600010e0600 */
[----:B------:R-:W-:Y:S01]  /*287f0*/  STL [R1+0xf2c], R18 ;  /* 0x000f2c1201007387 */ /* 0x000fe20000100800 */
[----:B------:R-:W-:-:S03]  /*28800*/  IADD3 R17, P2, PT, R17, R11, RZ ;  /* 0x0000000b11117210 */ /* 0x000fc60007f5e0ff */
[----:B------:R-:W-:Y:S04]  /*28810*/  STL [R1+0xf24], R12 ;  /* 0x000f240c01007387 */ /* 0x000fe80000100800 */
[----:B------:R-:W-:Y:S04]  /*28820*/  STL [R1+0xf1c], R14 ;  /* 0x000f1c0e01007387 */ /* 0x000fe80000100800 */
[----:B------:R-:W-:Y:S04]  /*28830*/  STL [R1+0xf14], R15 ;  /* 0x000f140f01007387 */ /* 0x000fe80000100800 */
[----:B------:R-:W-:Y:S04]  /*28840*/  STL [R1+0xf38], R16 ;  /* 0x000f381001007387 */ /* 0x000fe80000100800 */
[----:B------:R-:W-:Y:S04]  /*28850*/  STL [R1+0xf0c], R17 ;  /* 0x000f0c1101007387 */ /* 0x000fe80000100800 */
[----:B------:R-:W-:Y:S04]  /*28860*/  STL [R1+0xf30], R25 ;  /* 0x000f301901007387 */ /* 0x000fe80000100800 */
[----:B------:R-:W-:Y:S04]  /*28870*/  STL [R1+0xf04], R24 ;  /* 0x000f041801007387 */ /* 0x000fe80000100800 */
[----:B------:R0:W-:Y:S01]  /*28880*/  STL [R1+0x1344], R0 ;  /* 0x0013440001007387 */ /* 0x0001e20000100800 */
[----:B------:R-:W-:-:S03]  /*28890*/  IMAD.X R2, R2, 0x1, R0, P5 ;  /* 0x0000000102027824 */ /* 0x000fc600028e0600 */
[----:B------:R-:W-:Y:S04]  /*288a0*/  STL [R1+0xf28], R29 ;  /* 0x000f281d01007387 */ /* 0x000fe80000100800 */
[----:B0-----:R-:W2:Y:S04]  /*288b0*/  LDL.LU R0, [R1+0xef4] ;  /* 0x000ef40001007983 */ /* 0x001ea80000300800 */
[----:B------:R-:W-:Y:S04]  /*288c0*/  STL [R1+0xefc], R28 ;  /* 0x000efc1c01007387 */ /* 0x000fe80000100800 */
[----:B------:R-:W3:Y:S04]  /*288d0*/  LDL.LU R3, [R1+0xee4] ;  /* 0x000ee40001037983 */ /* 0x000ee80000300800 */
[----:B------:R-:W-:Y:S04]  /*288e0*/  STL [R1+0xf20], R2 ;  /* 0x000f200201007387 */ /* 0x000fe80000100800 */
[----:B---3--:R0:W-:Y:S04]  /*288f0*/  STL [R1+0x1338], R3 ;  /* 0x0013380301007387 */ /* 0x0081e80000100800 */
[----:B0-----:R-:W3:Y:S04]  /*28900*/  LDL.LU R3, [R1+0xf10] ;  /* 0x000f100001037983 */ /* 0x001ee80000300800 */
[----:B---3--:R0:W-:Y:S04]  /*28910*/  STL [R1+0x133c], R3 ;  /* 0x00133c0301007387 */ /* 0x0081e80000100800 */
[----:B0-----:R-:W3:Y:S01]  /*28920*/  LDL.LU R3, [R1+0xeec] ;  /* 0x000eec0001037983 */ /* 0x001ee20000300800 */
[----:B--2---:R-:W-:-:S03]  /*28930*/  IADD3 R0, P5, PT, R0, R11, RZ ;  /* 0x0000000b00007210 */ /* 0x004fc60007fbe0ff */
[----:B---3--:R0:W-:Y:S04]  /*28940*/  STL [R1+0x1340], R3 ;  /* 0x0013400301007387 */ /* 0x0081e80000100800 */
[----:B0-----:R-:W2:Y:S04]  /*28950*/  LDL.LU R3, [R1+0xf18] ;  /* 0x000f180001037983 */ /* 0x001ea80000300800 */
[----:B------:R-:W3:Y:S04]  /*28960*/  LDL.LU R7, [R1+0xf08] ;  /* 0x000f080001077983 */ /* 0x000ee80000300800 */
[----:B------:R-:W4:Y:S04]  /*28970*/  LDL.LU R10, [R1+0xedc] ;  /* 0x000edc00010a7983 */ /* 0x000f280000300800 */
        /* <DEDUP_REMOVED lines=24> */
[----:B------:R0:W-:Y:S04]  /*28b00*/  STL [R1+0xef4], R0 ;  /* 0x000ef40001007387 */ /* 0x0001e80000100800 */
[----:B0-----:R-:W2:Y:S02]  /*28b10*/  LDL.LU R0, [R1+0x1344] ;  /* 0x0013440001007983 */ /* 0x001ea40000300800 */
[----:B--2---:R-:W-:-:S05]  /*28b20*/  IMAD.X R3, R3, 0x1, R0, P6 ;  /* 0x0000000103037824 */ /* 0x004fca00030e0600 */
[----:B------:R0:W-:Y:S04]  /*28b30*/  STL [R1+0xf18], R3 ;  /* 0x000f180301007387 */ /* 0x0001e80000100800 */
[----:B0-----:R-:W2:Y:S02]  /*28b40*/  LDL.LU R3, [R1+0x1340] ;  /* 0x0013400001037983 */ /* 0x001ea40000300800 */
[----:B--2---:R-:W-:-:S05]  /*28b50*/  IADD3 R3, P6, PT, R3, R11, RZ ;  /* 0x0000000b03037210 */ /* 0x004fca0007fde0ff */
[----:B------:R0:W-:Y:S04]  /*28b60*/  STL [R1+0xeec], R3 ;  /* 0x000eec0301007387 */ /* 0x0001e80000100800 */
[----:B0-----:R-:W2:Y:S02]  /*28b70*/  LDL.LU R3, [R1+0x133c] ;  /* 0x00133c0001037983 */ /* 0x001ea40000300800 */
[----:B--2---:R-:W-:-:S05]  /*28b80*/  IMAD.X R3, R3, 0x1, R0, P1 ;  /* 0x0000000103037824 */ /* 0x004fca00008e0600 */
[----:B------:R0:W-:Y:S04]  /*28b90*/  STL [R1+0xf10], R3 ;  /* 0x000f100301007387 */ /* 0x0001e80000100800 */
[----:B0-----:R-:W2:Y:S01]  /*28ba0*/  LDL.LU R3, [R1+0x1338] ;  /* 0x0013380001037983 */ /* 0x001ea20000300800 */
[--C-:B---3--:R-:W-:Y:S01]  /*28bb0*/  IMAD.X R7, R7, 0x1, R0.reuse, P2 ;  /* 0x0000000107077824 */ /* 0x108fe200010e0600 */
[-C--:B----4-:R-:W-:Y:S01]  /*28bc0*/  IADD3 R10, P2, PT, R10, R11.reuse, RZ ;  /* 0x0000000b0a0a7210 */ /* 0x090fe20007f5e0ff */
[--C-:B------:R-:W-:Y:S01]  /*28bd0*/  IMAD.X R4, R4, 0x1, R0.reuse, P3 ;  /* 0x0000000104047824 */ /* 0x100fe200018e0600 */
[-C--:B------:R-:W-:Y:S01]  /*28be0*/  IADD3 R21, P3, PT, R21, R11.reuse, RZ ;  /* 0x0000000b15157210 */ /* 0x080fe20007f7e0ff */
        /* <DEDUP_REMOVED lines=16> */
[----:B------:R-:W-:Y:S01]  /*28cf0*/  IMAD.X R28, R28, 0x1, R0, P2 ;  /* 0x000000011c1c7824 */ /* 0x000fe200010e0600 */
[----:B------:R-:W-:-:S02]  /*28d00*/  IADD3 R2, P2, PT, R2, R11, RZ ;  /* 0x0000000b02027210 */ /* 0x000fc40007f5e0ff */
[----:B--2---:R-:W-:-:S05]  /*28d10*/  IADD3 R3, P1, PT, R3, R11, RZ ;  /* 0x0000000b03037210 */ /* 0x004fca0007f3e0ff */
[----:B------:R-:W-:Y:S04]  /*28d20*/  STL [R1+0xee4], R3 ;  /* 0x000ee40301007387 */ /* 0x000fe80000100800 */
[----:B------:R-:W-:Y:S04]  /*28d30*/  STL [R1+0xf08], R7 ;  /* 0x000f080701007387 */ /* 0x000fe80000100800 */
[----:B------:R-:W-:Y:S04]  /*28d40*/  STL [R1+0xedc], R10 ;  /* 0x000edc0a01007387 */ /* 0x000fe80000100800 */
[----:B------:R-:W-:Y:S04]  /*28d50*/  STL [R1+0xf00], R4 ;  /* 0x000f000401007387 */ /* 0x000fe80000100800 */
[----:B------:R-:W-:Y:S04]  /*28d60*/  STL [R1+0xed4], R21 ;  /* 0x000ed41501007387 */ /* 0x000fe80000100800 */
        /* <DEDUP_REMOVED lines=17> */
[----:B------:R-:W-:Y:S04]  /*28e80*/  STL [R1+0xec0], R15 ;  /* 0x000ec00f01007387 */ /* 0x000fe80000100800 */
[----:B------:R-:W-:Y:S01]  /*28e90*/  STL [R1+0xe94], R16 ;  /* 0x000e941001007387 */ /* 0x000fe20000100800 */
[----:B------:R-:W-:-:S03]  /*28ea0*/  IADD3 R29, P1, PT, R29, R11, RZ ;  /* 0x0000000b1d1d7210 */ /* 0x000fc60007f3e0ff */
[----:B------:R-:W-:Y:S04]  /*28eb0*/  STL [R1+0xeb8], R17 ;  /* 0x000eb81101007387 */ /* 0x000fe80000100800 */
[----:B------:R-:W-:Y:S04]  /*28ec0*/  STL [R1+0xe8c], R25 ;  /* 0x000e8c1901007387 */ /* 0x000fe80000100800 */
[----:B------:R-:W-:Y:S04]  /*28ed0*/  STL [R1+0xeb0], R24 ;  /* 0x000eb01801007387 */ /* 0x000fe80000100800 */
[----:B------:R0:W-:Y:S04]  /*28ee0*/  STL [R1+0x1334], R11 ;  /* 0x0013340b01007387 */ /* 0x0001e80000100800 */
        /* <DEDUP_REMOVED lines=9> */
[----:B--2---:R-:W-:-:S03]  /*28f80*/  IMAD.X R11, R11, 0x1, R0, P3 ;  /* 0x000000010b0b7824 */ /* 0x004fc600018e0600 */
        /* <DEDUP_REMOVED lines=30> */
[----:B--2---:R-:W-:-:S05]  /*29170*/  IADD3 R3, P3, PT, R3, R11, RZ ;  /* 0x0000000b03037210 */ /* 0x004fca0007f7e0ff */
[----:B------:R0:W-:Y:S04]  /*29180*/  STL [R1+0xe74], R3 ;  /* 0x000e740301007387 */ /* 0x0001e80000100800 */
[----:B0-----:R-:W2:Y:S02]  /*29190*/  LDL.LU R3, [R1+0x1330] ;  /* 0x0013300001037983 */ /* 0x001ea40000300800 */
[----:B--2---:R-:W-:-:S05]  /*291a0*/  IMAD.X R3, R3, 0x1, R0, P4 ;  /* 0x0000000103037824 */ /* 0x004fca00020e0600 */
[----:B------:R0:W-:Y:S04]  /*291b0*/  STL [R1+0xe98], R3 ;  /* 0x000e980301007387 */ /* 0x0001e80000100800 */
[----:B0-----:R-:W2:Y:S02]  /*291c0*/  LDL.LU R3, [R1+0x132c] ;  /* 0x00132c0001037983 */ /* 0x001ea40000300800 */
[----:B--2---:R-:W-:-:S05]  /*291d0*/  IADD3 R3, P4, PT, R3, R11, RZ ;  /* 0x0000000b03037210 */ /* 0x004fca0007f9e0ff */
[----:B------:R0:W-:Y:S04]  /*291e0*/  STL [R1+0xe6c], R3 ;  /* 0x000e6c0301007387 */ /* 0x0001e80000100800 */
[----:B0-----:R-:W2:Y:S01]  /*291f0*/  LDL.LU R3, [R1+0x1328] ;  /* 0x0013280001037983 */ /* 0x001ea20000300800 */
[--C-:B----4-:R-:W-:Y:S01]  /*29200*/  IMAD.X R10, R10, 0x1, R0.reuse, P6 ;  /* 0x000000010a0a7824 */ /* 0x110fe200030e0600 */
        /* <DEDUP_REMOVED lines=18> */
[----:B------:R-:W-:Y:S01]  /*29330*/  IADD3 R24, P4, PT, R24, R11, RZ ;  /* 0x0000000b18187210 */ /* 0x000fe20007f9e0ff */
[----:B------:R-:W-:-:S02]  /*29340*/  IMAD.X R2, R2, 0x1, R0, P6 ;  /* 0x0000000102027824 */ /* 0x000fc400030e0600 */
[----:B--2---:R-:W-:Y:S01]  /*29350*/  IMAD.X R3, R3, 0x1, R0, P5 ;  /* 0x0000000103037824 */ /* 0x004fe200028e0600 */
[----:B---3--:R-:W-:-:S04]  /*29360*/  IADD3 R7, P5, PT, R7, R11, RZ ;  /* 0x0000000b07077210 */ /* 0x008fc80007fbe0ff */
        /* <DEDUP_REMOVED lines=1404> */
[----:B------:R-:W-:Y:S01]  /*2eb30*/  IADD3 R12, P2, PT, R12, UR8, RZ ;  /* 0x000000080c0c7c10 */ /* 0x000fe2000ff5e0ff */
[--C-:B------:R-:W-:Y:S01]  /*2eb40*/  IMAD.X R14, R14, 0x1, R0.reuse, P3 ;  /* 0x000000010e0e7824 */ /* 0x100fe200018e0600 */
[----:B------:R-:W-:Y:S01]  /*2eb50*/  IADD3 R15, P3, PT, R15, UR8, RZ ;  /* 0x000000080f0f7c10 */ /* 0x000fe2000ff7e0ff */
[--C-:B------:R-:W-:Y:S01]  /*2eb60*/  IMAD.X R16, R16, 0x1, R0.reuse, P4 ;  /* 0x0000000110107824 */ /* 0x100fe200020e0600 */
[----:B------:R-:W-:Y:S01]  /*2eb70*/  IADD3 R17, P4, PT, R17, UR8, RZ ;  /* 0x0000000811117c10 */ /* 0x000fe2000ff9e0ff */
[--C-:B------:R-:W-:Y:S01]  /*2eb80*/  IMAD.X R25, R25, 0x1, R0.reuse, P5 ;  /* 0x0000000119197824 */ /* 0x100fe200028e0600 */
[----:B------:R-:W-:Y:S01]  /*2eb90*/  IADD3 R24, P5, PT, R24, UR8, RZ ;  /* 0x0000000818187c10 */ /* 0x000fe2000ffbe0ff */
[----:B--2---:R-:W-:Y:S01]  /*2eba0*/  IMAD.X R3, R3, 0x1, R0, P6 ;  /* 0x0000000103037824 */ /* 0x004fe200030e0600 */
[----:B---3--:R-:W-:-:S04]  /*2ebb0*/  IADD3 R7, P6, PT, R7, R11, RZ ;  /* 0x0000000b07077210 */ /* 0x008fc80007fde0ff */
[----:B------:R0:W-:Y:S04]  /*2ebc0*/  STL [R1+0xf50], R3 ;  /* 0x000f500301007387 */ /* 0x0001e80000100800 */
        /* <DEDUP_REMOVED lines=25> */
[----:B0-----:R-:W2:Y:S01]  /*2ed60*/  LDL.LU R3, [R1+0x1104] ;  /* 0x0011040001037983 */ /* 0x001ea20000300800 */
[----:B------:R-:W-:Y:S01]  /*2ed70*/  IMAD.X R29, R29, 0x1, R0, P6 ;  /* 0x000000011d1d7824 */ /* 0x000fe200030e0600 */
[----:B------:R-:W-:-:S04]  /*2ed80*/  IADD3 R28, P6, PT, R28, UR8, RZ ;  /* 0x000000081c1c7c10 */ /* 0x000fc8000ffde0ff */
[----:B------:R-:W-:Y:S01]  /*2ed90*/  STL [R1+0xfb0], R29 ;  /* 0x000fb01d01007387 */ /* 0x000fe20000100800 */
[----:B------:R-:W-:-:S03]  /*2eda0*/  IMAD.X R2, R2, 0x1, R0, P1 ;  /* 0x0000000102027824 */ /* 0x000fc600008e0600 */
[----:B--2---:R0:W-:Y:S04]  /*2edb0*/  STL [R1+0x1244], R3 ;  /* 0x0012440301007387 */ /* 0x0041e80000100800 */
[----:B------:R1:W-:Y:S04]  /*2edc0*/  STL [R1+0x1114], R28 ;  /* 0x0011141c01007387 */ /* 0x0003e80000100800 */
[----:B0-----:R-:W2:Y:S04]  /*2edd0*/  LDL.LU R3, [R1+0x110c] ;  /* 0x00110c0001037983 */ /* 0x001ea80000300800 */
[----:B------:R0:W-:Y:S04]  /*2ede0*/  STL [R1+0xfbc], R2 ;  /* 0x000fbc0201007387 */ /* 0x0001e80000100800 */
[----:B------:R-:W3:Y:S04]  /*2edf0*/  LDL.LU R7, [R1+0xfcc] ;  /* 0x000fcc0001077983 */ /* 0x000ee80000300800 */
[----:B------:R-:W4:Y:S04]  /*2ee00*/  LDL.LU R10, [R1+0x10fc] ;  /* 0x0010fc00010a7983 */ /* 0x000f280000300800 */
        /* <DEDUP_REMOVED lines=25> */
[----:B------:R0:W-:Y:S04]  /*2efa0*/  STL [R1+0x1228], R0 ;  /* 0x0012280001007387 */ /* 0x0001e80000100800 */
[----:B0-----:R-:W4:Y:S01]  /*2efb0*/  LDL.LU R0, [R1+0xfb8] ;  /* 0x000fb80001007983 */ /* 0x001f220000300800 */
[----:B--2---:R-:W-:-:S05]  /*2efc0*/  IADD3 R3, P1, PT, R3, UR8, RZ ;  /* 0x0000000803037c10 */ /* 0x004fca000ff3e0ff */
[----:B------:R0:W-:Y:S04]  /*2efd0*/  STL [R1+0x110c], R3 ;  /* 0x00110c0301007387 */ /* 0x0001e80000100800 */
[----:B0-----:R-:W2:Y:S01]  /*2efe0*/  LDL.LU R3, [R1+0x1244] ;  /* 0x0012440001037983 */ /* 0x001ea20000300800 */
[----:B---3--:R-:W-:Y:S02]  /*2eff0*/  IADD3.X R7, PT, PT, R7, UR4, RZ, P3, !PT ;  /* 0x0000000407077c10 */ /* 0x008fe40009ffe4ff */
[----:B----4-:R-:W-:Y:S02]  /*2f000*/  IADD3 R10, P3, PT, R10, UR8, RZ ;  /* 0x000000080a0a7c10 */ /* 0x010fe4000ff7e0ff */
[----:B------:R-:W-:Y:S02]  /*2f010*/  IADD3.X R4, PT, PT, R4, UR4, RZ, P4, !PT ;  /* 0x0000000404047c10 */ /* 0x000fe4000a7fe4ff */
[----:B------:R-:W-:-:S02]  /*2f020*/  IADD3 R21, P4, PT, R21, UR8, RZ ;  /* 0x0000000815157c10 */ /* 0x000fc4000ff9e0ff */
[----:B------:R-:W-:Y:S02]  /*2f030*/  IADD3.X R20, PT, PT, R20, UR4, RZ, P5, !PT ;  /* 0x0000000414147c10 */ /* 0x000fe4000affe4ff */
[----:B------:R-:W-:Y:S02]  /*2f040*/  IADD3 R22, P5, PT, R22, UR8, RZ ;  /* 0x0000000816167c10 */ /* 0x000fe4000ffbe0ff */
[----:B------:R-:W-:Y:S02]  /*2f050*/  IADD3.X R23, PT, PT, R23, UR4, RZ, P6, !PT ;  /* 0x0000000417177c10 */ /* 0x000fe4000b7fe4ff */
[----:B------:R-:W-:Y:S02]  /*2f060*/  IADD3 R26, P6, PT, R26, UR8, RZ ;  /* 0x000000081a1a7c10 */ /* 0x000fe4000ffde0ff */
[----:B------:R-:W-:Y:S02]  /*2f070*/  IADD3.X R27, PT, PT, R27, UR4, RZ, P1, !PT ;  /* 0x000000041b1b7c10 */ /* 0x000fe40008ffe4ff */
[----:B------:R-:W-:-:S02]  /*2f080*/  IADD3 R9, P1, PT, R9, UR8, RZ ;  /* 0x0000000809097c10 */ /* 0x000fc4000ff3e0ff */
[----:B------:R-:W-:-:S05]  /*2f090*/  IADD3.X R0, PT, PT, R0, UR4, RZ, P2, !PT ;  /* 0x0000000400007c10 */ /* 0x000fca00097fe4ff */
[----:B------:R0:W-:Y:S01]  /*2f0a0*/  STL [R1+0xfb8], R0 ;  /* 0x000fb80001007387 */ /* 0x0001e20000100800 */
[----:B------:R-:W-:Y:S02]  /*2f0b0*/  IADD3.X R5, PT, PT, R5, UR4, RZ, P3, !PT ;  /* 0x0000000405057c10 */ /* 0x000fe40009ffe4ff */
[----:B------:R-:W-:Y:S02]  /*2f0c0*/  IADD3 R13, P3, PT, R13, UR8, RZ ;  /* 0x000000080d0d7c10 */ /* 0x000fe4000ff7e0ff */
[----:B------:R-:W-:Y:S02]  /*2f0d0*/  IADD3.X R11, PT, PT, R11, UR4, RZ, P4, !PT ;  /* 0x000000040b0b7c10 */ /* 0x000fe4000a7fe4ff */
[----:B------:R-:W-:Y:S02]  /*2f0e0*/  IADD3 R19, P4, PT, R19, UR8, RZ ;  /* 0x0000000813137c10 */ /* 0x000fe4000ff9e0ff */
[----:B------:R-:W-:Y:S02]  /*2f0f0*/  IADD3.X R18, PT, PT, R18, UR4, RZ, P5, !PT ;  /* 0x0000000412127c10 */ /* 0x000fe4000affe4ff */
[----:B------:R-:W-:-:S02]  /*2f100*/  IADD3 R12, P5, PT, R12, UR8, RZ ;  /* 0x000000080c0c7c10 */ /* 0x000fc4000ffbe0ff */
[----:B------:R-:W-:Y:S02]  /*2f110*/  IADD3.X R14, PT, PT, R14, UR4, RZ, P6, !PT ;  /* 0x000000040e0e7c10 */ /* 0x000fe4000b7fe4ff */
[----:B------:R-:W-:Y:S02]  /*2f120*/  IADD3 R15, P6, PT, R15, UR8, RZ ;  /* 0x000000080f0f7c10 */ /* 0x000fe4000ffde0ff */
[----:B------:R-:W-:Y:S02]  /*2f130*/  IADD3.X R16, PT, PT, R16, UR4, RZ, P1, !PT ;  /* 0x0000000410107c10 */ /* 0x000fe40008ffe4ff */
[----:B------:R-:W-:Y:S02]  /*2f140*/  IADD3 R17, P1, PT, R17, UR8, RZ ;  /* 0x0000000811117c10 */ /* 0x000fe4000ff3e0ff */
[----:B--2---:R-:W-:-:S05]  /*2f150*/  IADD3 R3, P2, PT, R3, UR8, RZ ;  /* 0x0000000803037c10 */ /* 0x004fca000ff5e0ff */
[----:B------:R-:W-:Y:S04]  /*2f160*/  STL [R1+0x1104], R3 ;  /* 0x0011040301007387 */ /* 0x000fe80000100800 */
[----:B------:R-:W-:Y:S04]  /*2f170*/  STL [R1+0xfcc], R7 ;  /* 0x000fcc0701007387 */ /* 0x000fe80000100800 */
[----:B------:R-:W-:Y:S04]  /*2f180*/  STL [R1+0x10fc], R10 ;  /* 0x0010fc0a01007387 */ /* 0x000fe80000100800 */
[----:B------:R-:W-:Y:S04]  /*2f190*/  STL [R1+0xfc8], R4 ;  /* 0x000fc80401007387 */ /* 0x000fe80000100800 */
[----:B------:R-:W-:Y:S04]  /*2f1a0*/  STL [R1+0x10f4], R21 ;  /* 0x0010f41501007387 */ /* 0x000fe80000100800 */
[----:B------:R-:W-:Y:S04]  /*2f1b0*/  STL [R1+0x1118], R20 ;  /* 0x0011181401007387 */ /* 0x000fe80000100800 */
[----:B------:R-:W-:Y:S01]  /*2f1c0*/  STL [R1+0x10ec], R22 ;  /* 0x0010ec1601007387 */ /* 0x000fe20000100800 */
[----:B------:R-:W-:-:S03]  /*2f1d0*/  IADD3.X R8, PT, PT, R8, UR4, RZ, P2, !PT ;  /* 0x0000000408087c10 */ /* 0x000fc600097fe4ff */
[----:B------:R-:W-:Y:S01]  /*2f1e0*/  STL [R1+0x1110], R23 ;  /* 0x0011101701007387 */ /* 0x000fe20000100800 */
[----:B------:R-:W-:-:S03]  /*2f1f0*/  IADD3 R6, P2, PT, R6, UR8, RZ ;  /* 0x0000000806067c10 */ /* 0x000fc6000ff5e0ff */
        /* <DEDUP_REMOVED lines=19> */
[----:B0-----:R-:W2:Y:S01]  /*2f330*/  LDL.LU R0, [R1+0x108c] ;  /* 0x00108c0001007983 */ /* 0x001ea20000300800 */
[----:B------:R-:W-:-:S02]  /*2f340*/  IADD3.X R29, PT, PT, R29, UR4, RZ, P3, !PT ;  /* 0x000000041d1d7c10 */ /* 0x000fc40009ffe4ff */
[----:B------:R-:W-:-:S03]  /*2f350*/  IADD3 R28, P3, PT, R28, UR8, RZ ;  /* 0x000000081c1c7c10 */ /* 0x000fc6000ff7e0ff */
[----:B------:R-:W-:Y:S04]  /*2f360*/  STL [R1+0x10c8], R29 ;  /* 0x0010c81d01007387 */ /* 0x000fe80000100800 */
[----:B--2---:R0:W-:Y:S04]  /*2f370*/  STL [R1+0x123c], R0 ;  /* 0x00123c0001007387 */ /* 0x0041e80000100800 */
[----:B------:R-:W-:Y:S04]  /*2f380*/  STL [R1+0x109c], R28 ;  /* 0x00109c1c01007387 */ /* 0x000fe80000100800 */
[----:B0-----:R-:W2:Y:S01]  /*2f390*/  LDL.LU R0, [R1+0x10b8] ;  /* 0x0010b80001007983 */ /* 0x001ea20000300800 */
[----:B------:R-:W-:-:S05]  /*2f3a0*/  IADD3.X R2, PT, PT, R2, UR4, RZ, P4, !PT ;  /* 0x0000000402027c10 */ /* 0x000fca000a7fe4ff */
[----:B------:R-:W-:Y:S04]  /*2f3b0*/  STL [R1+0x10c0], R2 ;  /* 0x0010c00201007387 */ /* 0x000fe80000100800 */
        /* <DEDUP_REMOVED lines=30> */
[----:B--2---:R-:W-:-:S05]  /*2f5a0*/  IADD3 R0, P4, PT, R0, UR8, RZ ;  /* 0x0000000800007c10 */ /* 0x004fca000ff9e0ff */
[----:B------:R0:W-:Y:S04]  /*2f5b0*/  STL [R1+0x1094], R0 ;  /* 0x0010940001007387 */ /* 0x0001e80000100800 */
[----:B0-----:R-:W2:Y:S02]  /*2f5c0*/  LDL.LU R0, [R1+0x1240] ;  /* 0x0012400001007983 */ /* 0x001ea40000300800 */
[----:B--2---:R-:W-:-:S05]  /*2f5d0*/  IADD3.X R0, PT, PT, R0, UR4, RZ, P5, !PT ;  /* 0x0000000400007c10 */ /* 0x004fca000affe4ff */
        /* <DEDUP_REMOVED lines=23> */
[----:B--2---:R-:W-:-:S05]  /*2f750*/  IADD3 R0, P5, PT, R0, UR8, RZ ;  /* 0x0000000800007c10 */ /* 0x004fca000ffbe0ff */
[----:B------:R0:W-:Y:S04]  /*2f760*/  STL [R1+0x108c], R0 ;  /* 0x00108c0001007387 */ /* 0x0001e80000100800 */
        /* <DEDUP_REMOVED lines=29> */
[----:B0-----:R-:W2:Y:S01]  /*2f940*/  LDL.LU R0, [R1+0x1038] ;  /* 0x0010380001007983 */ /* 0x001ea20000300800 */
[----:B------:R-:W-:-:S02]  /*2f950*/  IADD3 R29, P6, PT, R29, UR8, RZ ;  /* 0x000000081d1d7c10 */ /* 0x000fc4000ffde0ff */
[----:B------:R-:W-:-:S03]  /*2f960*/  IADD3.X R28, PT, PT, R28, UR4, RZ, P1, !PT ;  /* 0x000000041c1c7c10 */ /* 0x000fc60008ffe4ff */
[----:B------:R-:W-:Y:S04]  /*2f970*/  STL [R1+0x1024], R29 ;  /* 0x0010241d01007387 */ /* 0x000fe80000100800 */
[----:B--2---:R0:W-:Y:S04]  /*2f980*/  STL [R1+0x1234], R0 ;  /* 0x0012340001007387 */ /* 0x0041e80000100800 */
[----:B------:R-:W-:Y:S04]  /*2f990*/  STL [R1+0x1048], R28 ;  /* 0x0010481c01007387 */ /* 0x000fe80000100800 */
[----:B0-----:R-:W2:Y:S01]  /*2f9a0*/  LDL.LU R0, [R1+0x1014] ;  /* 0x0010140001007983 */ /* 0x001ea20000300800 */
[----:B------:R-:W-:-:S05]  /*2f9b0*/  IADD3 R2, P1, PT, R2, UR8, RZ ;  /* 0x0000000802027c10 */ /* 0x000fca000ff3e0ff */
        /* <DEDUP_REMOVED lines=31> */
[----:B--2---:R-:W-:-:S05]  /*2fbb0*/  IADD3.X R0, PT, PT, R0, UR4, RZ, P2, !PT ;  /* 0x0000000400007c10 */ /* 0x004fca00097fe4ff */
[----:B------:R0:W-:Y:S04]  /*2fbc0*/  STL [R1+0x1040], R0 ;  /* 0x0010400001007387 */ /* 0x0001e80000100800 */
[----:B0-----:R-:W2:Y:S02]  /*2fbd0*/  LDL.LU R0, [R1+0x1238] ;  /* 0x0012380001007983 */ /* 0x001ea40000300800 */
[----:B--2---:R-:W-:-:S05]  /*2fbe0*/  IADD3 R0, P2, PT, R0, UR8, RZ ;  /* 0x0000000800007c10 */ /* 0x004fca000ff5e0ff */
[----:B------:R0:W-:Y:S04]  /*2fbf0*/  STL [R1+0x1014], R0 ;  /* 0x0010140001007387 */ /* 0x0001e80000100800 */
[----:B0-----:R-:W2:Y:S01]  /*2fc00*/  LDL.LU R0, [R1+0x1234] ;  /* 0x0012340001007983 */ /* 0x001ea20000300800 */
[----:B----4-:R-:W-:Y:S02]  /*2fc10*/  IADD3.X R7, PT, PT, R7, UR4, RZ, P4, !PT ;  /* 0x0000000407077c10 */ /* 0x010fe4000a7fe4ff */
[----:B---3--:R-:W-:Y:S02]  /*2fc20*/  IADD3 R10, P4, PT, R10, UR8, RZ ;  /* 0x000000080a0a7c10 */ /* 0x008fe4000ff9e0ff */
        /* <DEDUP_REMOVED lines=18> */
[----:B--2---:R-:W-:Y:S02]  /*2fd50*/  IADD3.X R0, PT, PT, R0, UR4, RZ, P3, !PT ;  /* 0x0000000400007c10 */ /* 0x004fe40009ffe4ff */
[----:B------:R-:W-:-:S03]  /*2fd60*/  IADD3 R3, P3, PT, R3, UR8, RZ ;  /* 0x0000000803037c10 */ /* 0x000fc6000ff7e0ff */
        /* <DEDUP_REMOVED lines=85> */
[----:B--2---:R-:W-:-:S05]  /*302c0*/  IADD3 R0, P6, PT, R0, UR8, RZ ;  /* 0x0000000800007c10 */ /* 0x004fca000ffde0ff */
[----:B------:R0:W-:Y:S04]  /*302d0*/  STL [R1+0x1174], R0 ;  /* 0x0011740001007387 */ /* 0x0001e80000100800 */
[----:B0-----:R0:W5:Y:S04]  /*302e0*/  LDL.LU R0, [R1+0x1228] ;  /* 0x0012280001007983 */ /* 0x0011680000300800 */
[----:B------:R1:W-:Y:S04]  /*302f0*/  STL [R1+0x1130], R20 ;  /* 0x0011301401007387 */ /* 0x0003e80000100800 */
[----:B-1----:R0:W5:Y:S04]  /*30300*/  LDL.LU R20, [R1+0x1224] ;  /* 0x0012240001147983 */ /* 0x0021680000300800 */
[----:B------:R1:W-:Y:S04]  /*30310*/  STL [R1+0x117c], R21 ;  /* 0x00117c1501007387 */ /* 0x0003e80000100800 */
[----:B-1----:R0:W5:Y:S04]  /*30320*/  LDL.LU R21, [R1+0x1220] ;  /* 0x0012200001157983 */ /* 0x0021680000300800 */
[----:B------:R1:W-:Y:S04]  /*30330*/  STL [R1+0x1138], R9 ;  /* 0x0011380901007387 */ /* 0x0003e80000100800 */
[----:B-1----:R-:W2:Y:S04]  /*30340*/  LDL.LU R9, [R1+0x121c] ;  /* 0x00121c0001097983 */ /* 0x002ea80000300800 */
[----:B------:R1:W-:Y:S04]  /*30350*/  STL [R1+0x1184], R8 ;  /* 0x0011840801007387 */ /* 0x0003e80000100800 */
[----:B-1----:R-:W3:Y:S04]  /*30360*/  LDL.LU R8, [R1+0x1218] ;  /* 0x0012180001087983 */ /* 0x002ee80000300800 */
[----:B------:R1:W-:Y:S04]  /*30370*/  STL [R1+0x1140], R6 ;  /* 0x0011400601007387 */ /* 0x0003e80000100800 */
[----:B-1----:R-:W4:Y:S04]  /*30380*/  LDL.LU R6, [R1+0x1214] ;  /* 0x0012140001067983 */ /* 0x002f280000300800 */
[----:B------:R1:W-:Y:S04]  /*30390*/  STL [R1+0x118c], R5 ;  /* 0x00118c0501007387 */ /* 0x0003e80000100800 */
[----:B-1----:R-:W2:Y:S04]  /*303a0*/  LDL.LU R5, [R1+0x1210] ;  /* 0x0012100001057983 */ /* 0x002ea80000300800 */
[----:B------:R1:W-:Y:S01]  /*303b0*/  STL [R1+0x1148], R13 ;  /* 0x0011480d01007387 */ /* 0x0003e20000100800 */
[----:B------:R-:W-:-:S02]  /*303c0*/  IADD3.X R12, PT, PT, R12, UR4, RZ, P6, !PT ;  /* 0x000000040c0c7c10 */ /* 0x000fc4000b7fe4ff */
[----:B------:R-:W-:Y:S02]  /*303d0*/  IADD3 R16, P6, PT, R16, UR8, RZ ;  /* 0x0000000810107c10 */ /* 0x000fe4000ffde0ff */
[----:B------:R-:W-:Y:S01]  /*303e0*/  IADD3.X R24, PT, PT, R24, UR4, RZ, P1, !PT ;  /* 0x0000000418187c10 */ /* 0x000fe20008ffe4ff */
[----:B-1----:R0:W5:Y:S04]  /*303f0*/  LDL.LU R13, [R1+0x120c] ;  /* 0x00120c00010d7983 */ /* 0x0021680000300800 */
[----:B------:R1:W-:Y:S01]  /*30400*/  STL [R1+0x1194], R11 ;  /* 0x0011940b01007387 */ /* 0x0003e20000100800 */
[----:B------:R-:W-:Y:S02]  /*30410*/  IADD3 R25, P1, PT, R25, UR8, RZ ;  /* 0x0000000819197c10 */ /* 0x000fe4000ff3e0ff */
[----:B------:R-:W-:Y:S01]  /*30420*/  IADD3.X R29, PT, PT, R29, UR4, RZ, P2, !PT ;  /* 0x000000041d1d7c10 */ /* 0x000fe200097fe4ff */
[----:B-1----:R0:W5:Y:S04]  /*30430*/  LDL.LU R11, [R1+0x1208] ;  /* 0x00120800010b7983 */ /* 0x0021680000300800 */
[----:B------:R1:W-:Y:S01]  /*30440*/  STL [R1+0x1150], R18 ;  /* 0x0011501201007387 */ /* 0x0003e20000100800 */
[----:B------:R-:W-:-:S03]  /*30450*/  IADD3 R28, P2, PT, R28, UR8, RZ ;  /* 0x000000081c1c7c10 */ /* 0x000fc6000ff5e0ff */
[----:B-1----:R0:W5:Y:S04]  /*30460*/  LDL.LU R18, [R1+0x1204] ;  /* 0x0012040001127983 */ /* 0x0021680000300800 */
[----:B------:R1:W-:Y:S01]  /*30470*/  STL [R1+0x119c], R19 ;  /* 0x00119c1301007387 */ /* 0x0003e20000100800 */
[----:B------:R-:W-:-:S03]  /*30480*/  IADD3.X R2, PT, PT, R2, UR4, RZ, P3, !PT ;  /* 0x0000000402027c10 */ /* 0x000fc60009ffe4ff */
[----:B-1----:R0:W5:Y:S04]  /*30490*/  LDL.LU R19, [R1+0x1200] ;  /* 0x0012000001137983 */ /* 0x0021680000300800 */
[----:B------:R1:W-:Y:S01]  /*304a0*/  STL [R1+0x1158], R12 ;  /* 0x0011580c01007387 */ /* 0x0003e20000100800 */
[----:B------:R-:W-:Y:S02]  /*304b0*/  IADD3 R3, P3, PT, R3, UR8, RZ ;  /* 0x0000000803037c10 */ /* 0x000fe4000ff7e0ff */
[----:B------:R-:W-:Y:S01]  /*304c0*/  IADD3.X R7, PT, PT, R7, UR4, RZ, P4, !PT ;  /* 0x0000000407077c10 */ /* 0x000fe2000a7fe4ff */
[----:B-1----:R0:W5:Y:S04]  /*304d0*/  LDL.LU R12, [R1+0x11fc] ;  /* 0x0011fc00010c7983 */ /* 0x0021680000300800 */
[----:B------:R1:W-:Y:S01]  /*304e0*/  STL [R1+0x11a4], R16 ;  /* 0x0011a41001007387 */ /* 0x0003e20000100800 */
[----:B------:R-:W-:-:S02]  /*304f0*/  IADD3 R10, P4, PT, R10, UR8, RZ ;  /* 0x000000080a0a7c10 */ /* 0x000fc4000ff9e0ff */
[----:B------:R-:W-:Y:S01]  /*30500*/  IADD3.X R4, PT, PT, R4, UR4, RZ, P5, !PT ;  /* 0x0000000404047c10 */ /* 0x000fe2000affe4ff */
[----:B-1----:R0:W5:Y:S04]  /*30510*/  LDL.LU R16, [R1+0x11f8] ;  /* 0x0011f80001107983 */ /* 0x0021680000300800 */
[----:B------:R1:W-:Y:S01]  /*30520*/  STL [R1+0x1160], R24 ;  /* 0x0011601801007387 */ /* 0x0003e20000100800 */
[----:B------:R-:W-:Y:S02]  /*30530*/  IADD3 R22, P5, PT, R22, UR8, RZ ;  /* 0x0000000816167c10 */ /* 0x000fe4000ffbe0ff */
[----:B------:R-:W-:Y:S01]  /*30540*/  IADD3.X R23, PT, PT, R23, UR4, RZ, P6, !PT ;  /* 0x0000000417177c10 */ /* 0x000fe2000b7fe4ff */
[----:B-1----:R0:W5:Y:S04]  /*30550*/  LDL.LU R24, [R1+0x11f4] ;  /* 0x0011f40001187983 */ /* 0x0021680000300800 */
[----:B------:R1:W-:Y:S01]  /*30560*/  STL [R1+0x11ac], R25 ;  /* 0x0011ac1901007387 */ /* 0x0003e20000100800 */
[----:B------:R-:W-:-:S02]  /*30570*/  IADD3.X R26, PT, PT, R26, UR4, RZ, P1, !PT ;  /* 0x000000041a1a7c10 */ /* 0x000fc40008ffe4ff */
[----:B------:R-:W-:Y:S01]  /*30580*/  IADD3.X R27, PT, PT, R27, UR4, RZ, P2, !PT ;  /* 0x000000041b1b7c10 */ /* 0x000fe200097fe4ff */
[----:B-1----:R0:W5:Y:S04]  /*30590*/  LDL.LU R25, [R1+0x11f0] ;  /* 0x0011f00001197983 */ /* 0x0021680000300800 */
[----:B------:R1:W-:Y:S01]  /*305a0*/  STL [R1+0x1168], R29 ;  /* 0x0011681d01007387 */ /* 0x0003e20000100800 */
[----:B------:R-:W-:Y:S02]  /*305b0*/  IADD3.X R15, PT, PT, R15, UR4, RZ, P4, !PT ;  /* 0x000000040f0f7c10 */ /* 0x000fe4000a7fe4ff */
[----:B------:R-:W-:Y:S01]  /*305c0*/  IADD3.X R14, PT, PT, R14, UR4, RZ, P3, !PT ;  /* 0x000000040e0e7c10 */ /* 0x000fe20009ffe4ff */
[----:B-1----:R0:W5:Y:S04]  /*305d0*/  LDL.LU R29, [R1+0x11ec] ;  /* 0x0011ec00011d7983 */ /* 0x0021680000300800 */
[----:B------:R1:W-:Y:S04]  /*305e0*/  STL [R1+0x11b4], R28 ;  /* 0x0011b41c01007387 */ /* 0x0003e80000100800 */
[----:B-1----:R0:W5:Y:S04]  /*305f0*/  LDL.LU R28, [R1+0x11e8] ;  /* 0x0011e800011c7983 */ /* 0x0021680000300800 */
[----:B------:R1:W-:Y:S04]  /*30600*/  STL [R1+0x1170], R2 ;  /* 0x0011700201007387 */ /* 0x0003e80000100800 */
[----:B------:R-:W-:Y:S04]  /*30610*/  STL [R1+0x11c0], R3 ;  /* 0x0011c00301007387 */ /* 0x000fe80000100800 */
[----:B------:R-:W-:Y:S04]  /*30620*/  STL [R1+0x1178], R7 ;  /* 0x0011780701007387 */ /* 0x000fe80000100800 */
[----:B------:R-:W-:Y:S04]  /*30630*/  STL [R1+0x11bc], R10 ;  /* 0x0011bc0a01007387 */ /* 0x000fe80000100800 */
[----:B------:R-:W-:Y:S04]  /*30640*/  STL [R1+0x1180], R4 ;  /* 0x0011800401007387 */ /* 0x000fe80000100800 */
[----:B------:R-:W-:Y:S04]  /*30650*/  STL [R1+0x11b8], R22 ;  /* 0x0011b81601007387 */ /* 0x000fe80000100800 */
[----:B------:R-:W-:Y:S01]  /*30660*/  STL [R1+0x1188], R23 ;  /* 0x0011881701007387 */ /* 0x000fe20000100800 */
[----:B-1----:R-:W1:Y:S03]  /*30670*/  S2R R2, SR_TID.X ;  /* 0x0000000000027919 */ /* 0x002e660000002100 */
[----:B------:R-:W-:Y:S04]  /*30680*/  STL [R1+0x1190], R26 ;  /* 0x0011901a01007387 */ /* 0x000fe80000100800 */
[----:B------:R-:W-:Y:S04]  /*30690*/  STL [R1+0x1198], R27 ;  /* 0x0011981b01007387 */ /* 0x000fe80000100800 */
[----:B------:R3:W-:Y:S04]  /*306a0*/  STL [R1+0x11a8], R15 ;  /* 0x0011a80f01007387 */ /* 0x0007e80000100800 */
[----:B------:R2:W-:Y:S01]  /*306b0*/  STL [R1+0x11a0], R14 ;  /* 0x0011a00e01007387 */ /* 0x0005e20000100800 */
[----:B------:R-:W-:-:S02]  /*306c0*/  IADD3.X R17, PT, PT, R17, UR4, RZ, P5, !PT ;  /* 0x0000000411117c10 */ /* 0x000fc4000affe4ff */
[----:B-1----:R-:W-:-:S05]  /*306d0*/  LOP3.LUT R2, R2, 0x3f, RZ, 0xc0, !PT ;  /* 0x0000003f02027812 */ /* 0x002fca00078ec0ff */
[----:B------:R-:W-:Y:S02]  /*306e0*/  IMAD.SHL.U32 R2, R2, 0x2, RZ ;  /* 0x0000000202027824 */ /* 0x000fe400078e00ff */
[----:B---3--:R-:W-:Y:S02]  /*306f0*/  IMAD.MOV.U32 R15, RZ, RZ, R8 ;  /* 0x000000ffff0f7224 */ /* 0x008fe400078e0008 */
[----:B----4-:R-:W-:Y:S02]  /*30700*/  IMAD.MOV.U32 R4, RZ, RZ, R6 ;  /* 0x000000ffff047224 */ /* 0x010fe400078e0006 */
[----:B--2---:R-:W-:Y:S02]  /*30710*/  IMAD.MOV.U32 R14, RZ, RZ, R5 ;  /* 0x000000ffff0e7224 */ /* 0x004fe400078e0005 */
[----:B------:R-:W-:-:S05]  /*30720*/  IMAD.MOV.U32 R5, RZ, RZ, R9 ;  /* 0x000000ffff057224 */ /* 0x000fca00078e0009 */
[----:B------:R0:W-:Y:S04]  /*30730*/  STL.64 [R1+0x5d8], R4 ;  /* 0x0005d80401007387 */ /* 0x0001e80000100a00 */
[----:B------:R0:W-:Y:S04]  /*30740*/  STL [R1+0x11b0], R17 ;  /* 0x0011b01101007387 */ /* 0x0001e80000100800 */
[----:B------:R0:W-:Y:S01]  /*30750*/  STL.64 [R1+0x5e0], R14 ;  /* 0x0005e00e01007387 */ /* 0x0001e20000100a00 */
[----:B------:R-:W-:Y:S05]  /*30760*/  @P0 BRA `(.L_x_1) ;  /* 0xfffffdb800c40947 */ /* 0x000fea000383ffff */
[----:B------:R-:W2:Y:S04]  /*30770*/  LDL.LU R26, [R1+0x48c] ;  /* 0x00048c00011a7983 */ /* 0x000ea80000300800 */
[----:B------:R-:W3:Y:S04]  /*30780*/  LDL.LU R27, [R1+0x484] ;  /* 0x00048400011b7983 */ /* 0x000ee80000300800 */
[----:B0-----:R-:W4:Y:S04]  /*30790*/  LDL.LU R14, [R1+0x12c] ;  /* 0x00012c00010e7983 */ /* 0x001f280000300800 */
[----:B------:R-:W4:Y:S04]  /*307a0*/  LDL.LU R15, [R1+0x26c] ;  /* 0x00026c00010f7983 */ /* 0x000f280000300800 */
[----:B------:R-:W4:Y:S04]  /*307b0*/  LDL.LU R17, [R1+0x264] ;  /* 0x0002640001117983 */ /* 0x000f280000300800 */
[----:B-----5:R0:W-:Y:S04]  /*307c0*/  STL [R1+0x1374], R13 ;  /* 0x0013740d01007387 */ /* 0x0201e80000100800 */
        /* <DEDUP_REMOVED lines=8> */
[----:B--2---:R-:W-:-:S02]  /*30850*/  F2FP.BF16.F32.PACK_AB R0, R21, R26 ;  /* 0x0000001a1500723e */ /* 0x004fc400000010ff */
[----:B---3--:R-:W-:-:S03]  /*30860*/  F2FP.BF16.F32.PACK_AB R3, R20, R27 ;  /* 0x0000001b1403723e */ /* 0x008fc600000010ff */
[----:B------:R1:W-:Y:S04]  /*30870*/  STL [R1+0x1bc], R0 ;  /* 0x0001bc0001007387 */ /* 0x0003e80000100800 */
[----:B------:R-:W-:Y:S01]  /*30880*/  STL [R1+0x1b8], R3 ;  /* 0x0001b80301007387 */ /* 0x000fe20000100800 */
[----:B----4-:R-:W-:-:S03]  /*30890*/  F2FP.BF16.F32.PACK_AB R2, R14, R15 ;  /* 0x0000000f0e02723e */ /* 0x010fc600000010ff */
[----:B0-----:R-:W2:Y:S01]  /*308a0*/  LDL.LU R13, [R1+0x4a4] ;  /* 0x0004a400010d7983 */ /* 0x001ea20000300800 */
[----:B-1----:R-:W-:-:S03]  /*308b0*/  F2FP.BF16.F32.PACK_AB R0, R16, R17 ;  /* 0x000000111000723e */ /* 0x002fc600000010ff */
        /* <DEDUP_REMOVED lines=36> */
[----:B------:R-:W3:Y:S04]  /*30b00*/  LDL.LU R29, [R1+0x134] ;  /* 0x00013400011d7983 */ /* 0x000ee80000300800 */
[----:B---3--:R0:W-:Y:S04]  /*30b10*/  STL [R1+0x137c], R29 ;  /* 0x00137c1d01007387 */ /* 0x0081e80000100800 */
[----:B0-----:R-:W3:Y:S04]  /*30b20*/  LDL.LU R29, [R1+0x4ac] ;  /* 0x0004ac00011d7983 */ /* 0x001ee80000300800 */
        /* <DEDUP_REMOVED lines=31> */
[----:B0-----:R-:W2:Y:S04]  /*30d20*/  LDL.LU R29, [R1+0x49c] ;  /* 0x00049c00011d7983 */ /* 0x001ea80000300800 */
[----:B------:R-:W3:Y:S04]  /*30d30*/  LDL.LU R28, [R1+0x4fc] ;  /* 0x0004fc00011c7983 */ /* 0x000ee80000300800 */
[----:B------:R-:W3:Y:S04]  /*30d40*/  LDL.LU R24, [R1+0x4bc] ;  /* 0x0004bc0001187983 */ /* 0x000ee80000300800 */
[----:B------:R-:W4:Y:S04]  /*30d50*/  LDL.LU R25, [R1+0x4f4] ;  /* 0x0004f40001197983 */ /* 0x000f280000300800 */
        /* <DEDUP_REMOVED lines=24> */
[----:B--2---:R-:W-:-:S03]  /*30ee0*/  F2FP.BF16.F32.PACK_AB R13, R29, R13 ;  /* 0x0000000d1d0d723e */ /* 0x004fc600000010ff */
[----:B------:R-:W2:Y:S04]  /*30ef0*/  LDL.LU R29, [R1+0x13fc] ;  /* 0x0013fc00011d7983 */ /* 0x000ea80000300800 */
[----:B------:R0:W-:Y:S04]  /*30f00*/  STL [R1+0x1ac], R13 ;  /* 0x0001ac0d01007387 */ /* 0x0001e80000100800 */
[----:B0-----:R-:W2:Y:S02]  /*30f10*/  LDL.LU R13, [R1+0x13f8] ;  /* 0x0013f800010d7983 */ /* 0x001ea40000300800 */
[----:B--2---:R-:W-:-:S02]  /*30f20*/  F2FP.BF16.F32.PACK_AB R13, R29, R13 ;  /* 0x0000000d1d0d723e */ /* 0x004fc400000010ff */
        /* <DEDUP_REMOVED lines=62> */
[----:B0-----:R-:W2:Y:S01]  /*31310*/  LDL.LU R13, [R1+0x1378] ;  /* 0x00137800010d7983 */ /* 0x001ea20000300800 */
[----:B---3--:R-:W-:Y:S02]  /*31320*/  F2FP.BF16.F32.PACK_AB R24, R28, R24 ;  /* 0x000000181c18723e */ /* 0x008fe400000010ff */
[----:B----4-:R-:W-:-:S02]  /*31330*/  F2FP.BF16.F32.PACK_AB R18, R25, R18 ;  /* 0x000000121912723e */ /* 0x010fc400000010ff */
[----:B------:R-:W-:Y:S02]  /*31340*/  F2FP.BF16.F32.PACK_AB R11, R19, R11 ;  /* 0x0000000b130b723e */ /* 0x000fe400000010ff */
[----:B------:R-:W-:Y:S02]  /*31350*/  F2FP.BF16.F32.PACK_AB R2, R12, R2 ;  /* 0x000000020c02723e */ /* 0x000fe400000010ff */
[----:B------:R-:W-:Y:S02]  /*31360*/  F2FP.BF16.F32.PACK_AB R0, R0, R6 ;  /* 0x000000060000723e */ /* 0x000fe400000010ff */
[----:B--2---:R-:W-:Y:S02]  /*31370*/  F2FP.BF16.F32.PACK_AB R29, R13, R29 ;  /* 0x0000001d0d1d723e */ /* 0x004fe400000010ff */
[----:B------:R-:W2:Y:S04]  /*31380*/  LDL.LU R13, [R1+0x1374] ;  /* 0x00137400010d7983 */ /* 0x000ea80000300800 */
[----:B------:R-:W-:Y:S01]  /*31390*/  STL [R1+0x178], R29 ;  /* 0x0001781d01007387 */ /* 0x000fe20000100800 */
[----:B------:R-:W-:-:S03]  /*313a0*/  F2FP.BF16.F32.PACK_AB R5, R9, R5 ;  /* 0x000000050905723e */ /* 0x000fc600000010ff */
[----:B------:R-:W-:Y:S04]  /*313b0*/  STL [R1+0x174], R24 ;  /* 0x0001741801007387 */ /* 0x000fe80000100800 */
[----:B------:R-:W-:Y:S04]  /*313c0*/  STL [R1+0x170], R18 ;  /* 0x0001701201007387 */ /* 0x000fe80000100800 */
[----:B------:R-:W-:Y:S04]  /*313d0*/  STL [R1+0x15c], R11 ;  /* 0x00015c0b01007387 */ /* 0x000fe80000100800 */
[----:B------:R0:W-:Y:S04]  /*313e0*/  STL [R1+0x158], R2 ;  /* 0x0001580201007387 */ /* 0x0001e80000100800 */
[----:B------:R1:W-:Y:S01]  /*313f0*/  STL [R1+0x154], R0 ;  /* 0x0001540001007387 */ /* 0x0003e20000100800 */
[----:B0-----:R-:W-:-:S02]  /*31400*/  F2FP.BF16.F32.PACK_AB R2, R8, R3 ;  /* 0x000000030802723e */ /* 0x001fc400000010ff */
[----:B------:R-:W-:Y:S02]  /*31410*/  F2FP.BF16.F32.PACK_AB R3, R4, R20 ;  /* 0x000000140403723e */ /* 0x000fe400000010ff */
[----:B-1----:R-:W-:Y:S01]  /*31420*/  F2FP.BF16.F32.PACK_AB R0, R7, R10 ;  /* 0x0000000a0700723e */ /* 0x002fe200000010ff */
[----:B------:R-:W-:Y:S04]  /*31430*/  STL [R1+0x150], R5 ;  /* 0x0001500501007387 */ /* 0x000fe80000100800 */
[----:B------:R0:W-:Y:S04]  /*31440*/  STL [R1+0x12c], R2 ;  /* 0x00012c0201007387 */ /* 0x0001e80000100800 */
[----:B------:R1:W-:Y:S04]  /*31450*/  STL [R1+0x128], R0 ;  /* 0x0001280001007387 */ /* 0x0003e80000100800 */
[----:B------:R2:W-:Y:S01]  /*31460*/  STL [R1+0x124], R3 ;  /* 0x0001240301007387 */ /* 0x0005e20000100800 */
[----:B0-----:R-:W-:-:S02]  /*31470*/  F2FP.BF16.F32.PACK_AB R2, R21, R22 ;  /* 0x000000161502723e */ /* 0x001fc400000010ff */
[----:B-1----:R-:W-:-:S03]  /*31480*/  F2FP.BF16.F32.PACK_AB R0, R23, R26 ;  /* 0x0000001a1700723e */ /* 0x002fc600000010ff */
[----:B------:R0:W-:Y:S04]  /*31490*/  STL [R1+0x120], R2 ;  /* 0x0001200201007387 */ /* 0x0001e80000100800 */
[----:B------:R1:W-:Y:S01]  /*314a0*/  STL [R1+0x10c], R0 ;  /* 0x00010c0001007387 */ /* 0x0003e20000100800 */
[----:B--2---:R-:W-:-:S05]  /*314b0*/  F2FP.BF16.F32.PACK_AB R3, R27, R13 ;  /* 0x0000000d1b03723e */ /* 0x004fca00000010ff */
[----:B------:R-:W-:Y:S04]  /*314c0*/  STL [R1+0x108], R3 ;  /* 0x0001080301007387 */ /* 0x000fe80000100800 */
[----:B------:R-:W2:Y:S01]  /*314d0*/  LDL.LU R7, [R1+0x148] ;  /* 0x0001480001077983 */ /* 0x000ea20000300800 */
[----:B0-----:R-:W-:Y:S02]  /*314e0*/  F2FP.BF16.F32.PACK_AB R2, R14, R15 ;  /* 0x0000000f0e02723e */ /* 0x001fe400000010ff */
        /* <DEDUP_REMOVED lines=39> */
[----:B---3--:R0:W-:Y:S04]  /*31760*/  STL [R1+0x132c], R5 ;  /* 0x00132c0501007387 */ /* 0x0081e80000100800 */
[----:B0-----:R-:W3:Y:S04]  /*31770*/  LDL.LU R5, [R1+0x470] ;  /* 0x0004700001057983 */ /* 0x001ee80000300800 */
[----:B------:R-:W4:Y:S04]  /*31780*/  LDL.LU R4, [R1+0x4c0] ;  /* 0x0004c00001047983 */ /* 0x000f280000300800 */
[----:B----4-:R0:W-:Y:S04]  /*31790*/  STL [R1+0x1328], R4 ;  /* 0x0013280401007387 */ /* 0x0101e80000100800 */
[----:B0-----:R-:W4:Y:S04]  /*317a0*/  LDL.LU R4, [R1+0x518] ;  /* 0x0005180001047983 */ /* 0x001f280000300800 */
[----:B------:R-:W2:Y:S04]  /*317b0*/  LDL.LU R12, [R1+0x224] ;  /* 0x00022400010c7983 */ /* 0x000ea80000300800 */
[----:B--2---:R0:W-:Y:S04]  /*317c0*/  STL [R1+0x131c], R12 ;  /* 0x00131c0c01007387 */ /* 0x0041e80000100800 */
[----:B0-----:R-:W2:Y:S04]  /*317d0*/  LDL.LU R12, [R1+0x54c] ;  /* 0x00054c00010c7983 */ /* 0x001ea80000300800 */
[----:B--2---:R0:W-:Y:S04]  /*317e0*/  STL [R1+0x1324], R12 ;  /* 0x0013240c01007387 */ /* 0x0041e80000100800 */
[----:B0-----:R-:W2:Y:S04]  /*317f0*/  LDL.LU R12, [R1+0x510] ;  /* 0x00051000010c7983 */ /* 0x001ea80000300800 */
[----:B------:R-:W2:Y:S01]  /*31800*/  LDL.LU R11, [R1+0x544] ;  /* 0x00054400010b7983 */ /* 0x000ea20000300800 */
[----:B------:R-:W-:-:S03]  /*31810*/  F2FP.BF16.F32.PACK_AB R7, R6, R7 ;  /* 0x000000070607723e */ /* 0x000fc600000010ff */
[----:B--2---:R0:W-:Y:S04]  /*31820*/  STL [R1+0x1320], R11 ;  /* 0x0013200b01007387 */ /* 0x0041e80000100800 */
[----:B0-----:R-:W2:Y:S04]  /*31830*/  LDL.LU R11, [R1+0x22c] ;  /* 0x00022c00010b7983 */ /* 0x001ea80000300800 */
        /* <DEDUP_REMOVED lines=55> */
[----:B------:R-:W3:Y:S04]  /*31bb0*/  LDL.LU R6, [R1+0x1330] ;  /* 0x0013300001067983 */ /* 0x000ee80000300800 */
[----:B------:R0:W-:Y:S04]  /*31bc0*/  STL [R1+0x11f0], R7 ;  /* 0x0011f00701007387 */ /* 0x0001e80000100800 */
[----:B0-----:R-:W2:Y:S01]  /*31bd0*/  LDL.LU R7, [R1+0x554] ;  /* 0x0005540001077983 */ /* 0x001ea20000300800 */
[----:B---3--:R-:W-:-:S03]  /*31be0*/  F2FP.BF16.F32.PACK_AB R6, R5, R6 ;  /* 0x000000060506723e */ /* 0x008fc600000010ff */
[----:B------:R-:W4:Y:S04]  /*31bf0*/  LDL.LU R5, [R1+0x132c] ;  /* 0x00132c0001057983 */ /* 0x000f280000300800 */
[----:B------:R0:W-:Y:S04]  /*31c00*/  STL [R1+0x11f4], R6 ;  /* 0x0011f40601007387 */ /* 0x0001e80000100800 */
[----:B0-----:R-:W2:Y:S01]  /*31c10*/  LDL.LU R6, [R1+0x384] ;  /* 0x0003840001067983 */ /* 0x001ea20000300800 */
[----:B----4-:R-:W-:-:S03]  /*31c20*/  F2FP.BF16.F32.PACK_AB R5, R4, R5 ;  /* 0x000000050405723e */ /* 0x010fc600000010ff */
[----:B------:R-:W3:Y:S04]  /*31c30*/  LDL.LU R4, [R1+0x1328] ;  /* 0x0013280001047983 */ /* 0x000ee80000300800 */
[----:B------:R0:W-:Y:S04]  /*31c40*/  STL [R1+0x11f8], R5 ;  /* 0x0011f80501007387 */ /* 0x0001e80000100800 */
[----:B0-----:R-:W4:Y:S01]  /*31c50*/  LDL.LU R5, [R1+0x55c] ;  /* 0x00055c0001057983 */ /* 0x001f220000300800 */
[----:B---3--:R-:W-:-:S03]  /*31c60*/  F2FP.BF16.F32.PACK_AB R4, R12, R4 ;  /* 0x000000040c04723e */ /* 0x008fc600000010ff */
[----:B------:R-:W3:Y:S04]  /*31c70*/  LDL.LU R12, [R1+0x1324] ;  /* 0x00132400010c7983 */ /* 0x000ee80000300800 */
[----:B------:R0:W-:Y:S04]  /*31c80*/  STL [R1+0x11fc], R4 ;  /* 0x0011fc0401007387 */ /* 0x0001e80000100800 */
[----:B0-----:R-:W4:Y:S01]  /*31c90*/  LDL.LU R4, [R1+0x38c] ;  /* 0x00038c0001047983 */ /* 0x001f220000300800 */
[----:B---3--:R-:W-:-:S03]  /*31ca0*/  F2FP.BF16.F32.PACK_AB R12, R11, R12 ;  /* 0x0000000c0b0c723e */ /* 0x008fc600000010ff */
[----:B------:R-:W3:Y:S04]  /*31cb0*/  LDL.LU R11, [R1+0x1320] ;  /* 0x00132000010b7983 */ /* 0x000ee80000300800 */
[----:B------:R0:W-:Y:S04]  /*31cc0*/  STL [R1+0xbc], R12 ;  /* 0x0000bc0c01007387 */ /* 0x0001e80000100800 */
[----:B0-----:R-:W3:Y:S01]  /*31cd0*/  LDL.LU R12, [R1+0x131c] ;  /* 0x00131c00010c7983 */ /* 0x001ee20000300800 */
[----:B----4-:R-:W-:Y:S02]  /*31ce0*/  F2FP.BF16.F32.PACK_AB R4, R4, R5 ;  /* 0x000000050404723e */ /* 0x010fe400000010ff */
[----:B--2---:R-:W-:-:S02]  /*31cf0*/  F2FP.BF16.F32.PACK_AB R5, R6, R7 ;  /* 0x000000070605723e */ /* 0x004fc400000010ff */
[----:B------:R-:W-:Y:S02]  /*31d00*/  F2FP.BF16.F32.PACK_AB R6, R24, R25 ;  /* 0x000000191806723e */ /* 0x000fe400000010ff */
[----:B---3--:R-:W-:Y:S02]  /*31d10*/  F2FP.BF16.F32.PACK_AB R11, R12, R11 ;  /* 0x0000000b0c0b723e */ /* 0x008fe400000010ff */
[----:B------:R-:W2:Y:S04]  /*31d20*/  LDL.LU R12, [R1+0x1318] ;  /* 0x00131800010c7983 */ /* 0x000ea80000300800 */
[----:B------:R0:W-:Y:S04]  /*31d30*/  STL [R1+0xb8], R11 ;  /* 0x0000b80b01007387 */ /* 0x0001e80000100800 */
[----:B0-----:R-:W3:Y:S04]  /*31d40*/  LDL.LU R11, [R1+0x1314] ;  /* 0x00131400010b7983 */ /* 0x001ee80000300800 */
[----:B------:R0:W-:Y:S04]  /*31d50*/  STL [R1+0xb4], R4 ;  /* 0x0000b40401007387 */ /* 0x0001e80000100800 */
[----:B------:R1:W-:Y:S01]  /*31d60*/  STL [R1+0xb0], R5 ;  /* 0x0000b00501007387 */ /* 0x0003e20000100800 */
[----:B0-----:R-:W-:-:S02]  /*31d70*/  F2FP.BF16.F32.PACK_AB R4, R29, R28 ;  /* 0x0000001c1d04723e */ /* 0x001fc400000010ff */
[----:B-1----:R-:W-:-:S03]  /*31d80*/  F2FP.BF16.F32.PACK_AB R5, R18, R19 ;  /* 0x000000131205723e */ /* 0x002fc600000010ff */
[----:B------:R0:W-:Y:S04]  /*31d90*/  STL [R1+0xcc], R4 ;  /* 0x0000cc0401007387 */ /* 0x0001e80000100800 */
[----:B------:R-:W-:Y:S01]  /*31da0*/  STL [R1+0xc8], R6 ;  /* 0x0000c80601007387 */ /* 0x000fe20000100800 */
[----:B0-----:R-:W-:Y:S02]  /*31db0*/  F2FP.BF16.F32.PACK_AB R4, R2, R0 ;  /* 0x000000000204723e */ /* 0x001fe400000010ff */
[----:B------:R-:W-:Y:S02]  /*31dc0*/  F2FP.BF16.F32.PACK_AB R2, R9, R8 ;  /* 0x000000080902723e */ /* 0x000fe400000010ff */
[----:B------:R-:W-:Y:S01]  /*31dd0*/  F2FP.BF16.F32.PACK_AB R0, R3, R10 ;  /* 0x0000000a0300723e */ /* 0x000fe200000010ff */
[----:B------:R-:W-:Y:S01]  /*31de0*/  STL [R1+0xc4], R5 ;  /* 0x0000c40501007387 */ /* 0x000fe20000100800 */
[----:B------:R-:W-:-:S03]  /*31df0*/  F2FP.BF16.F32.PACK_AB R3, R20, R21 ;  /* 0x000000151403723e */ /* 0x000fc600000010ff */
        /* <DEDUP_REMOVED lines=16> */
[----:B0-----:R-:W3:Y:S04]  /*31f00*/  LDL.LU R10, [R1+0x52c] ;  /* 0x00052c00010a7983 */ /* 0x001ee80000300800 */
[----:B------:R-:W2:Y:S04]  /*31f10*/  LDL.LU R9, [R1+0x5cc] ;  /* 0x0005cc0001097983 */ /* 0x000ea80000300800 */
[----:B--2---:R0:W-:Y:S04]  /*31f20*/  STL [R1+0x130c], R9 ;  /* 0x00130c0901007387 */ /* 0x0041e80000100800 */
[----:B0-----:R-:W2:Y:S04]  /*31f30*/  LDL.LU R9, [R1+0x524] ;  /* 0x0005240001097983 */ /* 0x001ea80000300800 */
[----:B------:R-:W4:Y:S04]  /*31f40*/  LDL.LU R8, [R1+0x5c4] ;  /* 0x0005c40001087983 */ /* 0x000f280000300800 */
[----:B----4-:R0:W-:Y:S04]  /*31f50*/  STL [R1+0x1308], R8 ;  /* 0x0013080801007387 */ /* 0x0101e80000100800 */
[----:B0-----:R-:W4:Y:S04]  /*31f60*/  LDL.LU R8, [R1+0x59c] ;  /* 0x00059c0001087983 */ /* 0x001f280000300800 */
[----:B------:R-:W2:Y:S04]  /*31f70*/  LDL.LU R15, [R1+0x39c] ;  /* 0x00039c00010f7983 */ /* 0x000ea80000300800 */
[----:B--2---:R0:W-:Y:S04]  /*31f80*/  STL [R1+0x1304], R15 ;  /* 0x0013040f01007387 */ /* 0x0041e80000100800 */
[----:B0-----:R-:W2:Y:S04]  /*31f90*/  LDL.LU R15, [R1+0x594] ;  /* 0x00059400010f7983 */ /* 0x001ea80000300800 */
        /* <DEDUP_REMOVED lines=48> */
[----:B0-----:R-:W2:Y:S01]  /*322a0*/  LDL.LU R4, [R1+0x520] ;  /* 0x0005200001047983 */ /* 0x001ea20000300800 */
[----:B---3--:R-:W-:-:S03]  /*322b0*/  F2FP.BF16.F32.PACK_AB R11, R10, R11 ;  /* 0x0000000b0a0b723e */ /* 0x008fc600000010ff */
[----:B--2---:R0:W-:Y:S04]  /*322c0*/  STL [R1+0x12f0], R4 ;  /* 0x0012f00401007387 */ /* 0x0041e80000100800 */
[----:B0-----:R-:W2:Y:S04]  /*322d0*/  LDL.LU R4, [R1+0x528] ;  /* 0x0005280001047983 */ /* 0x001ea80000300800 */
        /* <DEDUP_REMOVED lines=21> */
[----:B0-----:R-:W3:Y:S01]  /*32430*/  LDL.LU R11, [R1+0x624] ;  /* 0x00062400010b7983 */ /* 0x001ee20000300800 */
[----:B--2---:R-:W-:-:S03]  /*32440*/  F2FP.BF16.F32.PACK_AB R10, R9, R10 ;  /* 0x0000000a090a723e */ /* 0x004fc600000010ff */
[----:B------:R-:W4:Y:S04]  /*32450*/  LDL.LU R9, [R1+0x130c] ;  /* 0x00130c0001097983 */ /* 0x000f280000300800 */
[----:B------:R0:W-:Y:S04]  /*32460*/  STL [R1+0x1204], R10 ;  /* 0x0012040a01007387 */ /* 0x0001e80000100800 */
[----:B0-----:R-:W3:Y:S01]  /*32470*/  LDL.LU R10, [R1+0x604] ;  /* 0x00060400010a7983 */ /* 0x001ee20000300800 */
[----:B----4-:R-:W-:-:S03]  /*32480*/  F2FP.BF16.F32.PACK_AB R9, R8, R9 ;  /* 0x000000090809723e */ /* 0x010fc600000010ff */
[----:B------:R-:W2:Y:S04]  /*32490*/  LDL.LU R8, [R1+0x1308] ;  /* 0x0013080001087983 */ /* 0x000ea80000300800 */
[----:B------:R0:W-:Y:S04]  /*324a0*/  STL [R1+0x1208], R9 ;  /* 0x0012080901007387 */ /* 0x0001e80000100800 */
[----:B0-----:R-:W4:Y:S01]  /*324b0*/  LDL.LU R9, [R1+0x62c] ;  /* 0x00062c0001097983 */ /* 0x001f220000300800 */
[----:B--2---:R-:W-:-:S03]  /*324c0*/  F2FP.BF16.F32.PACK_AB R8, R15, R8 ;  /* 0x000000080f08723e */ /* 0x004fc600000010ff */
[----:B------:R-:W2:Y:S04]  /*324d0*/  LDL.LU R15, [R1+0x1304] ;  /* 0x00130400010f7983 */ /* 0x000ea80000300800 */
[----:B------:R0:W-:Y:S04]  /*324e0*/  STL [R1+0x120c], R8 ;  /* 0x00120c0801007387 */ /* 0x0001e80000100800 */
[----:B0-----:R-:W4:Y:S01]  /*324f0*/  LDL.LU R8, [R1+0x60c] ;  /* 0x00060c0001087983 */ /* 0x001f220000300800 */
[----:B--2---:R-:W-:-:S03]  /*32500*/  F2FP.BF16.F32.PACK_AB R15, R14, R15 ;  /* 0x0000000f0e0f723e */ /* 0x004fc600000010ff */
[----:B------:R-:W2:Y:S04]  /*32510*/  LDL.LU R14, [R1+0x1300] ;  /* 0x00130000010e7983 */ /* 0x000ea80000300800 */
[----:B------:R0:W-:Y:S04]  /*32520*/  STL [R1+0x1210], R15 ;  /* 0x0012100f01007387 */ /* 0x0001e80000100800 */
[----:B0-----:R-:W3:Y:S01]  /*32530*/  LDL.LU R15, [R1+0x664] ;  /* 0x00066400010f7983 */ /* 0x001ee20000300800 */
        /* <DEDUP_REMOVED lines=49> */
[----:B--2---:R-:W-:-:S02]  /*32850*/  F2FP.BF16.F32.PACK_AB R19, R4, R19 ;  /* 0x000000130413723e */ /* 0x004fc400000010ff */
[----:B------:R-:W2:Y:S01]  /*32860*/  LDL.LU R4, [R1+0x12a8] ;  /* 0x0012a80001047983 */ /* 0x000ea20000300800 */
[----:B------:R-:W-:Y:S02]  /*32870*/  F2FP.BF16.F32.PACK_AB R12, R14, R15 ;  /* 0x0000000f0e0c723e */ /* 0x000fe400000010ff */
[----:B----4-:R-:W-:Y:S01]  /*32880*/  F2FP.BF16.F32.PACK_AB R9, R8, R9 ;  /* 0x000000090809723e */ /* 0x010fe200000010ff */
[----:B------:R0:W-:Y:S01]  /*32890*/  STL [R1+0x78], R19 ;  /* 0x0000781301007387 */ /* 0x0001e20000100800 */
[----:B------:R-:W-:-:S03]  /*328a0*/  F2FP.BF16.F32.PACK_AB R8, R10, R11 ;  /* 0x0000000b0a08723e */ /* 0x000fc600000010ff */
[----:B0-----:R-:W3:Y:S04]  /*328b0*/  LDL.LU R19, [R1+0x12a4] ;  /* 0x0012a40001137983 */ /* 0x001ee80000300800 */
[----:B------:R-:W-:Y:S04]  /*328c0*/  STL [R1+0x74], R13 ;  /* 0x0000740d01007387 */ /* 0x000fe80000100800 */
[----:B------:R-:W-:Y:S04]  /*328d0*/  STL [R1+0x70], R12 ;  /* 0x0000700c01007387 */ /* 0x000fe80000100800 */
[----:B------:R-:W-:Y:S04]  /*328e0*/  STL [R1+0x8c], R9 ;  /* 0x00008c0901007387 */ /* 0x000fe80000100800 */
[----:B------:R-:W-:Y:S01]  /*328f0*/  STL [R1+0x88], R8 ;  /* 0x0000880801007387 */ /* 0x000fe20000100800 */
[----:B--2---:R-:W-:-:S02]  /*32900*/  F2FP.BF16.F32.PACK_AB R5, R4, R5 ;  /* 0x000000050405723e */ /* 0x004fc400000010ff */
[----:B------:R-:W-:Y:S02]  /*32910*/  F2FP.BF16.F32.PACK_AB R4, R6, R7 ;  /* 0x000000070604723e */ /* 0x000fe400000010ff */
[----:B------:R-:W-:Y:S01]  /*32920*/  F2FP.BF16.F32.PACK_AB R6, R29, R28 ;  /* 0x0000001c1d06723e */ /* 0x000fe200000010ff */
[----:B------:R0:W-:Y:S04]  /*32930*/  STL [R1+0x84], R5 ;  /* 0x0000840501007387 */ /* 0x0001e80000100800 */
[----:B------:R1:W-:Y:S01]  /*32940*/  STL [R1+0x80], R4 ;  /* 0x0000800401007387 */ /* 0x0003e20000100800 */
[----:B0-----:R-:W-:-:S03]  /*32950*/  F2FP.BF16.F32.PACK_AB R5, R24, R25 ;  /* 0x000000191805723e */ /* 0x001fc600000010ff */
[----:B------:R-:W-:Y:S01]  /*32960*/  STL [R1+0x9c], R6 ;  /* 0x00009c0601007387 */ /* 0x000fe20000100800 */
[----:B-1----:R-:W-:Y:S02]  /*32970*/  F2FP.BF16.F32.PACK_AB R4, R18, R2 ;  /* 0x000000021204723e */ /* 0x002fe400000010ff */
[----:B------:R-:W-:Y:S01]  /*32980*/  F2FP.BF16.F32.PACK_AB R2, R0, R3 ;  /* 0x000000030002723e */ /* 0x000fe200000010ff */
[----:B------:R-:W-:Y:S01]  /*32990*/  STL [R1+0x98], R5 ;  /* 0x0000980501007387 */ /* 0x000fe20000100800 */
[----:B------:R-:W-:Y:S02]  /*329a0*/  F2FP.BF16.F32.PACK_AB R0, R20, R21 ;  /* 0x000000151400723e */ /* 0x000fe400000010ff */
[----:B------:R-:W-:Y:S01]  /*329b0*/  F2FP.BF16.F32.PACK_AB R3, R22, R23 ;  /* 0x000000171603723e */ /* 0x000fe200000010ff */
[----:B------:R-:W-:Y:S04]  /*329c0*/  STL [R1+0x94], R4 ;  /* 0x0000940401007387 */ /* 0x000fe80000100800 */
[----:B------:R0:W-:Y:S04]  /*329d0*/  STL [R1+0x90], R2 ;  /* 0x0000900201007387 */ /* 0x0001e80000100800 */
[----:B------:R1:W-:Y:S01]  /*329e0*/  STL [R1+0xac], R0 ;  /* 0x0000ac0001007387 */ /* 0x0003e20000100800 */
[----:B0-----:R-:W-:-:S03]  /*329f0*/  F2FP.BF16.F32.PACK_AB R2, R26, R27 ;  /* 0x0000001b1a02723e */ /* 0x001fc600000010ff */
[----:B------:R-:W-:Y:S01]  /*32a00*/  STL [R1+0xa8], R3 ;  /* 0x0000a80301007387 */ /* 0x000fe20000100800 */
[----:B-1----:R-:W-:-:S03]  /*32a10*/  F2FP.BF16.F32.PACK_AB R0, R16, R17 ;  /* 0x000000111000723e */ /* 0x002fc600000010ff */
[----:B------:R-:W3:Y:S04]  /*32a20*/  LDL.LU R18, [R1+0x67c] ;  /* 0x00067c0001127983 */ /* 0x000ee80000300800 */
[----:B------:R-:W-:Y:S04]  /*32a30*/  STL [R1+0xa4], R2 ;  /* 0x0000a40201007387 */ /* 0x000fe80000100800 */
[----:B------:R-:W2:Y:S04]  /*32a40*/  LDL.LU R17, [R1+0x6ec] ;  /* 0x0006ec0001117983 */ /* 0x000ea80000300800 */
[----:B------:R-:W-:Y:S04]  /*32a50*/  STL [R1+0xa0], R0 ;  /* 0x0000a00001007387 */ /* 0x000fe80000100800 */
        /* <DEDUP_REMOVED lines=24> */
[----:B------:R-:W2:Y:S04]  /*32be0*/  LDL.LU R24, [R1+0x6c8] ;  /* 0x0006c80001187983 */ /* 0x000ea80000300800 */
        /* <DEDUP_REMOVED lines=62> */
[----:B------:R-:W2:Y:S02]  /*32fd0*/  LDL.LU R18, [R1+0x12a0] ;  /* 0x0012a00001127983 */ /* 0x000ea40000300800 */
[----:B--2---:R-:W-:-:S02]  /*32fe0*/  F2FP.BF16.F32.PACK_AB R18, R17, R18 ;  /* 0x000000121112723e */ /* 0x004fc400000010ff */
[----:B------:R-:W4:Y:S02]  /*32ff0*/  LDL.LU R17, [R1+0x129c] ;  /* 0x00129c0001117983 */ /* 0x000f240000300800 */
[----:B----4-:R-:W-:Y:S02]  /*33000*/  F2FP.BF16.F32.PACK_AB R17, R16, R17 ;  /* 0x000000111011723e */ /* 0x010fe400000010ff */
[----:B------:R-:W2:Y:S02]  /*33010*/  LDL.LU R16, [R1+0x1298] ;  /* 0x0012980001107983 */ /* 0x000ea40000300800 */
[----:B--2---:R-:W-:Y:S02]  /*33020*/  F2FP.BF16.F32.PACK_AB R16, R23, R16 ;  /* 0x000000101710723e */ /* 0x004fe400000010ff */
[----:B------:R-:W2:Y:S02]  /*33030*/  LDL.LU R23, [R1+0x1294] ;  /* 0x0012940001177983 */ /* 0x000ea40000300800 */
[----:B--2---:R-:W-:-:S02]  /*33040*/  F2FP.BF16.F32.PACK_AB R23, R22, R23 ;  /* 0x000000171617723e */ /* 0x004fc400000010ff */
[----:B------:R-:W2:Y:S02]  /*33050*/  LDL.LU R22, [R1+0x1290] ;  /* 0x0012900001167983 */ /* 0x000ea40000300800 */
[----:B--2---:R-:W-:Y:S02]  /*33060*/  F2FP.BF16.F32.PACK_AB R22, R21, R22 ;  /* 0x000000161516723e */ /* 0x004fe400000010ff */
        /* <DEDUP_REMOVED lines=27> */
[----:B------:R0:W-:Y:S04]  /*33220*/  STL [R1], R12 ;  /* 0x0000000c01007387 */ /* 0x0001e80000100800 */
        /* <DEDUP_REMOVED lines=26> */
[----:B------:R-:W3:Y:S01]  /*333d0*/  LDL.LU R13, [R1+0x1220] ;  /* 0x00122000010d7983 */ /* 0x000ee20000300800 */
[----:B------:R-:W-:-:S03]  /*333e0*/  F2FP.BF16.F32.PACK_AB R8, R15, R8 ;  /* 0x000000080f08723e */ /* 0x000fc600000010ff */
[----:B------:R0:W-:Y:S01]  /*333f0*/  STL [R1+0x24], R12 ;  /* 0x0000240c01007387 */ /* 0x0001e20000100800 */
[----:B------:R-:W-:Y:S02]  /*33400*/  F2FP.BF16.F32.PACK_AB R10, R9, R10 ;  /* 0x0000000a090a723e */ /* 0x000fe400000010ff */
[----:B------:R-:W-:Y:S01]  /*33410*/  F2FP.BF16.F32.PACK_AB R4, R11, R4 ;  /* 0x000000040b04723e */ /* 0x000fe200000010ff */
[----:B0-----:R1:W5:Y:S01]  /*33420*/  LDL.LU R12, [R1+0x121c] ;  /* 0x00121c00010c7983 */ /* 0x0013620000300800 */
[----:B------:R-:W-:Y:S02]  /*33430*/  F2FP.BF16.F32.PACK_AB R6, R5, R6 ;  /* 0x000000060506723e */ /* 0x000fe400000010ff */
[----:B------:R-:W-:Y:S02]  /*33440*/  F2FP.BF16.F32.PACK_AB R28, R7, R28 ;  /* 0x0000001c071c723e */ /* 0x000fe400000010ff */
[----:B------:R-:W-:Y:S02]  /*33450*/  F2FP.BF16.F32.PACK_AB R2, R29, R2 ;  /* 0x000000021d02723e */ /* 0x000fe400000010ff */
[----:B---3--:R-:W-:-:S02]  /*33460*/  F2FP.BF16.F32.PACK_AB R14, R13, R14 ;  /* 0x0000000e0d0e723e */ /* 0x008fc400000010ff */
[----:B------:R1:W5:Y:S04]  /*33470*/  LDL.LU R13, [R1+0x1218] ;  /* 0x00121800010d7983 */ /* 0x0003680000300800 */
[----:B------:R0:W-:Y:S04]  /*33480*/  STL [R1+0x20], R14 ;  /* 0x0000200e01007387 */ /* 0x0001e80000100800 */
[----:B0-----:R1:W5:Y:S04]  /*33490*/  LDL.LU R14, [R1+0x1214] ;  /* 0x00121400010e7983 */ /* 0x0013680000300800 */
        /* <DEDUP_REMOVED lines=14> */
[----:B0-----:R-:W2:Y:S04]  /*33580*/  LDL.LU R28, [R1+0x11ec] ;  /* 0x0011ec00011c7983 */ /* 0x001ea80000300800 */
[----:B------:R-:W2:Y:S04]  /*33590*/  LDL.LU R29, [R1+0x11e8] ;  /* 0x0011e800011d7983 */ /* 0x000ea80000300800 */
[----:B------:R0:W-:Y:S02]  /*335a0*/  STL [R1+0x48], R2 ;  /* 0x0000480201007387 */ /* 0x0001e40000100800 */
[----:B0-----:R-:W-:-:S02]  /*335b0*/  F2FP.BF16.F32.PACK_AB R2, R0, R3 ;  /* 0x000000030002723e */ /* 0x001fc400000010ff */
[----:B--2---:R-:W-:-:S05]  /*335c0*/  F2FP.BF16.F32.PACK_AB R0, R29, R28 ;  /* 0x0000001c1d00723e */ /* 0x004fca00000010ff */
[----:B------:R1:W-:Y:S04]  /*335d0*/  STL [R1+0x40], R0 ;  /* 0x0000400001007387 */ /* 0x0003e80000100800 */
[----:B------:R1:W-:Y:S02]  /*335e0*/  STL [R1+0x44], R2 ;  /* 0x0000440201007387 */ /* 0x0003e40000100800 */
.L_x_0:
[----:B------:R-:W-:Y:S01]  /*335f0*/  STL [R1+0x1280], R27 ;  /* 0x0012801b01007387 */ /* 0x000fe20000100800 */
[----:B------:R-:W2:Y:S03]  /*33600*/  LDCU UR21, c[0x0][0x39c] ;  /* 0x00007380ff1577ac */ /* 0x000ea60008000800 */
[----:B------:R-:W-:Y:S01]  /*33610*/  STL.64 [R1+0x1278], R22 ;  /* 0x0012781601007387 */ /* 0x000fe20000100a00 */
[----:B------:R-:W-:Y:S01]  /*33620*/  UMOV UR14, 0x400 ;  /* 0x00000400000e7882 */ /* 0x000fe20000000000 */
[----:B------:R-:W3:Y:S02]  /*33630*/  LDCU UR4, c[0x0][0x3b8] ;  /* 0x00007700ff0477ac */ /* 0x000ee40008000800 */
[----:B------:R-:W-:Y:S01]  /*33640*/  STL.64 [R1+0x1270], R20 ;  /* 0x0012701401007387 */ /* 0x000fe20000100a00 */
[----:B------:R-:W4:Y:S03]  /*33650*/  LDCU UR8, c[0x0][0x398] ;  /* 0x00007300ff0877ac */ /* 0x000f260008000800 */
[----:B------:R-:W-:Y:S01]  /*33660*/  STL.64 [R1+0x1268], R18 ;  /* 0x0012681201007387 */ /* 0x000fe20000100a00 */
[----:B------:R-:W0:Y:S03]  /*33670*/  LDCU UR7, c[0x0][0x398] ;  /* 0x00007300ff0777ac */ /* 0x000e260008000800 */
[----:B------:R-:W-:Y:S01]  /*33680*/  STL.64 [R1+0x1260], R16 ;  /* 0x0012601001007387 */ /* 0x000fe20000100a00 */
[----:B------:R-:W1:Y:S03]  /*33690*/  LDCU UR6, c[0x0][0x398] ;  /* 0x00007300ff0677ac */ /* 0x000e660008000800 */
[----:B-----5:R-:W-:Y:S01]  /*336a0*/  STL.64 [R1+0x1258], R14 ;  /* 0x0012580e01007387 */ /* 0x020fe20000100a00 */
[----:B-1----:R-:W1:Y:S01]  /*336b0*/  S2R R2, SR_TID.X ;  /* 0x0000000000027919 */ /* 0x002e620000002100 */
[----:B------:R-:W0:Y:S01]  /*336c0*/  S2UR UR19, SR_CgaCtaId ;  /* 0x00000000001379c3 */ /* 0x000e220000008800 */
[----:B------:R-:W0:Y:S01]  /*336d0*/  LDCU.64 UR42, c[0x0][0x398] ;  /* 0x00007300ff2a77ac */ /* 0x000e220008000a00 */
[----:B------:R2:W-:Y:S01]  /*336e0*/  STL.64 [R1+0x1250], R12 ;  /* 0x0012500c01007387 */ /* 0x0005e20000100a00 */
[----:B------:R-:W0:Y:S01]  /*336f0*/  LDCU UR23, c[0x0][0x39c] ;  /* 0x00007380ff1777ac */ /* 0x000e220008000800 */
[----:B------:R-:W0:Y:S01]  /*33700*/  LDCU.128 UR24, c[0x0][0x390] ;  /* 0x00007200ff1877ac */ /* 0x000e220008000c00 */
[----:B------:R-:W0:Y:S01]  /*33710*/  LDCU.64 UR44, c[0x0][0x398] ;  /* 0x00007300ff2c77ac */ /* 0x000e220008000a00 */
[----:B--2---:R-:W2:Y:S01]  /*33720*/  LDL.LU R12, [R1] ;  /* 0x00000000010c7983 */ /* 0x004ea20000300800 */
[----:B------:R-:W0:Y:S03]  /*33730*/  LDCU.64 UR36, c[0x0][0x398] ;  /* 0x00007300ff2477ac */ /* 0x000e260008000a00 */
[----:B------:R-:W2:Y:S01]  /*33740*/  LDL.LU R13, [R1+0x4] ;  /* 0x00000400010d7983 */ /* 0x000ea20000300800 */
[----:B------:R-:W0:Y:S03]  /*33750*/  LDCU.64 UR34, c[0x0][0x398] ;  /* 0x00007300ff2277ac */ /* 0x000e260008000a00 */
[----:B------:R-:W2:Y:S01]  /*33760*/  LDL.LU R14, [R1+0x8] ;  /* 0x00000800010e7983 */ /* 0x000ea20000300800 */
[----:B------:R-:W0:Y:S03]  /*33770*/  LDCU.64 UR38, c[0x0][0x398] ;  /* 0x00007300ff2677ac */ /* 0x000e260008000a00 */
[----:B------:R-:W2:Y:S01]  /*33780*/  LDL.LU R15, [R1+0xc] ;  /* 0x00000c00010f7983 */ /* 0x000ea20000300800 */
[----:B------:R-:W0:Y:S03]  /*33790*/  LDCU.64 UR32, c[0x0][0x398] ;  /* 0x00007300ff2077ac */ /* 0x000e260008000a00 */
[----:B------:R-:W-:Y:S01]  /*337a0*/  STL.64 [R1+0x1248], R10 ;  /* 0x0012480a01007387 */ /* 0x000fe20000100a00 */
[----:B------:R-:W0:Y:S03]  /*337b0*/  LDCU.64 UR46, c[0x0][0x398] ;  /* 0x00007300ff2e77ac */ /* 0x000e260008000a00 */
[----:B------:R1:W-:Y:S01]  /*337c0*/  STL.64 [R1+0x1240], R8 ;  /* 0x0012400801007387 */ /* 0x0003e20000100a00 */
[----:B------:R-:W0:Y:S01]  /*337d0*/  LDCU.64 UR48, c[0x0][0x398] ;  /* 0x00007300ff3077ac */ /* 0x000e220008000a00 */
[----:B------:R-:W0:Y:S01]  /*337e0*/  LDCU.64 UR50, c[0x0][0x398] ;  /* 0x00007300ff3277ac */ /* 0x000e220008000a00 */
[----:B------:R-:W0:Y:S01]  /*337f0*/  LDCU.64 UR52, c[0x0][0x398] ;  /* 0x00007300ff3477ac */ /* 0x000e220008000a00 */
[----:B-1----:R-:W2:Y:S01]  /*33800*/  LDL.LU R8, [R1+0x10] ;  /* 0x0000100001087983 */ /* 0x002ea20000300800 */
[----:B------:R-:W1:Y:S03]  /*33810*/  LDCU UR77, c[0x0][0x398] ;  /* 0x00007300ff4d77ac */ /* 0x000e660008000800 */
[----:B------:R-:W2:Y:S01]  /*33820*/  LDL.LU R9, [R1+0x14] ;  /* 0x0000140001097983 */ /* 0x000ea20000300800 */
[----:B------:R-:W0:Y:S03]  /*33830*/  LDCU UR76, c[0x0][0x398] ;  /* 0x00007300ff4c77ac */ /* 0x000e260008000800 */
[----:B------:R-:W2:Y:S01]  /*33840*/  LDL.LU R10, [R1+0x18] ;  /* 0x00001800010a7983 */ /* 0x000ea20000300800 */
[----:B------:R-:W0:Y:S03]  /*33850*/  LDCU UR75, c[0x0][0x398] ;  /* 0x00007300ff4b77ac */ /* 0x000e260008000800 */
[----:B------:R-:W2:Y:S01]  /*33860*/  LDL.LU R11, [R1+0x1c] ;  /* 0x00001c00010b7983 */ /* 0x000ea20000300800 */
[----:B------:R-:W0:Y:S03]  /*33870*/  LDCU UR74, c[0x0][0x398] ;  /* 0x00007300ff4a77ac */ /* 0x000e260008000800 */
[----:B------:R-:W-:Y:S01]  /*33880*/  STL.64 [R1+0x1238], R6 ;  /* 0x0012380601007387 */ /* 0x000fe20000100a00 */
[----:B------:R-:W0:Y:S03]  /*33890*/  LDCU UR10, c[0x0][0x398] ;  /* 0x00007300ff0a77ac */ /* 0x000e260008000800 */
[----:B------:R1:W-:Y:S01]  /*338a0*/  STL.64 [R1+0x1230], R4 ;  /* 0x0012300401007387 */ /* 0x0003e20000100a00 */
[----:B------:R-:W0:Y:S01]  /*338b0*/  LDCU UR17, c[0x0][0x398] ;  /* 0x00007300ff1177ac */ /* 0x000e220008000800 */
[----:B------:R-:W0:Y:S01]  /*338c0*/  LDCU UR18, c[0x0][0x398] ;  /* 0x00007300ff1277ac */ /* 0x000e220008000800 */
[----:B------:R-:W0:Y:S01]  /*338d0*/  LDCU UR9, c[0x0][0x398] ;  /* 0x00007300ff0977ac */ /* 0x000e220008000800 */
        /* <DEDUP_REMOVED lines=17> */
[----:B------:R-:W1:Y:S03]  /*339f0*/  LDCU UR28, c[0x0][0x398] ;  /* 0x00007300ff1c77ac */ /* 0x000e660008000800 */
[----:B------:R-:W2:Y:S01]  /*33a00*/  LDL.LU R21, [R1+0x44] ;  /* 0x0000440001157983 */ /* 0x000ea20000300800 */
[----:B------:R-:W1:Y:S03]  /*33a10*/  LDCU UR29, c[0x0][0x398] ;  /* 0x00007300ff1d77ac */ /* 0x000e660008000800 */
[----:B------:R-:W2:Y:S01]  /*33a20*/  LDL.LU R22, [R1+0x48] ;  /* 0x0000480001167983 */ /* 0x000ea20000300800 */
[----:B------:R-:W1:Y:S03]  /*33a30*/  LDCU UR30, c[0x0][0x398] ;  /* 0x00007300ff1e77ac */ /* 0x000e660008000800 */
[----:B------:R-:W2:Y:S01]  /*33a40*/  LDL.LU R23, [R1+0x4c] ;  /* 0x00004c0001177983 */ /* 0x000ea20000300800 */
[----:B------:R-:W1:Y:S03]  /*33a50*/  LDCU UR57, c[0x0][0x39c] ;  /* 0x00007380ff3977ac */ /* 0x000e660008000800 */
[----:B------:R-:W2:Y:S01]  /*33a60*/  LDL R27, [R1+0x5fc] ;  /* 0x0005fc00011b7983 */ /* 0x000ea20000100800 */
[C---:B------:R-:W-:Y:S01]  /*33a70*/  IMAD.SHL.U32 R28, R2.reuse, 0x10, RZ ;  /* 0x00000010021c7824 */ /* 0x040fe200078e00ff */
[----:B0-----:R-:W-:Y:S01]  /*33a80*/  ULEA UR22, UR19, UR14, 0x18 ;  /* 0x0000000e13167291 */ /* 0x001fe2000f8ec0ff */
[C---:B------:R-:W-:Y:S01]  /*33a90*/  IMAD.SHL.U32 R3, R2.reuse, 0x20, RZ ;  /* 0x0000002002037824 */ /* 0x040fe200078e00ff */
[----:B------:R-:W0:Y:S01]  /*33aa0*/  LDCU UR14, c[0x0][0x398] ;  /* 0x00007300ff0e77ac */ /* 0x000e220008000800 */
[----:B------:R-:W-:Y:S01]  /*33ab0*/  IMAD.SHL.U32 R29, R2, 0x8, RZ ;  /* 0x00000008021d7824 */ /* 0x000fe200078e00ff */
[----:B------:R-:W-:-:S02]  /*33ac0*/  LOP3.LUT R28, R28, 0xf0, RZ, 0xc0, !PT ;  /* 0x000000f01c1c7812 */ /* 0x000fc400078ec0ff */
[----:B------:R-:W-:Y:S01]  /*33ad0*/  LOP3.LUT R3, R3, 0x200, RZ, 0xc0, !PT ;  /* 0x0000020003037812 */ /* 0x000fe200078ec0ff */
[----:B------:R-:W0:Y:S03]  /*33ae0*/  LDCU UR19, c[0x0][0x398] ;  /* 0x00007300ff1377ac */ /* 0x000e260008000800 */
[----:B------:R-:W-:Y:S01]  /*33af0*/  IADD3 R2, PT, PT, R3, UR22, R28 ;  /* 0x0000001603027c10 */ /* 0x000fe2000fffe01c */
[----:B------:R-:W0:Y:S01]  /*33b00*/  LDCU UR54, c[0x0][0x398] ;  /* 0x00007300ff3677ac */ /* 0x000e220008000800 */
[----:B------:R-:W-:Y:S01]  /*33b10*/  LOP3.LUT R28, R29, 0x100, RZ, 0xc0, !PT ;  /* 0x000001001d1c7812 */ /* 0x000fe200078ec0ff */
[----:B------:R-:W0:Y:S01]  /*33b20*/  LDCU UR55, c[0x0][0x398] ;  /* 0x00007300ff3777ac */ /* 0x000e220008000800 */
        /* <DEDUP_REMOVED lines=17> */
[----:B------:R-:W-:Y:S01]  /*33c40*/  BAR.SYNC.DEFER_BLOCKING 0x0 ;  /* 0x0000000000007b1d */ /* 0x000fe20000010000 */
[----:B--2---:R-:W-:-:S02]  /*33c50*/  VIADD R0, R27, 0x3f ;  /* 0x0000003f1b007836 */ /* 0x004fc40000000000 */
[----:B------:R-:W-:-:S03]  /*33c60*/  VIADD R3, R27, 0x2 ;  /* 0x000000021b037836 */ /* 0x000fc60000000000 */
[----:B------:R-:W-:Y:S01]  /*33c70*/  ISETP.GE.AND P0, PT, R0, UR43, PT ;  /* 0x0000002b00007c0c */ /* 0x000fe2000bf06270 */
[----:B------:R-:W-:Y:S01]  /*33c80*/  VIADD R0, R27, 0x1 ;  /* 0x000000011b007836 */ /* 0x000fe20000000000 */
[----:B------:R-:W-:Y:S01]  /*33c90*/  ISETP.GE.AND P3, PT, R3, UR23, PT ;  /* 0x0000001703007c0c */ /* 0x000fe2000bf66270 */
[----:B------:R-:W2:Y:S01]  /*33ca0*/  LDL.LU R27, [R1+0x1280] ;  /* 0x00128000011b7983 */ /* 0x000ea20000300800 */
[----:B------:R-:W0:Y:S02]  /*33cb0*/  LDCU UR23, c[0x0][0x398] ;  /* 0x00007300ff1777ac */ /* 0x000e240008000800 */
[----:B------:R-:W-:Y:S01]  /*33cc0*/  ISETP.GE.AND P2, PT, R0, UR21, PT ;  /* 0x0000001500007c0c */ /* 0x000fe2000bf46270 */
[----:B------:R-:W-:Y:S01]  /*33cd0*/  IMAD.IADD R0, R28, 0x1, R2 ;  /* 0x000000011c007824 */ /* 0x000fe200078e0202 */
[----:B------:R-:W0:Y:S01]  /*33ce0*/  LDCU UR21, c[0x0][0x398] ;  /* 0x00007300ff1577ac */ /* 0x000e220008000800 */
[----:B------:R-:W0:Y:S01]  /*33cf0*/  S2R R2, SR_TID.X ;  /* 0x0000000000027919 */ /* 0x000e220000002100 */
[----:B------:R-:W0:Y:S02]  /*33d00*/  LDCU UR43, c[0x0][0x398] ;  /* 0x00007300ff2b77ac */ /* 0x000e240008000800 */
[----:B------:R-:W-:Y:S01]  /*33d10*/  STSM.16.M88.4 [R0], R20 ;  /* 0x0000001400007844 */ /* 0x000fe20000000200 */
[----:B0-----:R-:W-:-:S04]  /*33d20*/  LOP3.LUT R2, R2, 0x3f, RZ, 0xc0, !PT ;  /* 0x0000003f02027812 */ /* 0x001fc800078ec0ff */
[----:B------:R-:W-:Y:S01]  /*33d30*/  LEA R2, R2, UR22, 0x4 ;  /* 0x0000001602027c11 */ /* 0x000fe2000f8e20ff */
[----:B------:R-:W-:Y:S06]  /*33d40*/  BAR.SYNC.DEFER_BLOCKING 0x0 ;  /* 0x0000000000007b1d */ /* 0x000fec0000010000 */
[----:B------:R-:W0:Y:S01]  /*33d50*/  LDCU UR22, c[0x0][0x39c] ;  /* 0x00007380ff1677ac */ /* 0x000e220008000800 */
[----:B------:R-:W0:Y:S01]  /*33d60*/  LDS.128 R20, [R2] ;  /* 0x0000000002147984 */ /* 0x000e220000000c00 */
[----:B------:R-:W-:Y:S06]  /*33d70*/  BAR.SYNC.DEFER_BLOCKING 0x0 ;  /* 0x0000000000007b1d */ /* 0x000fec0000010000 */
[----:B0-----:R-:W-:Y:S04]  /*33d80*/  STL.64 [R1+0x40], R20 ;  /* 0x0000401401007387 */ /* 0x001fe80000100a00 */
[----:B------:R0:W-:Y:S04]  /*33d90*/  STL.64 [R1+0x48], R22 ;  /* 0x0000481601007387 */ /* 0x0001e80000100a00 */
[----:B0-----:R-:W3:Y:S04]  /*33da0*/  LDL.LU.64 R22, [R1+0x1278] ;  /* 0x0012780001167983 */ /* 0x001ee80000300a00 */
[----:B------:R-:W3:Y:S04]  /*33db0*/  LDL.LU.64 R20, [R1+0x1270] ;  /* 0x0012700001147983 */ /* 0x000ee80000300a00 */
[----:B------:R-:W-:Y:S01]  /*33dc0*/  STSM.16.M88.4 [R0], R16 ;  /* 0x0000001000007844 */ /* 0x000fe20000000200 */
[----:B------:R-:W-:Y:S06]  /*33dd0*/  BAR.SYNC.DEFER_BLOCKING 0x0 ;  /* 0x0000000000007b1d */ /* 0x000fec0000010000 */
[----:B------:R-:W0:Y:S02]  /*33de0*/  LDS.128 R16, [R2] ;  /* 0x0000000002107984 */ /* 0x000e240000000c00 */
[----:B------:R-:W-:Y:S06]  /*33df0*/  BAR.SYNC.DEFER_BLOCKING 0x0 ;  /* 0x0000000000007b1d */ /* 0x000fec0000010000 */
[----:B------:R-:W-:Y:S02]  /*33e00*/  STSM.16.M88.4 [R0], R4 ;  /* 0x0000000400007844 */ /* 0x000fe40000000200 */
[----:B------:R-:W-:Y:S06]  /*33e10*/  BAR.SYNC.DEFER_BLOCKING 0x0 ;  /* 0x0000000000007b1d */ /* 0x000fec0000010000 */
[----:B0-----:R-:W-:Y:S04]  /*33e20*/  STL.64 [R1+0x30], R16 ;  /* 0x0000301001007387 */ /* 0x001fe80000100a00 */
[----:B------:R0:W-:Y:S04]  /*33e30*/  STL.64 [R1+0x38], R18 ;  /* 0x0000381201007387 */ /* 0x0001e80000100a00 */
[----:B------:R-:W1:Y:S01]  /*33e40*/  LDS.128 R4, [R2] ;  /* 0x0000000002047984 */ /* 0x000e620000000c00 */
[----:B------:R-:W-:Y:S06]  /*33e50*/  BAR.SYNC.DEFER_BLOCKING 0x0 ;  /* 0x0000000000007b1d */ /* 0x000fec0000010000 */
[----:B0-----:R-:W4:Y:S04]  /*33e60*/  LDL.LU.64 R18, [R1+0x1268] ;  /* 0x0012680001127983 */ /* 0x001f280000300a00 */
[----:B------:R-:W4:Y:S04]  /*33e70*/  LDL.LU.64 R16, [R1+0x1260] ;  /* 0x0012600001107983 */ /* 0x000f280000300a00 */
[----:B------:R-:W-:Y:S04]  /*33e80*/  STSM.16.M88.4 [R0], R8 ;  /* 0x0000000800007844 */ /* 0x000fe80000000200 */
[----:B-1----:R-:W-:Y:S04]  /*33e90*/  STL.64 [R1+0x20], R4 ;  /* 0x0000200401007387 */ /* 0x002fe80000100a00 */
[----:B------:R-:W-:Y:S01]  /*33ea0*/  STL.64 [R1+0x28], R6 ;  /* 0x0000280601007387 */ /* 0x000fe20000100a00 */
[----:B------:R-:W-:Y:S06]  /*33eb0*/  BAR.SYNC.DEFER_BLOCKING 0x0 ;  /* 0x0000000000007b1d */ /* 0x000fec0000010000 */
[----:B------:R-:W0:Y:S02]  /*33ec0*/  LDS.128 R4, [R2] ;  /* 0x0000000002047984 */ /* 0x000e240000000c00 */
[----:B------:R-:W-:Y:S06]  /*33ed0*/  BAR.SYNC.DEFER_BLOCKING 0x0 ;  /* 0x0000000000007b1d */ /* 0x000fec0000010000 */
[----:B------:R-:W-:Y:S04]  /*33ee0*/  STSM.16.M88.4 [R0], R12 ;  /* 0x0000000c00007844 */ /* 0x000fe80000000200 */
[----:B0-----:R-:W-:Y:S04]  /*33ef0*/  STL.64 [R1+0x10], R4 ;  /* 0x0000100401007387 */ /* 0x001fe80000100a00 */
[----:B------:R-:W-:Y:S01]  /*33f00*/  STL.64 [R1+0x18], R6 ;  /* 0x0000180601007387 */ /* 0x000fe20000100a00 */
[----:B------:R-:W-:Y:S06]  /*33f10*/  BAR.SYNC.DEFER_BLOCKING 0x0 ;  /* 0x0000000000007b1d */ /* 0x000fec0000010000 */
[----:B------:R-:W0:Y:S02]  /*33f20*/  LDS.128 R4, [R2] ;  /* 0x0000000002047984 */ /* 0x000e240000000c00 */
[----:B------:R-:W-:Y:S06]  /*33f30*/  BAR.SYNC.DEFER_BLOCKING 0x0 ;  /* 0x0000000000007b1d */ /* 0x000fec0000010000 */
[----:B--2---:R-:W-:Y:S04]  /*33f40*/  STSM.16.M88.4 [R0], R24 ;  /* 0x0000001800007844 */ /* 0x004fe80000000200 */
[----:B0-----:R-:W-:Y:S04]  /*33f50*/  STL.64 [R1+0x140], R4 ;  /* 0x0001400401007387 */ /* 0x001fe80000100a00 */
[----:B------:R-:W-:Y:S01]  /*33f60*/  STL.64 [R1+0x148], R6 ;  /* 0x0001480601007387 */ /* 0x000fe20000100a00 */
[----:B------:R-:W-:Y:S06]  /*33f70*/  BAR.SYNC.DEFER_BLOCKING 0x0 ;  /* 0x0000000000007b1d */ /* 0x000fec0000010000 */
[----:B------:R-:W0:Y:S02]  /*33f80*/  LDS.128 R4, [R2] ;  /* 0x0000000002047984 */ /* 0x000e240000000c00 */
[----:B------:R-:W-:Y:S06]  /*33f90*/  BAR.SYNC.DEFER_BLOCKING 0x0 ;  /* 0x0000000000007b1d */ /* 0x000fec0000010000 */
[----:B---3--:R-:W-:Y:S04]  /*33fa0*/  STSM.16.M88.4 [R0], R20 ;  /* 0x0000001400007844 */ /* 0x008fe80000000200 */
[----:B0-----:R-:W-:Y:S04]  /*33fb0*/  STL.64 [R1+0x130], R4 ;  /* 0x0001300401007387 */ /* 0x001fe80000100a00 */
[----:B------:R-:W-:Y:S01]  /*33fc0*/  STL.64 [R1+0x138], R6 ;  /* 0x0001380601007387 */ /* 0x000fe20000100a00 */
[----:B------:R-:W-:Y:S06]  /*33fd0*/  BAR.SYNC.DEFER_BLOCKING 0x0 ;  /* 0x0000000000007b1d */ /* 0x000fec0000010000 */
[----:B------:R-:W2:Y:S04]  /*33fe0*/  LDL.LU R12, [R1+0xa0] ;  /* 0x0000a000010c7983 */ /* 0x000ea80000300800 */
[----:B------:R-:W0:Y:S01]  /*33ff0*/  LDS.128 R4, [R2] ;  /* 0x0000000002047984 */ /* 0x000e220000000c00 */
[----:B------:R-:W-:Y:S06]  /*34000*/  BAR.SYNC.DEFER_BLOCKING 0x0 ;  /* 0x0000000000007b1d */ /* 0x000fec0000010000 */
[----:B0-----:R0:W-:Y:S04]  /*34010*/  STL.64 [R1], R4 ;  /* 0x0000000401007387 */ /* 0x0011e80000100a00 */
[----:B------:R1:W-:Y:S04]  /*34020*/  STL.64 [R1+0x8], R6 ;  /* 0x0000080601007387 */ /* 0x0003e80000100a00 */
[----:B------:R-:W2:Y:S04]  /*34030*/  LDL.LU R13, [R1+0xa4] ;  /* 0x0000a400010d7983 */ /* 0x000ea80000300800 */
[----:B------:R-:W2:Y:S04]  /*34040*/  LDL.LU R14, [R1+0xa8] ;  /* 0x0000a800010e7983 */ /* 0x000ea80000300800 */
[----:B------:R-:W2:Y:S04]  /*34050*/  LDL.LU R15, [R1+0xac] ;  /* 0x0000ac00010f7983 */ /* 0x000ea80000300800 */
[----:B------:R-:W3:Y:S04]  /*34060*/  LDL.LU R8, [R1+0x90] ;  /* 0x0000900001087983 */ /* 0x000ee80000300800 */
[----:B------:R-:W3:Y:S04]  /*34070*/  LDL.LU R9, [R1+0x94] ;  /* 0x0000940001097983 */ /* 0x000ee80000300800 */
[----:B------:R-:W3:Y:S04]  /*34080*/  LDL.LU R10, [R1+0x98] ;  /* 0x00009800010a7983 */ /* 0x000ee80000300800 */
[----:B------:R-:W3:Y:S04]  /*34090*/  LDL.LU R11, [R1+0x9c] ;  /* 0x00009c00010b7983 */ /* 0x000ee80000300800 */
[----:B----4-:R-:W-:Y:S01]  /*340a0*/  STSM.16.M88.4 [R0], R16 ;  /* 0x0000001000007844 */ /* 0x010fe20000000200 */
[----:B------:R-:W-:Y:S06]  /*340b0*/  BAR.SYNC.DEFER_BLOCKING 0x0 ;  /* 0x0000000000007b1d */ /* 0x000fec0000010000 */
[----:B0-----:R-:W4:Y:S04]  /*340c0*/  LDL.LU R4, [R1+0x80] ;  /* 0x0000800001047983 */ /* 0x001f280000300800 */
[----:B------:R-:W4:Y:S04]  /*340d0*/  LDL.LU R5, [R1+0x84] ;  /* 0x0000840001057983 */ /* 0x000f280000300800 */
[----:B-1----:R-:W4:Y:S04]  /*340e0*/  LDL.LU R6, [R1+0x88] ;  /* 0x0000880001067983 */ /* 0x002f280000300800 */
[----:B------:R-:W4:Y:S04]  /*340f0*/  LDL.LU R7, [R1+0x8c] ;  /* 0x00008c0001077983 */ /* 0x000f280000300800 */
[----:B------:R-:W0:Y:S04]  /*34100*/  LDS.128 R16, [R2] ;  /* 0x0000000002107984 */ /* 0x000e280000000c00 */
[----:B------:R-:W3:Y:S04]  /*34110*/  LDL.LU R24, [R1+0x50] ;  /* 0x0000500001187983 */ /* 0x000ee80000300800 */
[----:B------:R-:W3:Y:S04]  /*34120*/  LDL.LU R25, [R1+0x54] ;  /* 0x0000540001197983 */ /* 0x000ee80000300800 */
[----:B------:R-:W3:Y:S04]  /*34130*/  LDL.LU R26, [R1+0x58] ;  /* 0x00005800011a7983 */ /* 0x000ee80000300800 */
[----:B------:R-:W3:Y:S04]  /*34140*/  LDL.LU R27, [R1+0x5c] ;  /* 0x00005c00011b7983 */ /* 0x000ee80000300800 */
[----:B------:R-:W3:Y:S04]  /*34150*/  LDL.LU R20, [R1+0x60] ;  /* 0x0000600001147983 */ /* 0x000ee80000300800 */
[----:B------:R-:W3:Y:S04]  /*34160*/  LDL.LU R21, [R1+0x64] ;  /* 0x0000640001157983 */ /* 0x000ee80000300800 */
[----:B------:R-:W3:Y:S04]  /*34170*/  LDL.LU R22, [R1+0x68] ;  /* 0x0000680001167983 */ /* 0x000ee80000300800 */
[----:B------:R-:W4:Y:S01]  /*34180*/  LDL.LU R23, [R1+0x6c] ;  /* 0x00006c0001177983 */ /* 0x000f220000300800 */
[----:B------:R-:W-:Y:S06]  /*34190*/  BAR.SYNC.DEFER_BLOCKING 0x0 ;  /* 0x0000000000007b1d */ /* 0x000fec0000010000 */
[----:B0-----:R-:W-:Y:S04]  /*341a0*/  STL [R1+0x120c], R17 ;  /* 0x00120c1101007387 */ /* 0x001fe80000100800 */
[----:B------:R-:W-:Y:S04]  /*341b0*/  STL [R1+0x1208], R18 ;  /* 0x0012081201007387 */ /* 0x000fe80000100800 */
[----:B------:R-:W-:Y:S04]  /*341c0*/  STL [R1+0x1204], R19 ;  /* 0x0012041301007387 */ /* 0x000fe80000100800 */
[----:B------:R0:W-:Y:S04]  /*341d0*/  STL [R1+0x1214], R16 ;  /* 0x0012141001007387 */ /* 0x0001e80000100800 */
[----:B0-----:R-:W4:Y:S04]  /*341e0*/  LDL.LU R16, [R1+0x70] ;  /* 0x0000700001107983 */ /* 0x001f280000300800 */
[----:B------:R-:W4:Y:S04]  /*341f0*/  LDL.LU R17, [R1+0x74] ;  /* 0x0000740001117983 */ /* 0x000f280000300800 */
[----:B------:R-:W4:Y:S04]  /*34200*/  LDL.LU R18, [R1+0x78] ;  /* 0x0000780001127983 */ /* 0x000f280000300800 */
[----:B------:R-:W4:Y:S04]  /*34210*/  LDL.LU R19, [R1+0x7c] ;  /* 0x00007c0001137983 */ /* 0x000f280000300800 */
[----:B--2---:R-:W-:Y:S01]  /*34220*/  STSM.16.M88.4 [R0], R12 ;  /* 0x0000000c00007844 */ /* 0x004fe20000000200 */
[----:B------:R-:W-:Y:S06]  /*34230*/  BAR.SYNC.DEFER_BLOCKING 0x0 ;  /* 0x0000000000007b1d */ /* 0x000fec0000010000 */
[----:B------:R-:W0:Y:S02]  /*34240*/  LDS.128 R12, [R2] ;  /* 0x00000000020c7984 */ /* 0x000e240000000c00 */
[----:B------:R-:W-:Y:S06]  /*34250*/  BAR.SYNC.DEFER_BLOCKING 0x0 ;  /* 0x0000000000007b1d */ /* 0x000fec0000010000 */
[----:B0-----:R-:W-:Y:S04]  /*34260*/  STL.64 [R1+0xa0], R12 ;  /* 0x0000a00c01007387 */ /* 0x001fe80000100a00 */
[----:B------:R0:W-:Y:S04]  /*34270*/  STL.64 [R1+0xa8], R14 ;  /* 0x0000a80e01007387 */ /* 0x0001e80000100a00 */
[----:B0-----:R-:W2:Y:S04]  /*34280*/  LDL.LU.64 R14, [R1+0x1258] ;  /* 0x00125800010e7983 */ /* 0x001ea80000300a00 */
[----:B------:R-:W2:Y:S04]  /*34290*/  LDL.LU.64 R12, [R1+0x1250] ;  /* 0x00125000010c7983 */ /* 0x000ea80000300a00 */
[----:B---3--:R-:W-:Y:S01]  /*342a0*/  STSM.16.M88.4 [R0], R8 ;  /* 0x0000000800007844 */ /* 0x008fe20000000200 */
[----:B------:R-:W-:Y:S06]  /*342b0*/  BAR.SYNC.DEFER_BLOCKING 0x0 ;  /* 0x0000000000007b1d */ /* 0x000fec0000010000 */
[----:B------:R-:W0:Y:S02]  /*342c0*/  LDS.128 R8, [R2] ;  /* 0x0000000002087984 */ /* 0x000e240000000c00 */
[----:B------:R-:W-:Y:S06]  /*342d0*/  BAR.SYNC.DEFER_BLOCKING 0x0 ;  /* 0x0000000000007b1d */ /* 0x000fec0000010000 */
[----:B----4-:R-:W-:Y:S02]  /*342e0*/  STSM.16.M88.4 [R0], R4 ;  /* 0x0000000400007844 */ /* 0x010fe40000000200 */
[----:B------:R-:W-:Y:S06]  /*342f0*/  BAR.SYNC.DEFER_BLOCKING 0x0 ;  /* 0x0000000000007b1d */ /* 0x000fec0000010000 */
[----:B------:R-:W1:Y:S02]  /*34300*/  LDS.128 R4, [R2] ;  /* 0x0000000002047984 */ /* 0x000e640000000c00 */
[----:B------:R-:W-:Y:S06]  /*34310*/  BAR.SYNC.DEFER_BLOCKING 0x0 ;  /* 0x0000000000007b1d */ /* 0x000fec0000010000 */
[----:B------:R-:W-:Y:S02]  /*34320*/  STSM.16.M88.4 [R0], R16 ;  /* 0x0000001000007844 */ /* 0x000fe40000000200 */
[----:B------:R-:W-:Y:S06]  /*34330*/  BAR.SYNC.DEFER_BLOCKING 0x0 ;  /* 0x0000000000007b1d */ /* 0x000fec0000010000 */
[----:B------:R-:W3:Y:S02]  /*34340*/  LDS.128 R16, [R2] ;  /* 0x0000000002107984 */ /* 0x000ee40000000c00 */
[----:B------:R-:W-:Y:S06]  /*34350*/  BAR.SYNC.DEFER_BLOCKING 0x0 ;  /* 0x0000000000007b1d */ /* 0x000fec0000010000 */
[----:B0-----:R-:W-:Y:S04]  /*34360*/  STL.64 [R1+0x90], R8 ;  /* 0x0000900801007387 */ /* 0x001fe80000100a00 */
[----:B------:R-:W-:Y:S01]  /*34370*/  STSM.16.M88.4 [R0], R20 ;  /* 0x0000001400007844 */ /* 0x000fe20000000200 */
[----:B------:R-:W-:Y:S06]  /*34380*/  BAR.SYNC.DEFER_BLOCKING 0x0 ;  /* 0x0000000000007b1d */ /* 0x000fec0000010000 */
[----:B------:R0:W-:Y:S04]  /*34390*/  STL.64 [R1+0x98], R10 ;  /* 0x0000980a01007387 */ /* 0x0001e80000100a00 */
[----:B0-----:R-:W4:Y:S04]  /*343a0*/  LDL.LU.64 R10, [R1+0x1248] ;  /* 0x00124800010a7983 */ /* 0x001f280000300a00 */
[----:B------:R-:W4:Y:S04]  /*343b0*/  LDL.LU.64 R8, [R1+0x1240] ;  /* 0x0012400001087983 */ /* 0x000f280000300a00 */
[----:B-1----:R-:W-:Y:S04]  /*343c0*/  STL.64 [R1+0x80], R4 ;  /* 0x0000800401007387 */ /* 0x002fe80000100a00 */
[----:B------:R0:W-:Y:S04]  /*343d0*/  STL.64 [R1+0x88], R6 ;  /* 0x0000880601007387 */ /* 0x0001e80000100a00 */
[----:B0-----:R-:W4:Y:S04]  /*343e0*/  LDL.LU.64 R6, [R1+0x1238] ;  /* 0x0012380001067983 */ /* 0x001f280000300a00 */
[----:B------:R-:W4:Y:S04]  /*343f0*/  LDL.LU.64 R4, [R1+0x1230] ;  /* 0x0012300001047983 */ /* 0x000f280000300a00 */
[----:B---3--:R-:W-:Y:S04]  /*34400*/  STL.64 [R1+0x70], R16 ;  /* 0x0000701001007387 */ /* 0x008fe80000100a00 */
[----:B------:R-:W-:Y:S04]  /*34410*/  STL.64 [R1+0x78], R18 ;  /* 0x0000781201007387 */ /* 0x000fe80000100a00 */
[----:B------:R-:W0:Y:S01]  /*34420*/  LDS.128 R16, [R2] ;  /* 0x0000000002107984 */ /* 0x000e220000000c00 */
[----:B------:R-:W-:Y:S06]  /*34430*/  BAR.SYNC.DEFER_BLOCKING 0x0 ;  /* 0x0000000000007b1d */ /* 0x000fec0000010000 */
[----:B------:R-:W-:Y:S02]  /*34440*/  STSM.16.M88.4 [R0], R24 ;  /* 0x0000001800007844 */ /* 0x000fe40000000200 */
[----:B------:R-:W-:Y:S06]  /*34450*/  BAR.SYNC.DEFER_BLOCKING 0x0 ;  /* 0x0000000000007b1d */ /* 0x000fec0000010000 */
[----:B------:R-:W1:Y:S02]  /*34460*/  LDS.128 R20, [R2] ;  /* 0x0000000002147984 */ /* 0x000e640000000c00 */
[----:B------:R-:W-:Y:S06]  /*34470*/  BAR.SYNC.DEFER_BLOCKING 0x0 ;  /* 0x0000000000007b1d */ /* 0x000fec0000010000 */
[----:B--2---:R-:W-:Y:S02]  /*34480*/  STSM.16.M88.4 [R0], R12 ;  /* 0x0000000c00007844 */ /* 0x004fe40000000200 */
[----:B------:R-:W-:Y:S06]  /*34490*/  BAR.SYNC.DEFER_BLOCKING 0x0 ;  /* 0x0000000000007b1d */ /* 0x000fec0000010000 */
[----:B------:R-:W2:Y:S04]  /*344a0*/  LDS.128 R12, [R2] ;  /* 0x00000000020c7984 */ /* 0x000ea80000000c00 */
[----:B0-----:R0:W-:Y:S04]  /*344b0*/  STL.64 [R1+0x60], R16 ;  /* 0x0000601001007387 */ /* 0x0011e80000100a00 */
[----:B------:R3:W-:Y:S01]  /*344c0*/  STL.64 [R1+0x68], R18 ;  /* 0x0000681201007387 */ /* 0x0007e20000100a00 */
[----:B------:R-:W-:Y:S06]  /*344d0*/  BAR.SYNC.DEFER_BLOCKING 0x0 ;  /* 0x0000000000007b1d */ /* 0x000fec0000010000 */
[----:B0-----:R-:W4:Y:S04]  /*344e0*/  LDL.LU R16, [R1+0xd0] ;  /* 0x0000d00001107983 */ /* 0x001f280000300800 */
[----:B-1----:R0:W-:Y:S04]  /*344f0*/  STL.64 [R1+0x50], R20 ;  /* 0x0000501401007387 */ /* 0x0021e80000100a00 */
[----:B------:R1:W-:Y:S04]  /*34500*/  STL.64 [R1+0x58], R22 ;  /* 0x0000581601007387 */ /* 0x0003e80000100a00 */
[----:B------:R-:W4:Y:S04]  /*34510*/  LDL.LU R17, [R1+0xd4] ;  /* 0x0000d40001117983 */ /* 0x000f280000300800 */
[----:B---3--:R-:W3:Y:S04]  /*34520*/  LDL.LU R18, [R1+0xd8] ;  /* 0x0000d80001127983 */ /* 0x008ee80000300800 */
[----:B------:R-:W3:Y:S04]  /*34530*/  LDL.LU R19, [R1+0xdc] ;  /* 0x0000dc0001137983 */ /* 0x000ee80000300800 */
[----:B------:R-:W3:Y:S04]  /*34540*/  LDL.LU R24, [R1+0xb0] ;  /* 0x0000b00001187983 */ /* 0x000ee80000300800 */
[----:B------:R-:W3:Y:S04]  /*34550*/  LDL.LU R25, [R1+0xb4] ;  /* 0x0000b40001197983 */ /* 0x000ee80000300800 */
[----:B------:R-:W3:Y:S04]  /*34560*/  LDL.LU R26, [R1+0xb8] ;  /* 0x0000b800011a7983 */ /* 0x000ee80000300800 */
[----:B------:R-:W3:Y:S04]  /*34570*/  LDL.LU R27, [R1+0xbc] ;  /* 0x0000bc00011b7983 */ /* 0x000ee80000300800 */
[----:B0-----:R-:W3:Y:S04]  /*34580*/  LDL.LU R20, [R1+0xc0] ;  /* 0x0000c00001147983 */ /* 0x001ee80000300800 */
[----:B------:R-:W3:Y:S04]  /*34590*/  LDL.LU R21, [R1+0xc4] ;  /* 0x0000c40001157983 */ /* 0x000ee80000300800 */
[----:B-1----:R-:W3:Y:S04]  /*345a0*/  LDL.LU R22, [R1+0xc8] ;  /* 0x0000c80001167983 */ /* 0x002ee80000300800 */
[----:B------:R-:W3:Y:S04]  /*345b0*/  LDL.LU R23, [R1+0xcc] ;  /* 0x0000cc0001177983 */ /* 0x000ee80000300800 */
[----:B--2---:R0:W-:Y:S04]  /*345c0*/  STL [R1+0x11f8], R12 ;  /* 0x0011f80c01007387 */ /* 0x0041e80000100800 */
[----:B------:R1:W-:Y:S04]  /*345d0*/  STL [R1+0x11f0], R13 ;  /* 0x0011f00d01007387 */ /* 0x0003e80000100800 */
[----:B------:R2:W-:Y:S04]  /*345e0*/  STL [R1+0x11ec], R14 ;  /* 0x0011ec0e01007387 */ /* 0x0005e80000100800 */
[----:B------:R2:W-:Y:S04]  /*345f0*/  STL [R1+0x11e8], R15 ;  /* 0x0011e80f01007387 */ /* 0x0005e80000100800 */
[----:B0-----:R-:W3:Y:S04]  /*34600*/  LDL.LU R12, [R1+0xe0] ;  /* 0x0000e000010c7983 */ /* 0x001ee80000300800 */
[----:B-1----:R-:W3:Y:S04]  /*34610*/  LDL.LU R13, [R1+0xe4] ;  /* 0x0000e400010d7983 */ /* 0x002ee80000300800 */
[----:B--2---:R-:W3:Y:S04]  /*34620*/  LDL.LU R14, [R1+0xe8] ;  /* 0x0000e800010e7983 */ /* 0x004ee80000300800 */
[----:B------:R-:W3:Y:S04]  /*34630*/  LDL.LU R15, [R1+0xec] ;  /* 0x0000ec00010f7983 */ /* 0x000ee80000300800 */
[----:B----4-:R-:W-:Y:S01]  /*34640*/  STSM.16.M88.4 [R0], R8 ;  /* 0x0000000800007844 */ /* 0x010fe20000000200 */
[----:B------:R-:W-:Y:S06]  /*34650*/  BAR.SYNC.DEFER_BLOCKING 0x0 ;  /* 0x0000000000007b1d */ /* 0x000fec0000010000 */
[----:B------:R-:W0:Y:S02]  /*34660*/  LDS.128 R8, [R2] ;  /* 0x0000000002087984 */ /* 0x000e240000000c00 */
[----:B------:R-:W-:Y:S06]  /*34670*/  BAR.SYNC.DEFER_BLOCKING 0x0 ;  /* 0x0000000000007b1d */ /* 0x000fec0000010000 */
[----:B0-----:R-:W-:Y:S04]  /*34680*/  STL [R1+0x1200], R9 ;  /* 0x0012000901007387 */ /* 0x001fe80000100800 */
[----:B------:R-:W-:Y:S04]  /*34690*/  STL [R1+0x11fc], R10 ;  /* 0x0011fc0a01007387 */ /* 0x000fe80000100800 */
[----:B------:R-:W-:Y:S04]  /*346a0*/  STL [R1+0x11f4], R11 ;  /* 0x0011f40b01007387 */ /* 0x000fe80000100800 */
[----:B---3--:R-:W-:Y:S01]  /*346b0*/  STSM.16.M88.4 [R0], R12 ;  /* 0x0000000c00007844 */ /* 0x008fe20000000200 */
[----:B------:R-:W-:Y:S06]  /*346c0*/  BAR.SYNC.DEFER_BLOCKING 0x0 ;  /* 0x0000000000007b1d */ /* 0x000fec0000010000 */
[----:B------:R-:W0:Y:S02]  /*346d0*/  LDS.128 R12, [R2] ;  /* 0x00000000020c7984 */ /* 0x000e240000000c00 */
[----:B------:R-:W-:Y:S06]  /*346e0*/  BAR.SYNC.DEFER_BLOCKING 0x0 ;  /* 0x0000000000007b1d */ /* 0x000fec0000010000 */
[----:B------:R-:W-:Y:S02]  /*346f0*/  STSM.16.M88.4 [R0], R16 ;  /* 0x0000001000007844 */ /* 0x000fe40000000200 */
[----:B------:R-:W-:Y:S06]  /*34700*/  BAR.SYNC.DEFER_BLOCKING 0x0 ;  /* 0x0000000000007b1d */ /* 0x000fec0000010000 */
[----:B0-----:R0:W-:Y:S04]  /*34710*/  STL.64 [R1+0xe0], R12 ;  /* 0x0000e00c01007387 */ /* 0x0011e80000100a00 */
[----:B------:R1:W-:Y:S04]  /*34720*/  STL.64 [R1+0xe8], R14 ;  /* 0x0000e80e01007387 */ /* 0x0003e80000100a00 */
[----:B0-----:R-:W2:Y:S04]  /*34730*/  LDL.LU R12, [R1+0xf0] ;  /* 0x0000f000010c7983 */ /* 0x001ea80000300800 */
[----:B------:R-:W2:Y:S04]  /*34740*/  LDL.LU R13, [R1+0xf4] ;  /* 0x0000f400010d7983 */ /* 0x000ea80000300800 */
[----:B-1----:R-:W2:Y:S04]  /*34750*/  LDL.LU R14, [R1+0xf8] ;  /* 0x0000f800010e7983 */ /* 0x002ea80000300800 */
[----:B------:R-:W2:Y:S04]  /*34760*/  LDL.LU R15, [R1+0xfc] ;  /* 0x0000fc00010f7983 */ /* 0x000ea80000300800 */
[----:B------:R-:W0:Y:S01]  /*34770*/  LDS.128 R16, [R2] ;  /* 0x0000000002107984 */ /* 0x000e220000000c00 */
[----:B------:R-:W-:Y:S06]  /*34780*/  BAR.SYNC.DEFER_BLOCKING 0x0 ;  /* 0x0000000000007b1d */ /* 0x000fec0000010000 */
[----:B0-----:R0:W-:Y:S04]  /*34790*/  STL.64 [R1+0xd0], R16 ;  /* 0x0000d01001007387 */ /* 0x0011e80000100a00 */
[----:B------:R1:W-:Y:S04]  /*347a0*/  STL.64 [R1+0xd8], R18 ;  /* 0x0000d81201007387 */ /* 0x0003e80000100a00 */
[----:B0-----:R-:W3:Y:S04]  /*347b0*/  LDL.LU R16, [R1+0x110] ;  /* 0x0001100001107983 */ /* 0x001ee80000300800 */
[----:B------:R-:W3:Y:S04]  /*347c0*/  LDL.LU R17, [R1+0x114] ;  /* 0x0001140001117983 */ /* 0x000ee80000300800 */
[----:B-1----:R-:W3:Y:S04]  /*347d0*/  LDL.LU R18, [R1+0x118] ;  /* 0x0001180001127983 */ /* 0x002ee80000300800 */
[----:B------:R-:W3:Y:S04]  /*347e0*/  LDL.LU R19, [R1+0x11c] ;  /* 0x00011c0001137983 */ /* 0x000ee80000300800 */
[----:B------:R-:W-:Y:S01]  /*347f0*/  STSM.16.M88.4 [R0], R20 ;  /* 0x0000001400007844 */ /* 0x000fe20000000200 */
[----:B------:R-:W-:Y:S06]  /*34800*/  BAR.SYNC.DEFER_BLOCKING 0x0 ;  /* 0x0000000000007b1d */ /* 0x000fec0000010000 */
[----:B------:R-:W0:Y:S02]  /*34810*/  LDS.128 R20, [R2] ;  /* 0x0000000002147984 */ /* 0x000e240000000c00 */
[----:B------:R-:W-:Y:S06]  /*34820*/  BAR.SYNC.DEFER_BLOCKING 0x0 ;  /* 0x0000000000007b1d */ /* 0x000fec0000010000 */
[----:B------:R-:W-:Y:S02]  /*34830*/  STSM.16.M88.4 [R0], R24 ;  /* 0x0000001800007844 */ /* 0x000fe40000000200 */
[----:B------:R-:W-:Y:S06]  /*34840*/  BAR.SYNC.DEFER_BLOCKING 0x0 ;  /* 0x0000000000007b1d */ /* 0x000fec0000010000 */
[----:B0-----:R0:W-:Y:S04]  /*34850*/  STL.64 [R1+0xc0], R20 ;  /* 0x0000c01401007387 */ /* 0x0011e80000100a00 */
[----:B------:R1:W-:Y:S04]  /*34860*/  STL.64 [R1+0xc8], R22 ;  /* 0x0000c81601007387 */ /* 0x0003e80000100a00 */
[----:B0-----:R-:W4:Y:S04]  /*34870*/  LDL.LU R20, [R1+0x100] ;  /* 0x0001000001147983 */ /* 0x001f280000300800 */
[----:B------:R-:W4:Y:S04]  /*34880*/  LDL.LU R21, [R1+0x104] ;  /* 0x0001040001157983 */ /* 0x000f280000300800 */
[----:B-1----:R-:W4:Y:S04]  /*34890*/  LDL.LU R22, [R1+0x108] ;  /* 0x0001080001167983 */ /* 0x002f280000300800 */
[----:B------:R-:W4:Y:S04]  /*348a0*/  LDL.LU R23, [R1+0x10c] ;  /* 0x00010c0001177983 */ /* 0x000f280000300800 */
[----:B------:R-:W0:Y:S01]  /*348b0*/  LDS.128 R24, [R2] ;  /* 0x0000000002187984 */ /* 0x000e220000000c00 */
        /* <DEDUP_REMOVED lines=11> */
[----:B0-----:R-:W-:Y:S04]  /*34970*/  STL.64 [R1+0x1d0], R4 ;  /* 0x0001d00401007387 */ /* 0x001fe80000100a00 */
[----:B------:R-:W-:Y:S04]  /*34980*/  STL.64 [R1+0x1d8], R6 ;  /* 0x0001d80601007387 */ /* 0x000fe80000100a00 */
[----:B--2---:R0:W-:Y:S01]  /*34990*/  STSM.16.M88.4 [R0], R12 ;  /* 0x0000000c00007844 */ /* 0x0041e20000000200 */
[----:B------:R-:W-:Y:S06]  /*349a0*/  BAR.SYNC.DEFER_BLOCKING 0x0 ;  /* 0x0000000000007b1d */ /* 0x000fec0000010000 */
[----:B0-----:R-:W2:Y:S04]  /*349b0*/  LDL.LU R12, [R1+0x150] ;  /* 0x00015000010c7983 */ /* 0x001ea80000300800 */
[----:B------:R-:W2:Y:S04]  /*349c0*/  LDL.LU R13, [R1+0x154] ;  /* 0x00015400010d7983 */ /* 0x000ea80000300800 */
[----:B------:R-:W2:Y:S04]  /*349d0*/  LDL.LU R14, [R1+0x158] ;  /* 0x00015800010e7983 */ /* 0x000ea80000300800 */
[----:B------:R-:W2:Y:S04]  /*349e0*/  LDL.LU R15, [R1+0x15c] ;  /* 0x00015c00010f7983 */ /* 0x000ea80000300800 */
[----:B------:R-:W0:Y:S01]  /*349f0*/  LDS.128 R4, [R2] ;  /* 0x0000000002047984 */ /* 0x000e220000000c00 */
[----:B------:R-:W-:Y:S06]  /*34a00*/  BAR.SYNC.DEFER_BLOCKING 0x0 ;  /* 0x0000000000007b1d */ /* 0x000fec0000010000 */
[----:B---3--:R1:W-:Y:S04]  /*34a10*/  STSM.16.M88.4 [R0], R16 ;  /* 0x0000001000007844 */ /* 0x0083e80000000200 */
[----:B0-----:R-:W-:Y:S04]  /*34a20*/  STL.64 [R1+0x1c0], R4 ;  /* 0x0001c00401007387 */ /* 0x001fe80000100a00 */
[----:B------:R-:W-:Y:S01]  /*34a30*/  STL.64 [R1+0x1c8], R6 ;  /* 0x0001c80601007387 */ /* 0x000fe20000100a00 */
[----:B------:R-:W-:Y:S06]  /*34a40*/  BAR.SYNC.DEFER_BLOCKING 0x0 ;  /* 0x0000000000007b1d */ /* 0x000fec0000010000 */
[----:B-1----:R-:W3:Y:S04]  /*34a50*/  LDL.LU R16, [R1+0x170] ;  /* 0x0001700001107983 */ /* 0x002ee80000300800 */
[----:B------:R-:W3:Y:S04]  /*34a60*/  LDL.LU R17, [R1+0x174] ;  /* 0x0001740001117983 */ /* 0x000ee80000300800 */
[----:B------:R-:W3:Y:S04]  /*34a70*/  LDL.LU R18, [R1+0x178] ;  /* 0x0001780001127983 */ /* 0x000ee80000300800 */
[----:B------:R-:W3:Y:S04]  /*34a80*/  LDL.LU R19, [R1+0x17c] ;  /* 0x00017c0001137983 */ /* 0x000ee80000300800 */
[----:B------:R-:W0:Y:S01]  /*34a90*/  LDS.128 R4, [R2] ;  /* 0x0000000002047984 */ /* 0x000e220000000c00 */
[----:B------:R-:W-:Y:S06]  /*34aa0*/  BAR.SYNC.DEFER_BLOCKING 0x0 ;  /* 0x0000000000007b1d */ /* 0x000fec0000010000 */
[----:B----4-:R1:W-:Y:S04]  /*34ab0*/  STSM.16.M88.4 [R0], R20 ;  /* 0x0000001400007844 */ /* 0x0103e80000000200 */
[----:B0-----:R-:W-:Y:S04]  /*34ac0*/  STL.64 [R1+0x110], R4 ;  /* 0x0001100401007387 */ /* 0x001fe80000100a00 */
[----:B------:R-:W-:Y:S01]  /*34ad0*/  STL.64 [R1+0x118], R6 ;  /* 0x0001180601007387 */ /* 0x000fe20000100a00 */
[----:B------:R-:W-:Y:S08]  /*34ae0*/  BAR.SYNC.DEFER_BLOCKING 0x0 ;  /* 0x0000000000007b1d */ /* 0x000ff00000010000 */
[----:B-1----:R-:W0:Y:S01]  /*34af0*/  LDC R23, c[0x0][0x3b4] ;  /* 0x0000ed00ff177b82 */ /* 0x002e220000000800 */
[----:B------:R-:W1:Y:S07]  /*34b00*/  LDS.128 R4, [R2] ;  /* 0x0000000002047984 */ /* 0x000e6e0000000c00 */
[----:B------:R-:W-:Y:S06]  /*34b10*/  BAR.SYNC.DEFER_BLOCKING 0x0 ;  /* 0x0000000000007b1d */ /* 0x000fec0000010000 */
[----:B------:R4:W-:Y:S04]  /*34b20*/  STSM.16.M88.4 [R0], R24 ;  /* 0x0000001800007844 */ /* 0x0009e80000000200 */
[----:B0-----:R-:W-:Y:S01]  /*34b30*/  STL [R1+0x1228], R23 ;  /* 0x0012281701007387 */ /* 0x001fe20000100800 */
[----:B------:R-:W-:Y:S06]  /*34b40*/  BAR.SYNC.DEFER_BLOCKING 0x0 ;  /* 0x0000000000007b1d */ /* 0x000fec0000010000 */
[----:B-1----:R-:W-:Y:S04]  /*34b50*/  STL.64 [R1+0xf0], R4 ;  /* 0x0000f00401007387 */ /* 0x002fe80000100a00 */
[----:B------:R-:W-:Y:S04]  /*34b60*/  STL.64 [R1+0xf8], R6 ;  /* 0x0000f80601007387 */ /* 0x000fe80000100a00 */
[----:B----4-:R-:W4:Y:S04]  /*34b70*/  LDL.LU R24, [R1+0x160] ;  /* 0x0001600001187983 */ /* 0x010f280000300800 */
[----:B------:R-:W4:Y:S04]  /*34b80*/  LDL.LU R25, [R1+0x164] ;  /* 0x0001640001197983 */ /* 0x000f280000300800 */
[----:B------:R-:W0:Y:S01]  /*34b90*/  LDS.128 R4, [R2] ;  /* 0x0000000002047984 */ /* 0x000e220000000c00 */
[----:B------:R-:W-:Y:S06]  /*34ba0*/  BAR.SYNC.DEFER_BLOCKING 0x0 ;  /* 0x0000000000007b1d */ /* 0x000fec0000010000 */
[----:B------:R-:W4:Y:S04]  /*34bb0*/  LDL.LU R26, [R1+0x168] ;  /* 0x00016800011a7983 */ /* 0x000f280000300800 */
[----:B------:R-:W4:Y:S04]  /*34bc0*/  LDL.LU R27, [R1+0x16c] ;  /* 0x00016c00011b7983 */ /* 0x000f280000300800 */
[----:B------:R-:W4:Y:S04]  /*34bd0*/  LDL R9, [R1+0x5fc] ;  /* 0x0005fc0001097983 */ /* 0x000f280000100800 */
[----:B--2---:R-:W-:Y:S01]  /*34be0*/  STSM.16.M88.4 [R0], R12 ;  /* 0x0000000c00007844 */ /* 0x004fe20000000200 */
[----:B------:R-:W-:Y:S06]  /*34bf0*/  BAR.SYNC.DEFER_BLOCKING 0x0 ;  /* 0x0000000000007b1d */ /* 0x000fec0000010000 */
[----:B------:R-:W1:Y:S02]  /*34c00*/  LDS.128 R20, [R2] ;  /* 0x0000000002147984 */ /* 0x000e640000000c00 */
[----:B------:R-:W-:Y:S06]  /*34c10*/  BAR.SYNC.DEFER_BLOCKING 0x0 ;  /* 0x0000000000007b1d */ /* 0x000fec0000010000 */
[----:B0-----:R0:W-:Y:S04]  /*34c20*/  STL.64 [R1+0x120], R4 ;  /* 0x0001200401007387 */ /* 0x0011e80000100a00 */
[----:B------:R2:W-:Y:S04]  /*34c30*/  STL.64 [R1+0x128], R6 ;  /* 0x0001280601007387 */ /* 0x0005e80000100a00 */
[----:B0-----:R-:W4:Y:S04]  /*34c40*/  LDL.LU R4, [R1+0x190] ;  /* 0x0001900001047983 */ /* 0x001f280000300800 */
[----:B------:R-:W4:Y:S04]  /*34c50*/  LDL.LU R5, [R1+0x194] ;  /* 0x0001940001057983 */ /* 0x000f280000300800 */
[----:B--2---:R-:W2:Y:S04]  /*34c60*/  LDL.LU R6, [R1+0x198] ;  /* 0x0001980001067983 */ /* 0x004ea80000300800 */
[----:B------:R-:W2:Y:S04]  /*34c70*/  LDL.LU R7, [R1+0x19c] ;  /* 0x00019c0001077983 */ /* 0x000ea80000300800 */
[----:B------:R-:W2:Y:S04]  /*34c80*/  LDL R13, [R1+0x7d4] ;  /* 0x0007d400010d7983 */ /* 0x000ea80000100800 */
[----:B-1----:R-:W-:Y:S04]  /*34c90*/  STL.64 [R1+0x1e0], R20 ;  /* 0x0001e01401007387 */ /* 0x002fe80000100a00 */
[----:B---3--:R0:W-:Y:S04]  /*34ca0*/  STSM.16.M88.4 [R0], R16 ;  /* 0x0000001000007844 */ /* 0x0081e80000000200 */
[----:B------:R-:W-:Y:S01]  /*34cb0*/  STL.64 [R1+0x1e8], R22 ;  /* 0x0001e81601007387 */ /* 0x000fe20000100a00 */
[----:B------:R-:W-:Y:S06]  /*34cc0*/  BAR.SYNC.DEFER_BLOCKING 0x0 ;  /* 0x0000000000007b1d */ /* 0x000fec0000010000 */
[----:B0-----:R-:W3:Y:S04]  /*34cd0*/  LDL.LU R16, [R1+0x1a0] ;  /* 0x0001a00001107983 */ /* 0x001ee80000300800 */
[----:B------:R-:W3:Y:S04]  /*34ce0*/  LDL.LU R17, [R1+0x1a4] ;  /* 0x0001a40001117983 */ /* 0x000ee80000300800 */
[----:B------:R-:W2:Y:S04]  /*34cf0*/  LDL.LU R18, [R1+0x1a8] ;  /* 0x0001a80001127983 */ /* 0x000ea80000300800 */
[----:B------:R-:W2:Y:S04]  /*34d00*/  LDL.LU R19, [R1+0x1ac] ;  /* 0x0001ac0001137983 */ /* 0x000ea80000300800 */
[----:B------:R-:W0:Y:S01]  /*34d10*/  LDS.128 R20, [R2] ;  /* 0x0000000002147984 */ /* 0x000e220000000c00 */
[----:B------:R-:W-:Y:S06]  /*34d20*/  BAR.SYNC.DEFER_BLOCKING 0x0 ;  /* 0x0000000000007b1d */ /* 0x000fec0000010000 */
[----:B----4-:R-:W-:Y:S02]  /*34d30*/  STSM.16.M88.4 [R0], R24 ;  /* 0x0000001800007844 */ /* 0x010fe40000000200 */
[----:B------:R-:W-:Y:S06]  /*34d40*/  BAR.SYNC.DEFER_BLOCKING 0x0 ;  /* 0x0000000000007b1d */ /* 0x000fec0000010000 */
[----:B------:R-:W1:Y:S04]  /*34d50*/  LDS.128 R24, [R2] ;  /* 0x0000000002187984 */ /* 0x000e680000000c00 */
[----:B--2---:R-:W-:Y:S04]  /*34d60*/  STL.64 [R1+0x1220], R18 ;  /* 0x0012201201007387 */ /* 0x004fe80000100a00 */
[----:B---3--:R2:W-:Y:S04]  /*34d70*/  STL.64 [R1+0x1218], R16 ;  /* 0x0012181001007387 */ /* 0x0085e80000100a00 */
[----:B--2---:R-:W2:Y:S04]  /*34d80*/  LDL.LU R16, [R1+0x180] ;  /* 0x0001800001107983 */ /* 0x004ea80000300800 */
[----:B------:R-:W2:Y:S04]  /*34d90*/  LDL.LU R17, [R1+0x184] ;  /* 0x0001840001117983 */ /* 0x000ea80000300800 */
[----:B------:R-:W2:Y:S04]  /*34da0*/  LDL.LU R18, [R1+0x188] ;  /* 0x0001880001127983 */ /* 0x000ea80000300800 */
[----:B------:R-:W2:Y:S04]  /*34db0*/  LDL.LU R19, [R1+0x18c] ;  /* 0x00018c0001137983 */ /* 0x000ea80000300800 */
[----:B0-----:R-:W-:Y:S04]  /*34dc0*/  STL.64 [R1+0x150], R20 ;  /* 0x0001501401007387 */ /* 0x001fe80000100a00 */
[----:B------:R0:W-:Y:S01]  /*34dd0*/  STL.64 [R1+0x158], R22 ;  /* 0x0001581601007387 */ /* 0x0001e20000100a00 */
[----:B------:R-:W-:Y:S06]  /*34de0*/  BAR.SYNC.DEFER_BLOCKING 0x0 ;  /* 0x0000000000007b1d */ /* 0x000fec0000010000 */
[----:B0-----:R-:W3:Y:S04]  /*34df0*/  LDL.LU R23, [R1+0x1228] ;  /* 0x0012280001177983 */ /* 0x001ee80000300800 */
[----:B-1----:R-:W-:Y:S04]  /*34e00*/  STL.64 [R1+0x100], R24 ;  /* 0x0001001801007387 */ /* 0x002fe80000100a00 */
[----:B------:R0:W-:Y:S04]  /*34e10*/  STL.64 [R1+0x108], R26 ;  /* 0x0001081a01007387 */ /* 0x0001e80000100a00 */
[----:B0-----:R-:W4:Y:S04]  /*34e20*/  LDL.LU R27, [R1+0x40] ;  /* 0x00004000011b7983 */ /* 0x001f280000300800 */
[----:B--2---:R-:W-:Y:S01]  /*34e30*/  STSM.16.M88.4 [R0], R16 ;  /* 0x0000001000007844 */ /* 0x004fe20000000200 */
[----:B------:R-:W-:Y:S06]  /*34e40*/  BAR.SYNC.DEFER_BLOCKING 0x0 ;  /* 0x0000000000007b1d */ /* 0x000fec0000010000 */
[----:B------:R-:W0:Y:S02]  /*34e50*/  LDS.128 R16, [R2] ;  /* 0x0000000002107984 */ /* 0x000e240000000c00 */
[----:B------:R-:W-:Y:S06]  /*34e60*/  BAR.SYNC.DEFER_BLOCKING 0x0 ;  /* 0x0000000000007b1d */ /* 0x000fec0000010000 */
[----:B------:R-:W-:Y:S04]  /*34e70*/  STSM.16.M88.4 [R0], R4 ;  /* 0x0000000400007844 */ /* 0x000fe80000000200 */
[----:B----4-:R1:W-:Y:S04]  /*34e80*/  STL [R1+0x1210], R27 ;  /* 0x0012101b01007387 */ /* 0x0103e80000100800 */
[----:B------:R-:W2:Y:S04]  /*34e90*/  LDL.LU R24, [R1+0x1b0] ;  /* 0x0001b00001187983 */ /* 0x000ea80000300800 */
[----:B------:R-:W2:Y:S04]  /*34ea0*/  LDL.LU R25, [R1+0x1b4] ;  /* 0x0001b40001197983 */ /* 0x000ea80000300800 */
[----:B------:R-:W2:Y:S04]  /*34eb0*/  LDL.LU R26, [R1+0x1b8] ;  /* 0x0001b800011a7983 */ /* 0x000ea80000300800 */
[----:B-1----:R-:W2:Y:S01]  /*34ec0*/  LDL.LU R27, [R1+0x1bc] ;  /* 0x0001bc00011b7983 */ /* 0x002ea20000300800 */
[----:B------:R-:W-:Y:S06]  /*34ed0*/  BAR.SYNC.DEFER_BLOCKING 0x0 ;  /* 0x0000000000007b1d */ /* 0x000fec0000010000 */
[----:B0-----:R-:W-:Y:S04]  /*34ee0*/  STL.64 [R1+0x180], R16 ;  /* 0x0001801001007387 */ /* 0x001fe80000100a00 */
[----:B------:R-:W-:Y:S04]  /*34ef0*/  STL.64 [R1+0x188], R18 ;  /* 0x0001881201007387 */ /* 0x000fe80000100a00 */
[----:B------:R-:W0:Y:S04]  /*34f00*/  LDS.128 R16, [R2] ;  /* 0x0000000002107984 */ /* 0x000e280000000c00 */
[----:B0-----:R-:W-:Y:S04]  /*34f10*/  STL.64 [R1+0x170], R16 ;  /* 0x0001701001007387 */ /* 0x001fe80000100a00 */
[----:B------:R0:W-:Y:S04]  /*34f20*/  STL.64 [R1+0x178], R18 ;  /* 0x0001781201007387 */ /* 0x0001e80000100a00 */
[----:B0-----:R-:W4:Y:S04]  /*34f30*/  LDL.LU.64 R18, [R1+0x1220] ;  /* 0x0012200001127983 */ /* 0x001f280000300a00 */
[----:B------:R-:W4:Y:S01]  /*34f40*/  LDL.LU.64 R16, [R1+0x1218] ;  /* 0x0012180001107983 */ /* 0x000f220000300a00 */
[----:B------:R-:W-:Y:S06]  /*34f50*/  BAR.SYNC.DEFER_BLOCKING 0x0 ;  /* 0x0000000000007b1d */ /* 0x000fec0000010000 */
[----:B------:R-:W2:Y:S04]  /*34f60*/  LDL R14, [R1+0x7e0] ;  /* 0x0007e000010e7983 */ /* 0x000ea80000100800 */
[----:B----4-:R-:W-:Y:S01]  /*34f70*/  STSM.16.M88.4 [R0], R16 ;  /* 0x0000001000007844 */ /* 0x010fe20000000200 */
[----:B------:R-:W-:Y:S06]  /*34f80*/  BAR.SYNC.DEFER_BLOCKING 0x0 ;  /* 0x0000000000007b1d */ /* 0x000fec0000010000 */
[----:B------:R-:W0:Y:S02]  /*34f90*/  LDS.128 R16, [R2] ;  /* 0x0000000002107984 */ /* 0x000e240000000c00 */
[----:B------:R-:W-:Y:S06]  /*34fa0*/  BAR.SYNC.DEFER_BLOCKING 0x0 ;  /* 0x0000000000007b1d */ /* 0x000fec0000010000 */
[----:B--2---:R-:W-:Y:S04]  /*34fb0*/  STSM.16.M88.4 [R0], R24 ;  /* 0x0000001800007844 */ /* 0x004fe80000000200 */
[----:B0-----:R0:W-:Y:S04]  /*34fc0*/  STL.64 [R1+0x160], R16 ;  /* 0x0001601001007387 */ /* 0x0011e80000100a00 */
[----:B------:R1:W-:Y:S04]  /*34fd0*/  STL.64 [R1+0x168], R18 ;  /* 0x0001681201007387 */ /* 0x0003e80000100a00 */
[----:B0-----:R-:W2:Y:S04]  /*34fe0*/  LDL.LU R16, [R1+0x1214] ;  /* 0x0012140001107983 */ /* 0x001ea80000300800 */
[----:B-1----:R-:W4:Y:S04]  /*34ff0*/  LDL.LU R19, [R1+0x30] ;  /* 0x0000300001137983 */ /* 0x002f280000300800 */
[----:B------:R-:W2:Y:S04]  /*35000*/  LDL R15, [R1+0x7dc] ;  /* 0x0007dc00010f7983 */ /* 0x000ea80000100800 */
[----:B------:R-:W2:Y:S04]  /*35010*/  LDL.LU R27, [R1+0x1210] ;  /* 0x00121000011b7983 */ /* 0x000ea80000300800 */
[----:B------:R-:W4:Y:S04]  /*35020*/  LDL R11, [R1+0x7d8] ;  /* 0x0007d800010b7983 */ /* 0x000f280000100800 */
[----:B------:R-:W4:Y:S04]  /*35030*/  LDL.LU R18, [R1+0x20] ;  /* 0x0000200001127983 */ /* 0x000f280000300800 */
[----:B------:R-:W4:Y:S01]  /*35040*/  LDL.LU R17, [R1+0x10] ;  /* 0x0000100001117983 */ /* 0x000f220000300800 */
[C---:B---3--:R-:W-:Y:S01]  /*35050*/  IMAD R3, R13.reuse, R23, RZ ;  /* 0x000000170d037224 */ /* 0x048fe200078e02ff */
[----:B------:R-:W-:Y:S01]  /*35060*/  BAR.SYNC.DEFER_BLOCKING 0x0 ;  /* 0x0000000000007b1d */ /* 0x000fe20000010000 */
[----:B------:R-:W-:-:S03]  /*35070*/  ISETP.GE.AND P1, PT, R13, UR26, PT ;  /* 0x0000001a0d007c0c */ /* 0x000fc6000bf26270 */
[----:B------:R-:W-:Y:S02]  /*35080*/  LEA R4, P4, R3, UR24, 0x1 ;  /* 0x0000001803047c11 */ /* 0x000fe4000f8808ff */
[C---:B------:R-:W-:Y:S01]  /*35090*/  ISETP.LT.AND P1, PT, R9.reuse, UR45, !P1 ;  /* 0x0000002d09007c0c */ /* 0x040fe2000cf21270 */
[----:B------:R-:W-:Y:S01]  /*350a0*/  IMAD R28, R9, UR4, RZ ;  /* 0x00000004091c7c24 */ /* 0x000fe2000f8e02ff */
[----:B------:R-:W-:Y:S01]  /*350b0*/  LEA.HI.X.SX32 R5, R3, UR25, 0x1, P4 ;  /* 0x0000001903057c11 */ /* 0x000fe2000a0f0eff */
[----:B------:R-:W-:Y:S01]  /*350c0*/  IMAD R0, R23, 0x40, R3 ;  /* 0x0000004017007824 */ /* 0x000fe200078e0203 */
[----:B------:R-:W0:Y:S01]  /*350d0*/  LDCU UR45, c[0x0][0x39c] ;  /* 0x00007380ff2d77ac */ /* 0x000e220008000800 */
[----:B------:R-:W3:Y:S01]  /*350e0*/  LDL.LU R12, [R1+0x44] ;  /* 0x00004400010c7983 */ /* 0x000ee20000300800 */
[----:B------:R-:W-:Y:S02]  /*350f0*/  IMAD.WIDE R6, R28, 0x2, R4 ;  /* 0x000000021c067825 */ /* 0x000fe400078e0204 */
[----:B------:R-:W-:-:S02]  /*35100*/  LEA R20, P4, R0, UR24, 0x1 ;  /* 0x0000001800147c11 */ /* 0x000fc4000f8808ff */
[C---:B------:R-:W-:Y:S02]  /*35110*/  IMAD R3, R23.reuse, 0x40, R0 ;  /* 0x0000004017037824 */ /* 0x040fe400078e0200 */
[----:B------:R-:W-:Y:S02]  /*35120*/  LEA.HI.X.SX32 R21, R0, UR25, 0x1, P4 ;  /* 0x0000001900157c11 */ /* 0x000fe4000a0f0eff */
[----:B------:R-:W-:Y:S02]  /*35130*/  IMAD R23, R23, 0x40, R3 ;  /* 0x0000004017177824 */ /* 0x000fe400078e0203 */
[----:B------:R-:W-:-:S04]  /*35140*/  IMAD.WIDE R24, R28, 0x2, R20 ;  /* 0x000000021c187825 */ /* 0x000fc800078e0214 */
[----:B------:R-:W-:Y:S01]  /*35150*/  VIADD R0, R28, UR4 ;  /* 0x000000041c007c36 */ /* 0x000fe20008000000 */
[----:B--2---:R1:W-:Y:S01]  /*35160*/  @P1 STG.E.U16 desc[UR40][R6.64], R27 ;  /* 0x0000001b06001986 */ /* 0x0043e2000c101528 */
[----:B------:R-:W-:Y:S01]  /*35170*/  ISETP.GE.AND P1, PT, R9, UR27, PT ;  /* 0x0000001b09007c0c */ /* 0x000fe2000bf26270 */
[----:B------:R-:W2:Y:S03]  /*35180*/  LDCU.64 UR26, c[0x0][0x398] ;  /* 0x00007300ff1a77ac */ /* 0x000ea60008000a00 */
[----:B------:R-:W-:Y:S01]  /*35190*/  ISETP.LT.AND P5, PT, R14, UR36, !P1 ;  /* 0x000000240e007c0c */ /* 0x000fe2000cfa1270 */
[----:B------:R-:W0:Y:S01]  /*351a0*/  LDCU UR36, c[0x0][0x398] ;  /* 0x00007300ff2477ac */ /* 0x000e220008000800 */
[----:B------:R-:W-:Y:S02]  /*351b0*/  ISETP.LT.AND P4, PT, R15, UR34, !P1 ;  /* 0x000000220f007c0c */ /* 0x000fe4000cf81270 */
[C---:B-1----:R-:W-:Y:S01]  /*351c0*/  LEA R6, P6, R3.reuse, UR24, 0x1 ;  /* 0x0000001803067c11 */ /* 0x042fe2000f8c08ff */
[----:B------:R-:W1:Y:S03]  /*351d0*/  LDCU UR34, c[0x0][0x39c] ;  /* 0x00007380ff2277ac */ /* 0x000e660008000800 */
[----:B------:R-:W-:-:S02]  /*351e0*/  LEA.HI.X.SX32 R7, R3, UR25, 0x1, P6 ;  /* 0x0000001903077c11 */ /* 0x000fc4000b0f0eff */
[----:B------:R-:W-:Y:S02]  /*351f0*/  LEA R22, P6, R23, UR24, 0x1 ;  /* 0x0000001817167c11 */ /* 0x000fe4000f8c08ff */
[----:B------:R-:W-:Y:S01]  /*35200*/  PRMT R29, R27, 0x7632, R29 ;  /* 0x000076321b1d7816 */ /* 0x000fe2000000001d */
[----:B------:R-:W-:Y:S01]  /*35210*/  IMAD.WIDE R26, R28, 0x2, R6 ;  /* 0x000000021c1a7825 */ /* 0x000fe200078e0206 */
[----:B----4-:R-:W-:Y:S01]  /*35220*/  ISETP.LT.AND P1, PT, R11, UR38, !P1 ;  /* 0x000000260b007c0c */ /* 0x010fe2000cf21270 */
[----:B------:R-:W4:Y:S01]  /*35230*/  LDCU UR38, c[0x0][0x398] ;  /* 0x00007300ff2677ac */ /* 0x000f220008000800 */
[----:B------:R-:W-:Y:S01]  /*35240*/  LEA.HI.X.SX32 R23, R23, UR25, 0x1, P6 ;  /* 0x0000001917177c11 */ /* 0x000fe2000b0f0eff */
[----:B------:R0:W-:Y:S01]  /*35250*/  @P5 STG.E.U16 desc[UR40][R24.64], R29 ;  /* 0x0000001d18005986 */ /* 0x0001e2000c101528 */
[----:B------:R-:W-:Y:S01]  /*35260*/  ISETP.LT.AND P5, PT, R13, UR32, !P2 ;  /* 0x000000200d007c0c */ /* 0x000fe2000d7a1270 */
[----:B------:R-:W-:Y:S01]  /*35270*/  VIADD R3, R9, 0x3 ;  /* 0x0000000309037836 */ /* 0x000fe20000000000 */
[----:B--2---:R-:W-:Y:S01]  /*35280*/  ISETP.LT.AND P6, PT, R15, UR26, !P2 ;  /* 0x0000001a0f007c0c */ /* 0x004fe2000d7c1270 */
[----:B------:R2:W-:Y:S01]  /*35290*/  @P4 STG.E.U16 desc[UR40][R26.64], R19 ;  /* 0x000000131a004986 */ /* 0x0005e2000c101528 */
[----:B------:R-:W-:Y:S01]  /*352a0*/  ISETP.LT.AND P4, PT, R14, UR46, !P2 ;  /* 0x0000002e0e007c0c */ /* 0x000fe2000d781270 */
[----:B------:R-:W1:Y:S01]  /*352b0*/  LDCU.64 UR24, c[0x0][0x398] ;  /* 0x00007300ff1877ac */ /* 0x000e620008000a00 */
[----:B------:R-:W1:Y:S01]  /*352c0*/  LDCU UR26, c[0x0][0x398] ;  /* 0x00007300ff1a77ac */ /* 0x000e620008000800 */
[----:B0-----:R-:W-:Y:S01]  /*352d0*/  IMAD.WIDE R24, R28, 0x2, R22 ;  /* 0x000000021c187825 */ /* 0x001fe200078e0216 */
[----:B------:R-:W0:Y:S01]  /*352e0*/  LDCU UR32, c[0x0][0x398] ;  /* 0x00007300ff2077ac */ /* 0x000e220008000800 */
[----:B--2---:R-:W-:-:S02]  /*352f0*/  PRMT R26, R19, 0x7632, R26 ;  /* 0x00007632131a7816 */ /* 0x004fc4000000001a */
[----:B------:R-:W2:Y:S01]  /*35300*/  LDL.LU R19, [R1+0x34] ;  /* 0x0000340001137983 */ /* 0x000ea20000300800 */
[----:B------:R-:W-:Y:S01]  /*35310*/  IMAD.WIDE R28, R0, 0x2, R6 ;  /* 0x00000002001c7825 */ /* 0x000fe200078e0206 */
[----:B------:R-:W0:Y:S02]  /*35320*/  LDCU UR46, c[0x0][0x398] ;  /* 0x00007300ff2e77ac */ /* 0x000e240008000800 */
[----:B------:R1:W-:Y:S01]  /*35330*/  @P1 STG.E.U16 desc[UR40][R24.64], R26 ;  /* 0x0000001a18001986 */ /* 0x0003e2000c101528 */
[----:B------:R-:W-:Y:S01]  /*35340*/  ISETP.GE.AND P1, PT, R3, UR45, PT ;  /* 0x0000002d03007c0c */ /* 0x000fe2000bf26270 */
[----:B------:R-:W0:Y:S01]  /*35350*/  LDCU UR45, c[0x0][0x39c] ;  /* 0x00007380ff2d77ac */ /* 0x000e220008000800 */
[----:B------:R-:W-:Y:S01]  /*35360*/  PRMT R3, R18, 0x7632, R3 ;  /* 0x0000763212037816 */ /* 0x000fe20000000003 */
[----:B-1----:R-:W-:-:S04]  /*35370*/  IMAD.WIDE R24, R0, 0x2, R4 ;  /* 0x0000000200187825 */ /* 0x002fc800078e0204 */
[----:B------:R-:W-:Y:S01]  /*35380*/  IMAD.WIDE R26, R0, 0x2, R20 ;  /* 0x00000002001a7825 */ /* 0x000fe200078e0214 */
[----:B------:R-:W-:Y:S04]  /*35390*/  @P5 STG.E.U16 desc[UR40][R24.64], R18 ;  /* 0x0000001218005986 */ /* 0x000fe8000c101528 */
[----:B------:R1:W-:Y:S04]  /*353a0*/  @P4 STG.E.U16 desc[UR40][R26.64], R3 ;  /* 0x000000031a004986 */ /* 0x0003e8000c101528 */
[----:B------:R0:W-:Y:S01]  /*353b0*/  @P6 STG.E.U16 desc[UR40][R28.64], R17 ;  /* 0x000000111c006986 */ /* 0x0001e2000c101528 */
[----:B-1----:R-:W-:-:S03]  /*353c0*/  PRMT R26, R17, 0x7632, R26 ;  /* 0x00007632111a7816 */ /* 0x002fc6000000001a */
[----:B0-----:R-:W4:Y:S04]  /*353d0*/  LDL.LU R17, [R1+0x24] ;  /* 0x0000240001117983 */ /* 0x001f280000300800 */
[----:B------:R-:W4:Y:S01]  /*353e0*/  LDL.LU R18, [R1+0x14] ;  /* 0x0000140001127983 */ /* 0x000f220000300800 */
[----:B------:R-:W-:Y:S01]  /*353f0*/  ISETP.LT.AND P2, PT, R11, UR48, !P2 ;  /* 0x000000300b007c0c */ /* 0x000fe2000d741270 */
[----:B------:R-:W-:-:S04]  /*35400*/  IMAD.WIDE R24, R0, 0x2, R22 ;  /* 0x0000000200187825 */ /* 0x000fc800078e0216 */
[----:B------:R-:W-:Y:S01]  /*35410*/  VIADD R3, R9, 0x4 ;  /* 0x0000000409037836 */ /* 0x000fe20000000000 */
[----:B------:R-:W-:Y:S02]  /*35420*/  ISETP.LT.AND P5, PT, R13, UR24, !P3 ;  /* 0x000000180d007c0c */ /* 0x000fe4000dfa1270 */
[----:B------:R-:W-:Y:S01]  /*35430*/  ISETP.LT.AND P4, PT, R14, UR50, !P3 ;  /* 0x000000320e007c0c */ /* 0x000fe2000df81270 */
[----:B------:R-:W-:Y:S01]  /*35440*/  VIADD R0, R0, UR4 ;  /* 0x0000000400007c36 */ /* 0x000fe20008000000 */
[----:B------:R-:W-:Y:S01]  /*35450*/  ISETP.LT.AND P6, PT, R15, UR52, !P3 ;  /* 0x000000340f007c0c */ /* 0x000fe2000dfc1270 */
[----:B------:R-:W0:Y:S02]  /*35460*/  LDCU UR50, c[0x0][0x39c] ;  /* 0x00007380ff3277ac */ /* 0x000e240008000800 */
[----:B------:R1:W-:Y:S01]  /*35470*/  @P2 STG.E.U16 desc[UR40][R24.64], R26 ;  /* 0x0000001a18002986 */ /* 0x0003e2000c101528 */
[----:B------:R-:W-:Y:S01]  /*35480*/  ISETP.GE.AND P2, PT, R3, UR45, PT ;  /* 0x0000002d03007c0c */ /* 0x000fe2000bf46270 */
[----:B------:R-:W0:Y:S01]  /*35490*/  LDCU UR45, c[0x0][0x398] ;  /* 0x00007300ff2d77ac */ /* 0x000e220008000800 */
[----:B------:R-:W-:Y:S01]  /*354a0*/  ISETP.LT.AND P3, PT, R11, UR42, !P3 ;  /* 0x0000002a0b007c0c */ /* 0x000fe2000df61270 */
[----:B------:R-:W-:Y:S01]  /*354b0*/  IMAD.WIDE R28, R0, 0x2, R6 ;  /* 0x00000002001c7825 */ /* 0x000fe200078e0206 */
[----:B---3--:R-:W-:Y:S01]  /*354c0*/  PRMT R3, R12, 0x7632, R3 ;  /* 0x000076320c037816 */ /* 0x008fe20000000003 */
[----:B------:R-:W3:Y:S01]  /*354d0*/  LDCU UR24, c[0x0][0x398] ;  /* 0x00007300ff1877ac */ /* 0x000ee20008000800 */
[----:B------:R-:W2:Y:S01]  /*354e0*/  LDCU UR42, c[0x0][0x398] ;  /* 0x00007300ff2a77ac */ /* 0x000ea20008000800 */
[C---:B-1----:R-:W-:Y:S01]  /*354f0*/  IMAD.WIDE R24, R0.reuse, 0x2, R4 ;  /* 0x0000000200187825 */ /* 0x042fe200078e0204 */
[----:B------:R-:W1:Y:S03]  /*35500*/  LDCU UR48, c[0x0][0x398] ;  /* 0x00007300ff3077ac */ /* 0x000e660008000800 */
[----:B------:R-:W-:Y:S01]  /*35510*/  IMAD.WIDE R26, R0, 0x2, R20 ;  /* 0x00000002001a7825 */ /* 0x000fe200078e0214 */
[----:B------:R3:W-:Y:S01]  /*35520*/  @P5 STG.E.U16 desc[UR40][R24.64], R12 ;  /* 0x0000000c18005986 */ /* 0x0007e2000c101528 */
[----:B------:R-:W-:Y:S01]  /*35530*/  ISETP.LT.AND P5, PT, R13, UR44, !P1 ;  /* 0x0000002c0d007c0c */ /* 0x000fe2000cfa1270 */
[----:B------:R-:W1:Y:S02]  /*35540*/  LDCU UR44, c[0x0][0x398] ;  /* 0x00007300ff2c77ac */ /* 0x000e640008000800 */
[----:B------:R1:W-:Y:S01]  /*35550*/  @P4 STG.E.U16 desc[UR40][R26.64], R3 ;  /* 0x000000031a004986 */ /* 0x0003e2000c101528 */
[----:B0-----:R-:W-:Y:S01]  /*35560*/  ISETP.LT.AND P4, PT, R14, UR45, !P1 ;  /* 0x0000002d0e007c0c */ /* 0x001fe2000cf81270 */
[----:B------:R-:W0:Y:S01]  /*35570*/  LDCU UR45, c[0x0][0x39c] ;  /* 0x00007380ff2d77ac */ /* 0x000e220008000800 */
[----:B------:R-:W0:Y:S01]  /*35580*/  LDCU UR52, c[0x0][0x398] ;  /* 0x00007300ff3477ac */ /* 0x000e220008000800 */
[----:B---3--:R-:W3:Y:S01]  /*35590*/  LDL.LU R12, [R1+0x48] ;  /* 0x00004800010c7983 */ /* 0x008ee20000300800 */
[----:B------:R-:W-:-:S04]  /*355a0*/  IMAD.WIDE R24, R0, 0x2, R22 ;  /* 0x0000000200187825 */ /* 0x000fc800078e0216 */
[----:B-1----:R-:W-:Y:S02]  /*355b0*/  VIADD R3, R9, 0x5 ;  /* 0x0000000509037836 */ /* 0x002fe40000000000 */
[----:B------:R-:W-:Y:S01]  /*355c0*/  VIADD R0, R0, UR4 ;  /* 0x0000000400007c36 */ /* 0x000fe20008000000 */
[----:B--2---:R1:W-:Y:S01]  /*355d0*/  @P6 STG.E.U16 desc[UR40][R28.64], R19 ;  /* 0x000000131c006986 */ /* 0x0043e2000c101528 */
[----:B------:R-:W-:Y:S02]  /*355e0*/  PRMT R26, R19, 0x7632, R26 ;  /* 0x00007632131a7816 */ /* 0x000fe4000000001a */
[----:B------:R-:W-:Y:S01]  /*355f0*/  ISETP.LT.AND P6, PT, R15, UR77, !P1 ;  /* 0x0000004d0f007c0c */ /* 0x000fe2000cfc1270 */
[----:B------:R-:W2:Y:S02]  /*35600*/  LDCU UR77, c[0x0][0x39c] ;  /* 0x00007380ff4d77ac */ /* 0x000ea40008000800 */
[----:B------:R0:W-:Y:S01]  /*35610*/  @P3 STG.E.U16 desc[UR40][R24.64], R26 ;  /* 0x0000001a18003986 */ /* 0x0001e2000c101528 */
[----:B------:R-:W-:Y:S01]  /*35620*/  ISETP.GE.AND P3, PT, R3, UR50, PT ;  /* 0x0000003203007c0c */ /* 0x000fe2000bf66270 */
[----:B------:R-:W2:Y:S02]  /*35630*/  LDCU UR50, c[0x0][0x398] ;  /* 0x00007300ff3277ac */ /* 0x000ea40008000800 */
[----:B-1----:R-:W3:Y:S01]  /*35640*/  LDL.LU R19, [R1+0x38] ;  /* 0x0000380001137983 */ /* 0x002ee20000300800 */
[----:B------:R-:W-:-:S04]  /*35650*/  IMAD.WIDE R28, R0, 0x2, R6 ;  /* 0x00000002001c7825 */ /* 0x000fc800078e0206 */
[----:B0-----:R-:W-:-:S04]  /*35660*/  IMAD.WIDE R24, R0, 0x2, R4 ;  /* 0x0000000200187825 */ /* 0x001fc800078e0204 */
[----:B------:R-:W-:Y:S01]  /*35670*/  IMAD.WIDE R26, R0, 0x2, R20 ;  /* 0x00000002001a7825 */ /* 0x000fe200078e0214 */
[----:B----4-:R-:W-:Y:S01]  /*35680*/  PRMT R3, R17, 0x7632, R3 ;  /* 0x0000763211037816 */ /* 0x010fe20000000003 */
[----:B------:R0:W-:Y:S04]  /*35690*/  @P5 STG.E.U16 desc[UR40][R24.64], R17 ;  /* 0x0000001118005986 */ /* 0x0001e8000c101528 */
[----:B------:R1:W-:Y:S04]  /*356a0*/  @P4 STG.E.U16 desc[UR40][R26.64], R3 ;  /* 0x000000031a004986 */ /* 0x0003e8000c101528 */
[----:B------:R4:W-:Y:S04]  /*356b0*/  @P6 STG.E.U16 desc[UR40][R28.64], R18 ;  /* 0x000000121c006986 */ /* 0x0009e8000c101528 */
[----:B0-----:R-:W3:Y:S01]  /*356c0*/  LDL.LU R17, [R1+0x120c] ;  /* 0x00120c0001117983 */ /* 0x001ee20000300800 */
[----:B-1----:R-:W-:-:S03]  /*356d0*/  PRMT R26, R18, 0x7632, R26 ;  /* 0x00007632121a7816 */ /* 0x002fc6000000001a */
[----:B----4-:R-:W4:Y:S01]  /*356e0*/  LDL.LU R18, [R1+0x28] ;  /* 0x0000280001127983 */ /* 0x010f220000300800 */
[----:B------:R-:W-:Y:S01]  /*356f0*/  ISETP.LT.AND P1, PT, R11, UR76, !P1 ;  /* 0x0000004c0b007c0c */ /* 0x000fe2000cf21270 */
[----:B------:R-:W-:Y:S01]  /*35700*/  IMAD.WIDE R24, R0, 0x2, R22 ;  /* 0x0000000200187825 */ /* 0x000fe200078e0216 */
[----:B------:R-:W-:Y:S01]  /*35710*/  ISETP.LT.AND P5, PT, R13, UR75, !P2 ;  /* 0x0000004b0d007c0c */ /* 0x000fe2000d7a1270 */
[----:B------:R-:W0:Y:S01]  /*35720*/  LDCU UR75, c[0x0][0x398] ;  /* 0x00007300ff4b77ac */ /* 0x000e220008000800 */
[----:B------:R-:W-:Y:S01]  /*35730*/  ISETP.LT.AND P4, PT, R14, UR74, !P2 ;  /* 0x0000004a0e007c0c */ /* 0x000fe2000d781270 */
[----:B------:R-:W-:Y:S02]  /*35740*/  VIADD R3, R9, 0x6 ;  /* 0x0000000609037836 */ /* 0x000fe40000000000 */
[----:B------:R-:W-:Y:S01]  /*35750*/  VIADD R0, R0, UR4 ;  /* 0x0000000400007c36 */ /* 0x000fe20008000000 */
[----:B------:R-:W-:Y:S01]  /*35760*/  ISETP.LT.AND P6, PT, R15, UR10, !P2 ;  /* 0x0000000a0f007c0c */ /* 0x000fe2000d7c1270 */
[----:B------:R-:W1:Y:S01]  /*35770*/  LDCU UR74, c[0x0][0x39c] ;  /* 0x00007380ff4a77ac */ /* 0x000e620008000800 */
[----:B------:R-:W-:-:S03]  /*35780*/  ISETP.LT.AND P2, PT, R11, UR17, !P2 ;  /* 0x000000110b007c0c */ /* 0x000fc6000d741270 */
[----:B------:R0:W-:Y:S01]  /*35790*/  @P1 STG.E.U16 desc[UR40][R24.64], R26 ;  /* 0x0000001a18001986 */ /* 0x0001e2000c101528 */
[----:B--2---:R-:W-:Y:S01]  /*357a0*/  ISETP.GE.AND P1, PT, R3, UR77, PT ;  /* 0x0000004d03007c0c */ /* 0x004fe2000bf26270 */
[----:B------:R-:W2:Y:S01]  /*357b0*/  LDCU UR77, c[0x0][0x39c] ;  /* 0x00007380ff4d77ac */ /* 0x000ea20008000800 */
[C---:B------:R-:W-:Y:S01]  /*357c0*/  IMAD.WIDE R28, R0.reuse, 0x2, R6 ;  /* 0x00000002001c7825 */ /* 0x040fe200078e0206 */
[----:B------:R-:W1:Y:S01]  /*357d0*/  LDCU UR10, c[0x0][0x398] ;  /* 0x00007300ff0a77ac */ /* 0x000e620008000800 */
[----:B------:R-:W1:Y:S02]  /*357e0*/  LDCU UR17, c[0x0][0x398] ;  /* 0x00007300ff1177ac */ /* 0x000e640008000800 */
[----:B0-----:R-:W-:Y:S01]  /*357f0*/  IMAD.WIDE R24, R0, 0x2, R4 ;  /* 0x0000000200187825 */ /* 0x001fe200078e0204 */
[----:B---3--:R-:W-:Y:S01]  /*35800*/  PRMT R3, R12, 0x7632, R3 ;  /* 0x000076320c037816 */ /* 0x008fe20000000003 */
[----:B------:R-:W0:Y:S02]  /*35810*/  LDCU UR76, c[0x0][0x398] ;  /* 0x00007300ff4c77ac */ /* 0x000e240008000800 */
[C---:B------:R-:W-:Y:S01]  /*35820*/  IMAD.WIDE R26, R0.reuse, 0x2, R20 ;  /* 0x00000002001a7825 */ /* 0x040fe200078e0214 */
[----:B------:R3:W-:Y:S01]  /*35830*/  @P5 STG.E.U16 desc[UR40][R24.64], R12 ;  /* 0x0000000c18005986 */ /* 0x0007e2000c101528 */
[----:B------:R-:W-:Y:S01]  /*35840*/  ISETP.LT.AND P5, PT, R13, UR18, !P3 ;  /* 0x000000120d007c0c */ /* 0x000fe2000dfa1270 */
[----:B------:R-:W0:Y:S02]  /*35850*/  LDCU UR18, c[0x0][0x398] ;  /* 0x00007300ff1277ac */ /* 0x000e240008000800 */
[----:B------:R1:W-:Y:S01]  /*35860*/  @P4 STG.E.U16 desc[UR40][R26.64], R3 ;  /* 0x000000031a004986 */ /* 0x0003e2000c101528 */
[----:B---3--:R-:W-:-:S03]  /*35870*/  IMAD.WIDE R24, R0, 0x2, R22 ;  /* 0x0000000200187825 */ /* 0x008fc600078e0216 */
[----:B------:R-:W3:Y:S01]  /*35880*/  LDL.LU R12, [R1+0x4c] ;  /* 0x00004c00010c7983 */ /* 0x000ee20000300800 */
[----:B------:R-:W-:Y:S02]  /*35890*/  VIADD R0, R0, UR4 ;  /* 0x0000000400007c36 */ /* 0x000fe40008000000 */
[----:B-1----:R-:W-:Y:S01]  /*358a0*/  VIADD R3, R9, 0x7 ;  /* 0x0000000709037836 */ /* 0x002fe20000000000 */
[----:B------:R-:W-:Y:S01]  /*358b0*/  PRMT R26, R19, 0x7632, R26 ;  /* 0x00007632131a7816 */ /* 0x000fe2000000001a */
[----:B------:R1:W-:Y:S04]  /*358c0*/  @P6 STG.E.U16 desc[UR40][R28.64], R19 ;  /* 0x000000131c006986 */ /* 0x0003e8000c101528 */
[----:B------:R0:W-:Y:S01]  /*358d0*/  @P2 STG.E.U16 desc[UR40][R24.64], R26 ;  /* 0x0000001a18002986 */ /* 0x0001e2000c101528 */
[----:B--2---:R-:W-:Y:S01]  /*358e0*/  ISETP.GE.AND P2, PT, R3, UR77, PT ;  /* 0x0000004d03007c0c */ /* 0x004fe2000bf46270 */
[----:B------:R-:W2:Y:S02]  /*358f0*/  LDCU UR77, c[0x0][0x398] ;  /* 0x00007300ff4d77ac */ /* 0x000ea40008000800 */
[----:B-1----:R-:W2:Y:S01]  /*35900*/  LDL.LU R19, [R1+0x3c] ;  /* 0x00003c0001137983 */ /* 0x002ea20000300800 */
[----:B0-----:R-:W-:Y:S01]  /*35910*/  IMAD.WIDE R24, R0, 0x2, R4 ;  /* 0x0000000200187825 */ /* 0x001fe200078e0204 */
[----:B----4-:R-:W-:-:S04]  /*35920*/  PRMT R3, R18, 0x7632, R3 ;  /* 0x0000763212037816 */ /* 0x010fc80000000003 */
[----:B------:R0:W-:Y:S04]  /*35930*/  @P5 STG.E.U16 desc[UR40][R24.64], R18 ;  /* 0x0000001218005986 */ /* 0x0001e8000c101528 */
[----:B0-----:R-:W4:Y:S04]  /*35940*/  LDL.LU R18, [R1+0x1208] ;  /* 0x0012080001127983 */ /* 0x001f280000300800 */
[----:B------:R-:W2:Y:S01]  /*35950*/  LDL.LU R25, [R1+0x18] ;  /* 0x0000180001197983 */ /* 0x000ea20000300800 */
[----:B------:R-:W-:Y:S02]  /*35960*/  ISETP.LT.AND P4, PT, R14, UR9, !P3 ;  /* 0x000000090e007c0c */ /* 0x000fe4000df81270 */
[----:B------:R-:W-:Y:S01]  /*35970*/  ISETP.LT.AND P6, PT, R15, UR11, !P3 ;  /* 0x0000000b0f007c0c */ /* 0x000fe2000dfc1270 */
[----:B------:R-:W-:-:S04]  /*35980*/  IMAD.WIDE R26, R0, 0x2, R20 ;  /* 0x00000002001a7825 */ /* 0x000fc800078e0214 */
[----:B------:R-:W-:Y:S01]  /*35990*/  IMAD.WIDE R28, R0, 0x2, R6 ;  /* 0x00000002001c7825 */ /* 0x000fe200078e0206 */
[----:B------:R-:W-:Y:S01]  /*359a0*/  ISETP.LT.AND P3, PT, R11, UR15, !P3 ;  /* 0x0000000f0b007c0c */ /* 0x000fe2000df61270 */
[----:B------:R-:W0:Y:S01]  /*359b0*/  LDCU UR9, c[0x0][0x39c] ;  /* 0x00007380ff0977ac */ /* 0x000e220008000800 */
[----:B------:R-:W-:-:S03]  /*359c0*/  ISETP.LT.AND P5, PT, R13, UR16, !P1 ;  /* 0x000000100d007c0c */ /* 0x000fc6000cfa1270 */
[----:B------:R1:W-:Y:S01]  /*359d0*/  @P4 STG.E.U16 desc[UR40][R26.64], R3 ;  /* 0x000000031a004986 */ /* 0x0003e2000c101528 */
[----:B------:R-:W0:Y:S01]  /*359e0*/  LDCU UR11, c[0x0][0x398] ;  /* 0x00007300ff0b77ac */ /* 0x000e220008000800 */
[----:B------:R-:W0:Y:S01]  /*359f0*/  LDCU UR15, c[0x0][0x398] ;  /* 0x00007300ff0f77ac */ /* 0x000e220008000800 */
[----:B------:R-:W0:Y:S01]  /*35a00*/  LDCU UR16, c[0x0][0x398] ;  /* 0x00007300ff1077ac */ /* 0x000e220008000800 */
[----:B-1----:R-:W-:-:S04]  /*35a10*/  VIADD R3, R0, UR4 ;  /* 0x0000000400037c36 */ /* 0x002fc80008000000 */
[----:B------:R-:W-:Y:S01]  /*35a20*/  IMAD.WIDE R26, R3, 0x2, R4 ;  /* 0x00000002031a7825 */ /* 0x000fe200078e0204 */
[----:B--2---:R1:W-:Y:S01]  /*35a30*/  @P6 STG.E.U16 desc[UR40][R28.64], R25 ;  /* 0x000000191c006986 */ /* 0x0043e2000c101528 */
[----:B------:R-:W-:Y:S01]  /*35a40*/  ISETP.LT.AND P6, PT, R14, UR12, !P1 ;  /* 0x0000000c0e007c0c */ /* 0x000fe2000cfc1270 */
[----:B------:R-:W2:Y:S01]  /*35a50*/  LDCU UR12, c[0x0][0x39c] ;  /* 0x00007380ff0c77ac */ /* 0x000ea20008000800 */
[----:B------:R-:W-:Y:S01]  /*35a60*/  PRMT R10, R25, 0x7632, R10 ;  /* 0x00007632190a7816 */ /* 0x000fe2000000000a */
[----:B-1----:R-:W-:Y:S01]  /*35a70*/  IMAD.WIDE R24, R0, 0x2, R22 ;  /* 0x0000000200187825 */ /* 0x002fe200078e0216 */
[----:B---3--:R-:W-:-:S03]  /*35a80*/  PRMT R0, R12, 0x7632, R0 ;  /* 0x000076320c007816 */ /* 0x008fc60000000000 */
[----:B------:R-:W-:Y:S01]  /*35a90*/  IMAD.WIDE R28, R3, 0x2, R20 ;  /* 0x00000002031c7825 */ /* 0x000fe200078e0214 */
[----:B------:R-:W-:Y:S04]  /*35aa0*/  @P3 STG.E.U16 desc[UR40][R24.64], R10 ;  /* 0x0000000a18003986 */ /* 0x000fe8000c101528 */
[----:B------:R1:W-:Y:S04]  /*35ab0*/  @P5 STG.E.U16 desc[UR40][R26.64], R12 ;  /* 0x0000000c1a005986 */ /* 0x0003e8000c101528 */
[----:B------:R3:W-:Y:S04]  /*35ac0*/  @P6 STG.E.U16 desc[UR40][R28.64], R0 ;  /* 0x000000001c006986 */ /* 0x0007e8000c101528 */
[----:B-1----:R-:W2:Y:S04]  /*35ad0*/  LDL.LU R12, [R1+0x1c] ;  /* 0x00001c00010c7983 */ /* 0x002ea80000300800 */
[----:B---3--:R-:W3:Y:S01]  /*35ae0*/  LDL.LU R29, [R1+0x2c] ;  /* 0x00002c00011d7983 */ /* 0x008ee20000300800 */
[----:B------:R-:W-:Y:S01]  /*35af0*/  ISETP.LT.AND P4, PT, R15, UR5, !P1 ;  /* 0x000000050f007c0c */ /* 0x000fe2000cf81270 */
[----:B------:R-:W-:Y:S01]  /*35b00*/  IMAD.WIDE R24, R3, 0x2, R6 ;  /* 0x0000000203187825 */ /* 0x000fe200078e0206 */
[----:B------:R-:W-:Y:S01]  /*35b10*/  ISETP.LT.AND P1, PT, R11, UR13, !P1 ;  /* 0x0000000d0b007c0c */ /* 0x000fe2000cf21270 */
[----:B------:R-:W1:Y:S01]  /*35b20*/  LDCU UR5, c[0x0][0x398] ;  /* 0x00007300ff0577ac */ /* 0x000e620008000800 */
[----:B------:R-:W-:Y:S01]  /*35b30*/  ISETP.LT.AND P6, PT, R13, UR14, !P2 ;  /* 0x0000000e0d007c0c */ /* 0x000fe2000d7c1270 */
[----:B------:R-:W-:Y:S01]  /*35b40*/  VIADD R26, R9, 0x9 ;  /* 0x00000009091a7836 */ /* 0x000fe20000000000 */
[----:B------:R-:W-:Y:S01]  /*35b50*/  PRMT R27, R19, 0x7632, R27 ;  /* 0x00007632131b7816 */ /* 0x000fe2000000001b */
[----:B------:R-:W-:Y:S01]  /*35b60*/  VIADD R0, R9, 0x8 ;  /* 0x0000000809007836 */ /* 0x000fe20000000000 */
[----:B------:R-:W-:Y:S01]  /*35b70*/  ISETP.LT.AND P5, PT, R15, UR20, !P2 ;  /* 0x000000140f007c0c */ /* 0x000fe2000d7a1270 */
[----:B------:R-:W0:Y:S04]  /*35b80*/  LDCU UR13, c[0x0][0x398] ;  /* 0x00007300ff0d77ac */ /* 0x000e280008000800 */
[----:B------:R1:W-:Y:S01]  /*35b90*/  @P4 STG.E.U16 desc[UR40][R24.64], R19 ;  /* 0x0000001318004986 */ /* 0x0003e2000c101528 */
[----:B------:R-:W-:Y:S01]  /*35ba0*/  ISETP.LT.AND P4, PT, R14, UR19, !P2 ;  /* 0x000000130e007c0c */ /* 0x000fe2000d781270 */
[----:B------:R-:W0:Y:S01]  /*35bb0*/  LDCU UR19, c[0x0][0x39c] ;  /* 0x00007380ff1377ac */ /* 0x000e220008000800 */
[----:B------:R-:W-:Y:S01]  /*35bc0*/  ISETP.GE.AND P3, PT, R0, UR22, PT ;  /* 0x0000001600007c0c */ /* 0x000fe2000bf66270 */
[----:B------:R-:W0:Y:S01]  /*35bd0*/  LDCU UR14, c[0x0][0x398] ;  /* 0x00007300ff0e77ac */ /* 0x000e220008000800 */
[----:B------:R-:W0:Y:S01]  /*35be0*/  LDCU UR20, c[0x0][0x398] ;  /* 0x00007300ff1477ac */ /* 0x000e220008000800 */
[----:B-1----:R-:W-:Y:S01]  /*35bf0*/  IMAD.WIDE R24, R3, 0x2, R22 ;  /* 0x0000000203187825 */ /* 0x002fe200078e0216 */
[----:B------:R-:W4:Y:S01]  /*35c00*/  LDL.LU R19, [R1+0x140] ;  /* 0x0001400001137983 */ /* 0x000f220000300800 */
[----:B--2---:R-:W-:-:S02]  /*35c10*/  PRMT R28, R12, 0x7632, R28 ;  /* 0x000076320c1c7816 */ /* 0x004fc4000000001c */
[----:B------:R-:W-:Y:S01]  /*35c20*/  VIADD R3, R3, UR4 ;  /* 0x0000000403037c36 */ /* 0x000fe20008000000 */
[----:B------:R1:W-:Y:S01]  /*35c30*/  @P1 STG.E.U16 desc[UR40][R24.64], R27 ;  /* 0x0000001b18001986 */ /* 0x0003e2000c101528 */
[----:B------:R-:W-:Y:S01]  /*35c40*/  ISETP.GE.AND P1, PT, R26, UR31, PT ;  /* 0x0000001f1a007c0c */ /* 0x000fe2000bf26270 */
[----:B------:R-:W2:Y:S01]  /*35c50*/  LDCU UR22, c[0x0][0x398] ;  /* 0x00007300ff1677ac */ /* 0x000ea20008000800 */
[----:B---3--:R-:W-:Y:S01]  /*35c60*/  PRMT R0, R29, 0x7632, R0 ;  /* 0x000076321d007816 */ /* 0x008fe20000000000 */
[----:B------:R-:W3:Y:S01]  /*35c70*/  LDL.LU R10, [R1+0x130] ;  /* 0x00013000010a7983 */ /* 0x000ee20000300800 */
[----:B------:R-:W-:Y:S01]  /*35c80*/  ISETP.LT.AND P2, PT, R11, UR21, !P2 ;  /* 0x000000150b007c0c */ /* 0x000fe2000d741270 */
[----:B------:R-:W0:Y:S01]  /*35c90*/  LDCU UR21, c[0x0][0x398] ;  /* 0x00007300ff1577ac */ /* 0x000e220008000800 */
[----:B------:R-:W0:Y:S01]  /*35ca0*/  LDCU UR31, c[0x0][0x398] ;  /* 0x00007300ff1f77ac */ /* 0x000e220008000800 */
[----:B-1----:R-:W-:-:S04]  /*35cb0*/  IMAD.WIDE R26, R3, 0x2, R4 ;  /* 0x00000002031a7825 */ /* 0x002fc800078e0204 */
[C---:B------:R-:W-:Y:S01]  /*35cc0*/  IMAD.WIDE R24, R3.reuse, 0x2, R20 ;  /* 0x0000000203187825 */ /* 0x040fe200078e0214 */
[----:B------:R1:W-:Y:S04]  /*35cd0*/  @P6 STG.E.U16 desc[UR40][R26.64], R29 ;  /* 0x0000001d1a006986 */ /* 0x0003e8000c101528 */
[----:B------:R-:W-:Y:S01]  /*35ce0*/  @P4 STG.E.U16 desc[UR40][R24.64], R0 ;  /* 0x0000000018004986 */ /* 0x000fe2000c101528 */
[----:B-1----:R-:W-:-:S05]  /*35cf0*/  IMAD.WIDE R26, R3, 0x2, R6 ;  /* 0x00000002031a7825 */ /* 0x002fca00078e0206 */
[----:B------:R1:W-:Y:S04]  /*35d00*/  @P5 STG.E.U16 desc[UR40][R26.64], R12 ;  /* 0x0000000c1a005986 */ /* 0x0003e8000c101528 */
[----:B-1----:R-:W2:Y:S01]  /*35d10*/  LDL.LU R12, [R1] ;  /* 0x00000000010c7983 */ /* 0x002ea20000300800 */
[----:B------:R-:W-:Y:S01]  /*35d20*/  ISETP.LT.AND P6, PT, R13, UR23, !P3 ;  /* 0x000000170d007c0c */ /* 0x000fe2000dfc1270 */
[----:B------:R-:W-:Y:S01]  /*35d30*/  IMAD.WIDE R24, R3, 0x2, R22 ;  /* 0x0000000203187825 */ /* 0x000fe200078e0216 */
[----:B------:R-:W-:Y:S01]  /*35d40*/  ISETP.LT.AND P4, PT, R14, UR28, !P3 ;  /* 0x0000001c0e007c0c */ /* 0x000fe2000df81270 */
[----:B------:R-:W1:Y:S01]  /*35d50*/  LDCU UR28, c[0x0][0x39c] ;  /* 0x00007380ff1c77ac */ /* 0x000e620008000800 */
[----:B------:R-:W-:Y:S01]  /*35d60*/  ISETP.LT.AND P5, PT, R15, UR29, !P3 ;  /* 0x0000001d0f007c0c */ /* 0x000fe2000dfa1270 */
[----:B------:R-:W-:-:S02]  /*35d70*/  VIADD R0, R9, 0xa ;  /* 0x0000000a09007836 */ /* 0x000fc40000000000 */
[----:B------:R-:W-:Y:S01]  /*35d80*/  VIADD R3, R3, UR4 ;  /* 0x0000000403037c36 */ /* 0x000fe20008000000 */
[----:B------:R0:W-:Y:S01]  /*35d90*/  @P2 STG.E.U16 desc[UR40][R24.64], R28 ;  /* 0x0000001c18002986 */ /* 0x0001e2000c101528 */
[----:B------:R-:W-:Y:S01]  /*35da0*/  ISETP.LT.AND P3, PT, R11, UR30, !P3 ;  /* 0x0000001e0b007c0c */ /* 0x000fe2000df61270 */
[----:B------:R-:W1:Y:S01]  /*35db0*/  LDCU UR23, c[0x0][0x398] ;  /* 0x00007300ff1777ac */ /* 0x000e620008000800 */
[----:B------:R-:W-:Y:S01]  /*35dc0*/  ISETP.GE.AND P2, PT, R0, UR57, PT ;  /* 0x0000003900007c0c */ /* 0x000fe2000bf46270 */
[----:B------:R-:W-:Y:S01]  /*35dd0*/  IMAD.WIDE R26, R3, 0x2, R20 ;  /* 0x00000002031a7825 */ /* 0x000fe200078e0214 */
[----:B----4-:R-:W-:Y:S01]  /*35de0*/  PRMT R0, R19, 0x7632, R0 ;  /* 0x0000763213007816 */ /* 0x010fe20000000000 */
[----:B------:R-:W4:Y:S01]  /*35df0*/  LDCU UR29, c[0x0][0x398] ;  /* 0x00007300ff1d77ac */ /* 0x000f220008000800 */
[----:B------:R-:W1:Y:S01]  /*35e00*/  LDCU UR30, c[0x0][0x398] ;  /* 0x00007300ff1e77ac */ /* 0x000e620008000800 */
[C---:B0-----:R-:W-:Y:S01]  /*35e10*/  IMAD.WIDE R24, R3.reuse, 0x2, R4 ;  /* 0x0000000203187825 */ /* 0x041fe200078e0204 */
[----:B------:R-:W0:Y:S03]  /*35e20*/  LDCU UR57, c[0x0][0x398] ;  /* 0x00007300ff3977ac */ /* 0x000e260008000800 */
[----:B------:R-:W-:Y:S01]  /*35e30*/  IMAD.WIDE R28, R3, 0x2, R6 ;  /* 0x00000002031c7825 */ /* 0x000fe200078e0206 */
[----:B------:R1:W-:Y:S01]  /*35e40*/  @P6 STG.E.U16 desc[UR40][R24.64], R19 ;  /* 0x0000001318006986 */ /* 0x0003e2000c101528 */
[----:B------:R-:W-:Y:S01]  /*35e50*/  ISETP.LT.AND P6, PT, R13, UR43, !P1 ;  /* 0x0000002b0d007c0c */ /* 0x000fe2000cfc1270 */
[----:B------:R-:W0:Y:S02]  /*35e60*/  LDCU UR43, c[0x0][0x398] ;  /* 0x00007300ff2b77ac */ /* 0x000e240008000800 */
[----:B------:R4:W-:Y:S01]  /*35e70*/  @P4 STG.E.U16 desc[UR40][R26.64], R0 ;  /* 0x000000001a004986 */ /* 0x0009e2000c101528 */
[----:B------:R-:W-:Y:S01]  /*35e80*/  ISETP.LT.AND P4, PT, R14, UR54, !P1 ;  /* 0x000000360e007c0c */ /* 0x000fe2000cf81270 */
[----:B------:R-:W0:Y:S01]  /*35e90*/  LDCU UR54, c[0x0][0x39c] ;  /* 0x00007380ff3677ac */ /* 0x000e220008000800 */
[----:B-1----:R-:W-:Y:S01]  /*35ea0*/  IMAD.WIDE R24, R3, 0x2, R22 ;  /* 0x0000000203187825 */ /* 0x002fe200078e0216 */
[----:B------:R-:W2:Y:S03]  /*35eb0*/  LDL.LU R19, [R1+0x1204] ;  /* 0x0012040001137983 */ /* 0x000ea60000300800 */
[----:B----4-:R-:W-:-:S02]  /*35ec0*/  VIADD R0, R9, 0xb ;  /* 0x0000000b09007836 */ /* 0x010fc40000000000 */
[----:B------:R-:W-:Y:S01]  /*35ed0*/  VIADD R3, R3, UR4 ;  /* 0x0000000403037c36 */ /* 0x000fe20008000000 */
[----:B---3--:R1:W-:Y:S01]  /*35ee0*/  @P5 STG.E.U16 desc[UR40][R28.64], R10 ;  /* 0x0000000a1c005986 */ /* 0x0083e2000c101528 */
[----:B------:R-:W-:Y:S02]  /*35ef0*/  PRMT R26, R10, 0x7632, R26 ;  /* 0x000076320a1a7816 */ /* 0x000fe4000000001a */
[----:B------:R-:W-:Y:S01]  /*35f00*/  ISETP.LT.AND P5, PT, R15, UR55, !P1 ;  /* 0x000000370f007c0c */ /* 0x000fe2000cfa1270 */
[----:B------:R-:W3:Y:S01]  /*35f10*/  LDCU UR55, c[0x0][0x398] ;  /* 0x00007300ff3777ac */ /* 0x000ee20008000800 */
[----:B------:R-:W-:Y:S01]  /*35f20*/  ISETP.LT.AND P1, PT, R11, UR56, !P1 ;  /* 0x000000380b007c0c */ /* 0x000fe2000cf21270 */
[----:B------:R4:W-:Y:S01]  /*35f30*/  @P3 STG.E.U16 desc[UR40][R24.64], R26 ;  /* 0x0000001a18003986 */ /* 0x0009e2000c101528 */
[----:B------:R-:W-:Y:S01]  /*35f40*/  ISETP.GE.AND P3, PT, R0, UR62, PT ;  /* 0x0000003e00007c0c */ /* 0x000fe2000bf66270 */
[----:B------:R-:W0:Y:S01]  /*35f50*/  LDCU UR56, c[0x0][0x398] ;  /* 0x00007300ff3877ac */ /* 0x000e220008000800 */
[C---:B-1----:R-:W-:Y:S01]  /*35f60*/  IMAD.WIDE R28, R3.reuse, 0x2, R6 ;  /* 0x00000002031c7825 */ /* 0x042fe200078e0206 */
[----:B------:R-:W3:Y:S01]  /*35f70*/  LDL.LU R10, [R1+0x134] ;  /* 0x00013400010a7983 */ /* 0x000ee20000300800 */
[----:B------:R-:W1:Y:S02]  /*35f80*/  LDCU UR62, c[0x0][0x398] ;  /* 0x00007300ff3e77ac */ /* 0x000e640008000800 */
[----:B----4-:R-:W-:-:S04]  /*35f90*/  IMAD.WIDE R24, R3, 0x2, R4 ;  /* 0x0000000203187825 */ /* 0x010fc800078e0204 */
[C---:B------:R-:W-:Y:S01]  /*35fa0*/  IMAD.WIDE R26, R3.reuse, 0x2, R20 ;  /* 0x00000002031a7825 */ /* 0x040fe200078e0214 */
[----:B--2---:R-:W-:Y:S01]  /*35fb0*/  PRMT R0, R12, 0x7632, R0 ;  /* 0x000076320c007816 */ /* 0x004fe20000000000 */
[----:B------:R2:W-:Y:S04]  /*35fc0*/  @P6 STG.E.U16 desc[UR40][R24.64], R12 ;  /* 0x0000000c18006986 */ /* 0x0005e8000c101528 */
[----:B------:R-:W-:Y:S04]  /*35fd0*/  @P4 STG.E.U16 desc[UR40][R26.64], R0 ;  /* 0x000000001a004986 */ /* 0x000fe8000c101528 */
[----:B------:R4:W-:Y:S01]  /*35fe0*/  @P5 STG.E.U16 desc[UR40][R28.64], R16 ;  /* 0x000000101c005986 */ /* 0x0009e2000c101528 */
[----:B--2---:R-:W-:-:S03]  /*35ff0*/  IMAD.WIDE R24, R3, 0x2, R22 ;  /* 0x0000000203187825 */ /* 0x004fc600078e0216 */
[----:B------:R-:W2:Y:S01]  /*36000*/  LDL.LU R12, [R1+0x4] ;  /* 0x00000400010c7983 */ /* 0x000ea20000300800 */
[----:B----4-:R-:W-:-:S05]  /*36010*/  PRMT R16, R16, 0x7632, R16 ;  /* 0x0000763210107816 */ /* 0x010fca0000000010 */
[----:B------:R4:W-:Y:S04]  /*36020*/  @P1 STG.E.U16 desc[UR40][R24.64], R16 ;  /* 0x0000001018001986 */ /* 0x0009e8000c101528 */
[----:B----4-:R-:W4:Y:S01]  /*36030*/  LDL.LU R16, [R1+0x144] ;  /* 0x0001440001107983 */ /* 0x010f220000300800 */
[----:B------:R-:W-:Y:S02]  /*36040*/  ISETP.LT.AND P6, PT, R13, UR58, !P2 ;  /* 0x0000003a0d007c0c */ /* 0x000fe4000d7c1270 */
[----:B------:R-:W-:Y:S01]  /*36050*/  ISETP.LT.AND P4, PT, R14, UR59, !P2 ;  /* 0x0000003b0e007c0c */ /* 0x000fe2000d781270 */
[----:B------:R-:W-:Y:S01]  /*36060*/  VIADD R0, R9, 0xc ;  /* 0x0000000c09007836 */ /* 0x000fe20000000000 */
[----:B------:R-:W-:Y:S01]  /*36070*/  ISETP.LT.AND P5, PT, R15, UR60, !P2 ;  /* 0x0000003c0f007c0c */ /* 0x000fe2000d7a1270 */
[----:B------:R-:W-:Y:S01]  /*36080*/  VIADD R3, R3, UR4 ;  /* 0x0000000403037c36 */ /* 0x000fe20008000000 */
[----:B------:R-:W-:Y:S01]  /*36090*/  ISETP.LT.AND P2, PT, R11, UR61, !P2 ;  /* 0x0000003d0b007c0c */ /* 0x000fe2000d741270 */
[----:B------:R-:W0:Y:S01]  /*360a0*/  LDCU UR59, c[0x0][0x39c] ;  /* 0x00007380ff3b77ac */ /* 0x000e220008000800 */
[----:B------:R-:W-:Y:S01]  /*360b0*/  ISETP.GE.AND P1, PT, R0, UR67, PT ;  /* 0x0000004300007c0c */ /* 0x000fe2000bf26270 */
[C---:B------:R-:W-:Y:S01]  /*360c0*/  IMAD.WIDE R24, R3.reuse, 0x2, R4 ;  /* 0x0000000203187825 */ /* 0x040fe200078e0204 */
[----:B------:R-:W0:Y:S03]  /*360d0*/  LDCU UR58, c[0x0][0x398] ;  /* 0x00007300ff3a77ac */ /* 0x000e260008000800 */
[C---:B------:R-:W-:Y:S01]  /*360e0*/  IMAD.WIDE R26, R3.reuse, 0x2, R20 ;  /* 0x00000002031a7825 */ /* 0x040fe200078e0214 */
[----:B------:R-:W0:Y:S03]  /*360f0*/  LDCU UR60, c[0x0][0x398] ;  /* 0x00007300ff3c77ac */ /* 0x000e260008000800 */
[----:B------:R-:W-:Y:S01]  /*36100*/  IMAD.WIDE R28, R3, 0x2, R6 ;  /* 0x00000002031c7825 */ /* 0x000fe200078e0206 */
[----:B------:R-:W0:Y:S01]  /*36110*/  LDCU UR61, c[0x0][0x398] ;  /* 0x00007300ff3d77ac */ /* 0x000e220008000800 */
[----:B------:R-:W0:Y:S01]  /*36120*/  LDCU UR67, c[0x0][0x398] ;  /* 0x00007300ff4377ac */ /* 0x000e220008000800 */
[----:B----4-:R-:W-:Y:S01]  /*36130*/  PRMT R0, R16, 0x7632, R0 ;  /* 0x0000763210007816 */ /* 0x010fe20000000000 */
[----:B------:R4:W-:Y:S01]  /*36140*/  @P6 STG.E.U16 desc[UR40][R24.64], R16 ;  /* 0x0000001018006986 */ /* 0x0009e2000c101528 */
[----:B------:R-:W-:Y:S01]  /*36150*/  ISETP.LT.AND P6, PT, R13, UR63, !P3 ;  /* 0x0000003f0d007c0c */ /* 0x000fe2000dfc1270 */
[----:B------:R-:W0:Y:S02]  /*36160*/  LDCU UR63, c[0x0][0x398] ;  /* 0x00007300ff3f77ac */ /* 0x000e240008000800 */
[----:B------:R1:W-:Y:S01]  /*36170*/  @P4 STG.E.U16 desc[UR40][R26.64], R0 ;  /* 0x000000001a004986 */ /* 0x0003e2000c101528 */
[----:B------:R-:W-:Y:S01]  /*36180*/  ISETP.LT.AND P4, PT, R14, UR64, !P3 ;  /* 0x000000400e007c0c */ /* 0x000fe2000df81270 */
[----:B------:R-:W0:Y:S02]  /*36190*/  LDCU UR64, c[0x0][0x39c] ;  /* 0x00007380ff4077ac */ /* 0x000e240008000800 */
[----:B---3--:R3:W-:Y:S01]  /*361a0*/  @P5 STG.E.U16 desc[UR40][R28.64], R10 ;  /* 0x0000000a1c005986 */ /* 0x0087e2000c101528 */
[----:B------:R-:W-:Y:S01]  /*361b0*/  ISETP.LT.AND P5, PT, R15, UR65, !P3 ;  /* 0x000000410f007c0c */ /* 0x000fe2000dfa1270 */
[----:B------:R-:W0:Y:S01]  /*361c0*/  LDCU UR65, c[0x0][0x398] ;  /* 0x00007300ff4177ac */ /* 0x000e220008000800 */
[----:B----4-:R-:W-:Y:S01]  /*361d0*/  IMAD.WIDE R24, R3, 0x2, R22 ;  /* 0x0000000203187825 */ /* 0x010fe200078e0216 */
[----:B-1----:R-:W-:-:S03]  /*361e0*/  PRMT R0, R10, 0x7632, R0 ;  /* 0x000076320a007816 */ /* 0x002fc60000000000 */
[----:B------:R-:W-:Y:S02]  /*361f0*/  VIADD R3, R3, UR4 ;  /* 0x0000000403037c36 */ /* 0x000fe40008000000 */
[----:B------:R-:W-:Y:S01]  /*36200*/  VIADD R16, R9, 0xd ;  /* 0x0000000d09107836 */ /* 0x000fe20000000000 */
[----:B---3--:R-:W3:Y:S01]  /*36210*/  LDL.LU R10, [R1+0x148] ;  /* 0x00014800010a7983 */ /* 0x008ee20000300800 */
[----:B------:R-:W-:-:S03]  /*36220*/  IMAD.WIDE R26, R3, 0x2, R20 ;  /* 0x00000002031a7825 */ /* 0x000fc600078e0214 */
[----:B------:R1:W-:Y:S01]  /*36230*/  @P2 STG.E.U16 desc[UR40][R24.64], R0 ;  /* 0x0000000018002986 */ /* 0x0003e2000c101528 */
[----:B------:R-:W-:-:S03]  /*36240*/  IMAD.WIDE R28, R3, 0x2, R6 ;  /* 0x00000002031c7825 */ /* 0x000fc600078e0206 */
[----:B------:R-:W4:Y:S01]  /*36250*/  LDL.LU R9, [R1+0x138] ;  /* 0x0001380001097983 */ /* 0x000f220000300800 */
[----:B-1----:R-:W-:Y:S01]  /*36260*/  IMAD.WIDE R24, R3, 0x2, R4 ;  /* 0x0000000203187825 */ /* 0x002fe200078e0204 */
[----:B--2---:R-:W-:-:S04]  /*36270*/  PRMT R0, R12, 0x7632, R0 ;  /* 0x000076320c007816 */ /* 0x004fc80000000000 */
[----:B------:R1:W-:Y:S04]  /*36280*/  @P6 STG.E.U16 desc[UR40][R24.64], R12 ;  /* 0x0000000c18006986 */ /* 0x0003e8000c101528 */
[----:B------:R-:W-:Y:S04]  /*36290*/  @P4 STG.E.U16 desc[UR40][R26.64], R0 ;  /* 0x000000001a004986 */ /* 0x000fe8000c101528 */
[----:B------:R2:W-:Y:S04]  /*362a0*/  @P5 STG.E.U16 desc[UR40][R28.64], R17 ;  /* 0x000000111c005986 */ /* 0x0005e8000c101528 */
[----:B-1----:R-:W4:Y:S04]  /*362b0*/  LDL.LU R12, [R1+0x8] ;  /* 0x00000800010c7983 */ /* 0x002f280000300800 */
[----:B--2---:R-:W2:Y:S01]  /*362c0*/  LDL.LU R29, [R1+0x5fc] ;  /* 0x0005fc00011d7983 */ /* 0x004ea20000300800 */
[----:B------:R-:W-:Y:S01]  /*362d0*/  ISETP.LT.AND P3, PT, R11, UR66, !P3 ;  /* 0x000000420b007c0c */ /* 0x000fe2000df61270 */
[----:B------:R-:W1:Y:S01]  /*362e0*/  LDCU UR66, c[0x0][0x398] ;  /* 0x00007300ff4277ac */ /* 0x000e620008000800 */
[----:B------:R-:W-:-:S02]  /*362f0*/  ISETP.LT.AND P6, PT, R13, UR68, !P1 ;  /* 0x000000440d007c0c */ /* 0x000fc4000cfc1270 */
[----:B------:R-:W-:Y:S01]  /*36300*/  ISETP.GE.AND P2, PT, R16, UR72, PT ;  /* 0x0000004810007c0c */ /* 0x000fe2000bf46270 */
[----:B------:R-:W0:Y:S01]  /*36310*/  LDCU UR68, c[0x0][0x398] ;  /* 0x00007300ff4477ac */ /* 0x000e220008000800 */
[----:B------:R-:W-:Y:S01]  /*36320*/  PRMT R0, R17, 0x7632, R0 ;  /* 0x0000763211007816 */ /* 0x000fe20000000000 */
[C---:B------:R-:W-:Y:S01]  /*36330*/  IMAD.WIDE R16, R3.reuse, 0x2, R22 ;  /* 0x0000000203107825 */ /* 0x040fe200078e0216 */
[----:B------:R-:W-:Y:S01]  /*36340*/  ISETP.LT.AND P4, PT, R14, UR69, !P1 ;  /* 0x000000450e007c0c */ /* 0x000fe2000cf81270 */
[----:B------:R-:W0:Y:S02]  /*36350*/  LDCU UR69, c[0x0][0x39c] ;  /* 0x00007380ff4577ac */ /* 0x000e240008000800 */
[----:B------:R-:W-:Y:S02]  /*36360*/  VIADD R3, R3, UR4 ;  /* 0x0000000403037c36 */ /* 0x000fe40008000000 */
[----:B------:R1:W-:Y:S01]  /*36370*/  @P3 STG.E.U16 desc[UR40][R16.64], R0 ;  /* 0x0000000010003986 */ /* 0x0003e2000c101528 */
[----:B------:R-:W-:Y:S01]  /*36380*/  ISETP.LT.AND P5, PT, R15, UR70, !P1 ;  /* 0x000000460f007c0c */ /* 0x000fe2000cfa1270 */
[C---:B------:R-:W-:Y:S01]  /*36390*/  IMAD.WIDE R26, R3.reuse, 0x2, R6 ;  /* 0x00000002031a7825 */ /* 0x040fe200078e0206 */
[----:B------:R-:W0:Y:S03]  /*363a0*/  LDCU UR72, c[0x0][0x398] ;  /* 0x00007300ff4877ac */ /* 0x000e260008000800 */
[----:B-1----:R-:W-:Y:S01]  /*363b0*/  IMAD.WIDE R16, R3, 0x2, R4 ;  /* 0x0000000203107825 */ /* 0x002fe200078e0204 */
[----:B------:R-:W-:Y:S01]  /*363c0*/  ISETP.LT.AND P1, PT, R11, UR71, !P1 ;  /* 0x000000470b007c0c */ /* 0x000fe2000cf21270 */
[----:B------:R-:W1:Y:S01]  /*363d0*/  LDCU UR70, c[0x0][0x398] ;  /* 0x00007300ff4677ac */ /* 0x000e620008000800 */
[----:B------:R-:W0:Y:S01]  /*363e0*/  LDCU UR71, c[0x0][0x398] ;  /* 0x00007300ff4777ac */ /* 0x000e220008000800 */
[----:B---3--:R-:W-:Y:S01]  /*363f0*/  PRMT R0, R10, 0x7632, R0 ;  /* 0x000076320a007816 */ /* 0x008fe20000000000 */
[----:B------:R3:W-:Y:S04]  /*36400*/  @P6 STG.E.U16 desc[UR40][R16.64], R10 ;  /* 0x0000000a10006986 */ /* 0x0007e8000c101528 */
[----:B---3--:R-:W3:Y:S01]  /*36410*/  LDL.LU R10, [R1+0x14c] ;  /* 0x00014c00010a7983 */ /* 0x008ee20000300800 */
[----:B------:R-:W-:Y:S01]  /*36420*/  ISETP.LT.AND P6, PT, R13, UR73, !P2 ;  /* 0x000000490d007c0c */ /* 0x000fe2000d7c1270 */
[----:B------:R-:W-:Y:S01]  /*36430*/  IMAD.WIDE R16, R3, 0x2, R22 ;  /* 0x0000000203107825 */ /* 0x000fe200078e0216 */
[----:B------:R-:W0:Y:S03]  /*36440*/  LDCU UR73, c[0x0][0x398] ;  /* 0x00007300ff4977ac */ /* 0x000e260008000800 */
[----:B--2---:R-:W-:-:S05]  /*36450*/  VIADD R24, R29, 0xe ;  /* 0x0000000e1d187836 */ /* 0x004fca0000000000 */
[----:B------:R-:W-:Y:S01]  /*36460*/  ISETP.GE.AND P3, PT, R24, UR34, PT ;  /* 0x0000002218007c0c */ /* 0x000fe2000bf66270 */
[----:B------:R-:W-:Y:S01]  /*36470*/  IMAD.WIDE R24, R3, 0x2, R20 ;  /* 0x0000000203187825 */ /* 0x000fe200078e0214 */
[----:B------:R-:W2:Y:S04]  /*36480*/  LDCU UR34, c[0x0][0x398] ;  /* 0x00007300ff2277ac */ /* 0x000ea80008000800 */
[----:B------:R0:W-:Y:S04]  /*36490*/  @P4 STG.E.U16 desc[UR40][R24.64], R0 ;  /* 0x0000000018004986 */ /* 0x0001e8000c101528 */
[----:B----4-:R4:W-:Y:S01]  /*364a0*/  @P5 STG.E.U16 desc[UR40][R26.64], R9 ;  /* 0x000000091a005986 */ /* 0x0109e2000c101528 */
[----:B0-----:R-:W-:-:S03]  /*364b0*/  PRMT R0, R9, 0x7632, R0 ;  /* 0x0000763209007816 */ /* 0x001fc60000000000 */
[----:B----4-:R-:W4:Y:S01]  /*364c0*/  LDL.LU R9, [R1+0x13c] ;  /* 0x00013c0001097983 */ /* 0x010f220000300800 */
[----:B------:R-:W-:-:S03]  /*364d0*/  VIADD R3, R3, UR4 ;  /* 0x0000000403037c36 */ /* 0x000fc60008000000 */
[----:B------:R0:W-:Y:S02]  /*364e0*/  @P1 STG.E.U16 desc[UR40][R16.64], R0 ;  /* 0x0000000010001986 */ /* 0x0001e4000c101528 */
[----:B0-----:R-:W-:Y:S01]  /*364f0*/  IMAD.WIDE R16, R3, 0x2, R4 ;  /* 0x0000000203107825 */ /* 0x001fe200078e0204 */
[----:B------:R-:W-:-:S04]  /*36500*/  PRMT R0, R12, 0x7632, R0 ;  /* 0x000076320c007816 */ /* 0x000fc80000000000 */
[----:B------:R0:W-:Y:S04]  /*36510*/  @P6 STG.E.U16 desc[UR40][R16.64], R12 ;  /* 0x0000000c10006986 */ /* 0x0001e8000c101528 */
[----:B0-----:R-:W2:Y:S01]  /*36520*/  LDL.LU R12, [R1+0xc] ;  /* 0x00000c00010c7983 */ /* 0x001ea20000300800 */
[----:B------:R-:W-:Y:S01]  /*36530*/  ISETP.LT.AND P4, PT, R14, UR26, !P2 ;  /* 0x0000001a0e007c0c */ /* 0x000fe2000d781270 */
[----:B------:R-:W-:Y:S01]  /*36540*/  VIADD R24, R29, 0xf ;  /* 0x0000000f1d187836 */ /* 0x000fe20000000000 */
[----:B------:R-:W-:Y:S01]  /*36550*/  ISETP.LT.AND P5, PT, R15, UR32, !P2 ;  /* 0x000000200f007c0c */ /* 0x000fe2000d7a1270 */
[----:B------:R-:W-:Y:S01]  /*36560*/  IMAD.WIDE R26, R3, 0x2, R6 ;  /* 0x00000002031a7825 */ /* 0x000fe200078e0206 */
[----:B------:R-:W-:Y:S01]  /*36570*/  ISETP.LT.AND P6, PT, R13, UR38, !P3 ;  /* 0x000000260d007c0c */ /* 0x000fe2000dfc1270 */
[----:B------:R-:W0:Y:S01]  /*36580*/  LDCU UR26, c[0x0][0x39c] ;  /* 0x00007380ff1a77ac */ /* 0x000e220008000800 */
[----:B------:R-:W-:Y:S01]  /*36590*/  ISETP.GE.AND P1, PT, R24, UR45, PT ;  /* 0x0000002d18007c0c */ /* 0x000fe2000bf26270 */
[----:B------:R-:W-:Y:S01]  /*365a0*/  IMAD.WIDE R24, R3, 0x2, R20 ;  /* 0x0000000203187825 */ /* 0x000fe200078e0214 */
[----:B------:R-:W-:Y:S01]  /*365b0*/  ISETP.LT.AND P2, PT, R11, UR24, !P2 ;  /* 0x000000180b007c0c */ /* 0x000fe2000d741270 */
[----:B------:R-:W0:Y:S04]  /*365c0*/  LDCU UR32, c[0x0][0x398] ;  /* 0x00007300ff2077ac */ /* 0x000e280008000800 */
[----:B------:R1:W-:Y:S01]  /*365d0*/  @P4 STG.E.U16 desc[UR40][R24.64], R0 ;  /* 0x0000000018004986 */ /* 0x0003e2000c101528 */
[----:B------:R-:W-:Y:S01]  /*365e0*/  IMAD.WIDE R16, R3, 0x2, R22 ;  /* 0x0000000203107825 */ /* 0x000fe200078e0216 */
[----:B------:R-:W0:Y:S02]  /*365f0*/  LDCU UR24, c[0x0][0x398] ;  /* 0x00007300ff1877ac */ /* 0x000e240008000800 */
[----:B------:R0:W-:Y:S01]  /*36600*/  @P5 STG.E.U16 desc[UR40][R26.64], R18 ;  /* 0x000000121a005986 */ /* 0x0001e2000c101528 */
[----:B------:R-:W-:Y:S01]  /*36610*/  ISETP.LT.AND P5, PT, R14, UR36, !P3 ;  /* 0x000000240e007c0c */ /* 0x000fe2000dfa1270 */
[----:B------:R-:W2:Y:S01]  /*36620*/  LDCU UR36, c[0x0][0x39c] ;  /* 0x00007380ff2477ac */ /* 0x000ea20008000800 */
[----:B------:R-:W-:Y:S01]  /*36630*/  ISETP.LT.AND P4, PT, R15, UR42, !P3 ;  /* 0x0000002a0f007c0c */ /* 0x000fe2000df81270 */
[----:B------:R-:W2:Y:S01]  /*36640*/  LDCU UR38, c[0x0][0x398] ;  /* 0x00007300ff2677ac */ /* 0x000ea20008000800 */
[----:B-1----:R-:W-:Y:S01]  /*36650*/  VIADD R0, R3, UR4 ;  /* 0x0000000403007c36 */ /* 0x002fe20008000000 */
[----:B------:R-:W1:Y:S01]  /*36660*/  LDCU UR42, c[0x0][0x398] ;  /* 0x00007300ff2a77ac */ /* 0x000e620008000800 */
[----:B0-----:R-:W-:-:S02]  /*36670*/  PRMT R18, R18, 0x7632, R18 ;  /* 0x0000763212127816 */ /* 0x001fc40000000012 */
[C---:B------:R-:W-:Y:S01]  /*36680*/  IMAD.WIDE R24, R0.reuse, 0x2, R4 ;  /* 0x0000000200187825 */ /* 0x040fe200078e0204 */
[----:B------:R-:W0:Y:S03]  /*36690*/  LDCU UR45, c[0x0][0x398] ;  /* 0x00007300ff2d77ac */ /* 0x000e260008000800 */
[C---:B------:R-:W-:Y:S01]  /*366a0*/  IMAD.WIDE R26, R0.reuse, 0x2, R20 ;  /* 0x00000002001a7825 */ /* 0x040fe200078e0214 */
[----:B------:R1:W-:Y:S01]  /*366b0*/  @P2 STG.E.U16 desc[UR40][R16.64], R18 ;  /* 0x0000001210002986 */ /* 0x0003e2000c101528 */
[----:B------:R-:W-:Y:S01]  /*366c0*/  ISETP.LT.AND P3, PT, R11, UR44, !P3 ;  /* 0x0000002c0b007c0c */ /* 0x000fe2000df61270 */
[----:B------:R-:W0:Y:S01]  /*366d0*/  LDCU UR44, c[0x0][0x398] ;  /* 0x00007300ff2c77ac */ /* 0x000e220008000800 */
[----:B-1----:R-:W-:Y:S01]  /*366e0*/  IMAD.WIDE R16, R0, 0x2, R6 ;  /* 0x0000000200107825 */ /* 0x002fe200078e0206 */
[----:B---3--:R-:W-:Y:S01]  /*366f0*/  PRMT R3, R10, 0x7632, R3 ;  /* 0x000076320a037816 */ /* 0x008fe20000000003 */
[----:B------:R-:W-:Y:S04]  /*36700*/  @P6 STG.E.U16 desc[UR40][R24.64], R10 ;  /* 0x0000000a18006986 */ /* 0x000fe8000c101528 */
[----:B------:R1:W-:Y:S01]  /*36710*/  @P5 STG.E.U16 desc[UR40][R26.64], R3 ;  /* 0x000000031a005986 */ /* 0x0003e2000c101528 */
[----:B------:R-:W-:Y:S01]  /*36720*/  ISETP.LT.AND P5, PT, R13, UR48, !P1 ;  /* 0x000000300d007c0c */ /* 0x000fe2000cfa1270 */
[----:B------:R-:W-:Y:S01]  /*36730*/  VIADD R18, R29, 0x10 ;  /* 0x000000101d127836 */ /* 0x000fe20000000000 */
[----:B------:R-:W-:Y:S01]  /*36740*/  ISETP.LT.AND P6, PT, R14, UR46, !P1 ;  /* 0x0000002e0e007c0c */ /* 0x000fe2000cfc1270 */
[----:B------:R-:W3:Y:S01]  /*36750*/  LDCU UR46, c[0x0][0x39c] ;  /* 0x00007380ff2e77ac */ /* 0x000ee20008000800 */
[----:B-1----:R-:W3:Y:S01]  /*36760*/  LDL.LU R27, [R1+0xa0] ;  /* 0x0000a000011b7983 */ /* 0x002ee20000300800 */
[----:B----4-:R-:W-:-:S03]  /*36770*/  PRMT R3, R9, 0x7632, R3 ;  /* 0x0000763209037816 */ /* 0x010fc60000000003 */
[----:B------:R1:W-:Y:S01]  /*36780*/  @P4 STG.E.U16 desc[UR40][R16.64], R9 ;  /* 0x0000000910004986 */ /* 0x0003e2000c101528 */
[----:B------:R-:W-:Y:S01]  /*36790*/  VIADD R24, R29, 0x11 ;  /* 0x000000111d187836 */ /* 0x000fe20000000000 */
[----:B------:R-:W4:Y:S02]  /*367a0*/  LDCU UR48, c[0x0][0x398] ;  /* 0x00007300ff3077ac */ /* 0x000f240008000800 */
[----:B-1----:R-:W4:Y:S01]  /*367b0*/  LDL.LU R9, [R1+0x90] ;  /* 0x0000900001097983 */ /* 0x002f220000300800 */
[----:B------:R-:W-:-:S03]  /*367c0*/  IMAD.WIDE R16, R0, 0x2, R22 ;  /* 0x0000000200107825 */ /* 0x000fc600078e0216 */
[----:B------:R-:W4:Y:S01]  /*367d0*/  LDL.LU R10, [R1+0x80] ;  /* 0x00008000010a7983 */ /* 0x000f220000300800 */
[----:B------:R-:W-:-:S03]  /*367e0*/  VIADD R0, R0, UR4 ;  /* 0x0000000400007c36 */ /* 0x000fc60008000000 */
[----:B------:R1:W-:Y:S02]  /*367f0*/  @P3 STG.E.U16 desc[UR40][R16.64], R3 ;  /* 0x0000000310003986 */ /* 0x0003e4000c101528 */
[----:B-1----:R-:W-:Y:S01]  /*36800*/  IMAD.WIDE R16, R0, 0x2, R4 ;  /* 0x0000000200107825 */ /* 0x002fe200078e0204 */
[----:B--2---:R-:W-:-:S04]  /*36810*/  PRMT R3, R12, 0x7632, R3 ;  /* 0x000076320c037816 */ /* 0x004fc80000000003 */
[----:B------:R1:W-:Y:S04]  /*36820*/  @P5 STG.E.U16 desc[UR40][R16.64], R12 ;  /* 0x0000000c10005986 */ /* 0x0003e8000c101528 */
[----:B-1----:R-:W2:Y:S01]  /*36830*/  LDL.LU R12, [R1+0x70] ;  /* 0x00007000010c7983 */ /* 0x002ea20000300800 */
[----:B------:R-:W-:Y:S02]  /*36840*/  ISETP.LT.AND P4, PT, R15, UR50, !P1 ;  /* 0x000000320f007c0c */ /* 0x000fe4000cf81270 */
[----:B------:R-:W-:Y:S01]  /*36850*/  ISETP.GE.AND P3, PT, R24, UR9, PT ;  /* 0x0000000918007c0c */ /* 0x000fe2000bf66270 */
[----:B------:R-:W-:Y:S01]  /*36860*/  IMAD.WIDE R24, R0, 0x2, R20 ;  /* 0x0000000200187825 */ /* 0x000fe200078e0214 */
[----:B------:R-:W-:Y:S01]  /*36870*/  ISETP.LT.AND P1, PT, R11, UR52, !P1 ;  /* 0x000000340b007c0c */ /* 0x000fe2000cf21270 */
[----:B------:R-:W1:Y:S01]  /*36880*/  LDCU UR50, c[0x0][0x398] ;  /* 0x00007300ff3277ac */ /* 0x000e620008000800 */
[----:B------:R-:W-:Y:S01]  /*36890*/  ISETP.GE.AND P2, PT, R18, UR74, PT ;  /* 0x0000004a12007c0c */ /* 0x000fe2000bf46270 */
[----:B------:R-:W-:Y:S01]  /*368a0*/  IMAD.WIDE R16, R0, 0x2, R6 ;  /* 0x0000000200107825 */ /* 0x000fe200078e0206 */
[----:B------:R0:W-:Y:S01]  /*368b0*/  @P6 STG.E.U16 desc[UR40][R24.64], R3 ;  /* 0x0000000318006986 */ /* 0x0001e2000c101528 */
[----:B------:R-:W1:Y:S01]  /*368c0*/  LDCU UR74, c[0x0][0x398] ;  /* 0x00007300ff4a77ac */ /* 0x000e620008000800 */
[----:B------:R-:W-:-:S02]  /*368d0*/  ISETP.LT.AND P5, PT, R13, UR75, !P2 ;  /* 0x0000004b0d007c0c */ /* 0x000fc4000d7a1270 */
[----:B------:R-:W-:Y:S01]  /*368e0*/  ISETP.LT.AND P6, PT, R14, UR10, !P2 ;  /* 0x0000000a0e007c0c */ /* 0x000fe2000d7c1270 */
[----:B------:R1:W-:Y:S01]  /*368f0*/  @P4 STG.E.U16 desc[UR40][R16.64], R19 ;  /* 0x0000001310004986 */ /* 0x0003e2000c101528 */
[----:B------:R-:W-:Y:S01]  /*36900*/  VIADD R18, R29, 0x12 ;  /* 0x000000121d127836 */ /* 0x000fe20000000000 */
[----:B------:R-:W-:Y:S01]  /*36910*/  ISETP.LT.AND P4, PT, R15, UR17, !P2 ;  /* 0x000000110f007c0c */ /* 0x000fe2000d781270 */
[----:B------:R-:W2:Y:S01]  /*36920*/  LDCU UR10, c[0x0][0x39c] ;  /* 0x00007380ff0a77ac */ /* 0x000ea20008000800 */
[----:B0-----:R-:W-:Y:S01]  /*36930*/  PRMT R3, R19, 0x7632, R3 ;  /* 0x0000763213037816 */ /* 0x001fe20000000003 */
[----:B------:R-:W0:Y:S01]  /*36940*/  LDCU UR9, c[0x0][0x398] ;  /* 0x00007300ff0977ac */ /* 0x000e220008000800 */
[C---:B-1----:R-:W-:Y:S01]  /*36950*/  IMAD.WIDE R16, R0.reuse, 0x2, R22 ;  /* 0x0000000200107825 */ /* 0x042fe200078e0216 */
[----:B------:R-:W1:Y:S03]  /*36960*/  LDCU UR52, c[0x0][0x398] ;  /* 0x00007300ff3477ac */ /* 0x000e660008000800 */
[----:B------:R-:W-:Y:S01]  /*36970*/  VIADD R0, R0, UR4 ;  /* 0x0000000400007c36 */ /* 0x000fe20008000000 */
[----:B------:R0:W-:Y:S01]  /*36980*/  @P1 STG.E.U16 desc[UR40][R16.64], R3 ;  /* 0x0000000310001986 */ /* 0x0001e2000c101528 */
[----:B------:R-:W-:Y:S01]  /*36990*/  ISETP.LT.AND P2, PT, R11, UR18, !P2 ;  /* 0x000000120b007c0c */ /* 0x000fe2000d741270 */
[----:B------:R-:W1:Y:S01]  /*369a0*/  LDCU UR75, c[0x0][0x398] ;  /* 0x00007300ff4b77ac */ /* 0x000e620008000800 */
[----:B------:R-:W-:Y:S01]  /*369b0*/  ISETP.GE.AND P1, PT, R18, UR12, PT ;  /* 0x0000000c12007c0c */ /* 0x000fe2000bf26270 */
[C---:B------:R-:W-:Y:S01]  /*369c0*/  IMAD.WIDE R18, R0.reuse, 0x2, R20 ;  /* 0x0000000200127825 */ /* 0x040fe200078e0214 */
[----:B------:R-:W1:Y:S03]  /*369d0*/  LDCU UR17, c[0x0][0x398] ;  /* 0x00007300ff1177ac */ /* 0x000e660008000800 */
[C---:B------:R-:W-:Y:S01]  /*369e0*/  IMAD.WIDE R24, R0.reuse, 0x2, R6 ;  /* 0x0000000200187825 */ /* 0x040fe200078e0206 */
[----:B------:R-:W1:Y:S03]  /*369f0*/  LDCU UR12, c[0x0][0x398] ;  /* 0x00007300ff0c77ac */ /* 0x000e660008000800 */
[----:B0-----:R-:W-:Y:S01]  /*36a00*/  IMAD.WIDE R16, R0, 0x2, R4 ;  /* 0x0000000200107825 */ /* 0x001fe200078e0204 */
[----:B------:R-:W0:Y:S01]  /*36a10*/  LDCU UR18, c[0x0][0x398] ;  /* 0x00007300ff1277ac */ /* 0x000e220008000800 */
[----:B---3--:R-:W-:-:S03]  /*36a20*/  PRMT R3, R27, 0x7632, R3 ;  /* 0x000076321b037816 */ /* 0x008fc60000000003 */
[----:B------:R3:W-:Y:S01]  /*36a30*/  @P5 STG.E.U16 desc[UR40][R16.64], R27 ;  /* 0x0000001b10005986 */ /* 0x0007e2000c101528 */
[----:B------:R-:W-:Y:S01]  /*36a40*/  ISETP.LT.AND P5, PT, R13, UR76, !P3 ;  /* 0x0000004c0d007c0c */ /* 0x000fe2000dfa1270 */
[----:B------:R-:W0:Y:S02]  /*36a50*/  LDCU UR76, c[0x0][0x398] ;  /* 0x00007300ff4c77ac */ /* 0x000e240008000800 */
[----:B------:R1:W-:Y:S01]  /*36a60*/  @P6 STG.E.U16 desc[UR40][R18.64], R3 ;  /* 0x0000000312006986 */ /* 0x0003e2000c101528 */
[----:B------:R-:W-:Y:S01]  /*36a70*/  ISETP.LT.AND P6, PT, R15, UR15, !P3 ;  /* 0x0000000f0f007c0c */ /* 0x000fe2000dfc1270 */
[----:B------:R-:W0:Y:S02]  /*36a80*/  LDCU UR15, c[0x0][0x398] ;  /* 0x00007300ff0f77ac */ /* 0x000e240008000800 */
[----:B---3--:R-:W3:Y:S01]  /*36a90*/  LDL.LU R27, [R1+0xa4] ;  /* 0x0000a400011b7983 */ /* 0x008ee20000300800 */
[----:B------:R-:W-:-:S04]  /*36aa0*/  IMAD.WIDE R16, R0, 0x2, R22 ;  /* 0x0000000200107825 */ /* 0x000fc800078e0216 */
[----:B------:R-:W-:Y:S02]  /*36ab0*/  VIADD R0, R0, UR4 ;  /* 0x0000000400007c36 */ /* 0x000fe40008000000 */
[----:B-1----:R-:W-:Y:S01]  /*36ac0*/  VIADD R18, R29, 0x13 ;  /* 0x000000131d127836 */ /* 0x002fe20000000000 */
[----:B----4-:R-:W-:Y:S01]  /*36ad0*/  PRMT R3, R9, 0x7632, R3 ;  /* 0x0000763209037816 */ /* 0x010fe20000000003 */
[----:B------:R1:W-:Y:S01]  /*36ae0*/  @P4 STG.E.U16 desc[UR40][R24.64], R9 ;  /* 0x0000000918004986 */ /* 0x0003e2000c101528 */
[----:B------:R-:W-:Y:S01]  /*36af0*/  ISETP.LT.AND P4, PT, R14, UR11, !P3 ;  /* 0x0000000b0e007c0c */ /* 0x000fe2000df81270 */
[----:B------:R-:W4:Y:S02]  /*36b00*/  LDCU UR11, c[0x0][0x39c] ;  /* 0x00007380ff0b77ac */ /* 0x000f240008000800 */
[----:B------:R0:W-:Y:S01]  /*36b10*/  @P2 STG.E.U16 desc[UR40][R16.64], R3 ;  /* 0x0000000310002986 */ /* 0x0001e2000c101528 */
[----:B------:R-:W-:Y:S01]  /*36b20*/  ISETP.GE.AND P2, PT, R18, UR19, PT ;  /* 0x0000001312007c0c */ /* 0x000fe2000bf46270 */
[----:B------:R-:W-:-:S02]  /*36b30*/  IMAD.WIDE R18, R0, 0x2, R20 ;  /* 0x0000000200127825 */ /* 0x000fc400078e0214 */
[----:B-1----:R-:W4:Y:S02]  /*36b40*/  LDL.LU R9, [R1+0x94] ;  /* 0x0000940001097983 */ /* 0x002f240000300800 */
[C---:B------:R-:W-:Y:S01]  /*36b50*/  IMAD.WIDE R24, R0.reuse, 0x2, R6 ;  /* 0x0000000200187825 */ /* 0x040fe200078e0206 */
[----:B------:R-:W-:Y:S01]  /*36b60*/  ISETP.LT.AND P3, PT, R11, UR16, !P3 ;  /* 0x000000100b007c0c */ /* 0x000fe2000df61270 */
[----:B------:R-:W1:Y:S02]  /*36b70*/  LDCU UR16, c[0x0][0x398] ;  /* 0x00007300ff1077ac */ /* 0x000e640008000800 */
[----:B0-----:R-:W-:Y:S01]  /*36b80*/  IMAD.WIDE R16, R0, 0x2, R4 ;  /* 0x0000000200107825 */ /* 0x001fe200078e0204 */
[----:B------:R-:W-:Y:S01]  /*36b90*/  PRMT R3, R10, 0x7632, R3 ;  /* 0x000076320a037816 */ /* 0x000fe20000000003 */
[----:B------:R-:W0:Y:S03]  /*36ba0*/  LDCU UR19, c[0x0][0x398] ;  /* 0x00007300ff1377ac */ /* 0x000e260008000800 */
[----:B------:R1:W-:Y:S04]  /*36bb0*/  @P5 STG.E.U16 desc[UR40][R16.64], R10 ;  /* 0x0000000a10005986 */ /* 0x0003e8000c101528 */
[----:B------:R0:W-:Y:S04]  /*36bc0*/  @P4 STG.E.U16 desc[UR40][R18.64], R3 ;  /* 0x0000000312004986 */ /* 0x0001e8000c101528 */
[----:B-1----:R-:W4:Y:S04]  /*36bd0*/  LDL.LU R10, [R1+0x84] ;  /* 0x00008400010a7983 */ /* 0x002f280000300800 */
[----:B--2---:R1:W-:Y:S01]  /*36be0*/  @P6 STG.E.U16 desc[UR40][R24.64], R12 ;  /* 0x0000000c18006986 */ /* 0x0043e2000c101528 */
[----:B0-----:R-:W-:-:S03]  /*36bf0*/  PRMT R3, R12, 0x7632, R3 ;  /* 0x000076320c037816 */ /* 0x001fc60000000003 */
[----:B-1----:R-:W2:Y:S01]  /*36c00*/  LDL.LU R12, [R1+0x74] ;  /* 0x00007400010c7983 */ /* 0x002ea20000300800 */
[----:B------:R-:W-:Y:S01]  /*36c10*/  ISETP.LT.AND P5, PT, R13, UR5, !P1 ;  /* 0x000000050d007c0c */ /* 0x000fe2000cfa1270 */
[----:B------:R-:W-:Y:S01]  /*36c20*/  IMAD.WIDE R16, R0, 0x2, R22 ;  /* 0x0000000200107825 */ /* 0x000fe200078e0216 */
[----:B------:R-:W-:Y:S01]  /*36c30*/  ISETP.LT.AND P4, PT, R14, UR13, !P1 ;  /* 0x0000000d0e007c0c */ /* 0x000fe2000cf81270 */
[----:B------:R-:W0:Y:S02]  /*36c40*/  LDCU UR13, c[0x0][0x39c] ;  /* 0x00007380ff0d77ac */ /* 0x000e240008000800 */
[----:B------:R-:W-:Y:S02]  /*36c50*/  VIADD R18, R29, 0x14 ;  /* 0x000000141d127836 */ /* 0x000fe40000000000 */
[----:B------:R-:W-:Y:S01]  /*36c60*/  VIADD R0, R0, UR4 ;  /* 0x0000000400007c36 */ /* 0x000fe20008000000 */
[----:B------:R-:W-:Y:S01]  /*36c70*/  ISETP.LT.AND P6, PT, R15, UR77, !P1 ;  /* 0x0000004d0f007c0c */ /* 0x000fe2000cfc1270 */
[----:B------:R1:W-:Y:S01]  /*36c80*/  @P3 STG.E.U16 desc[UR40][R16.64], R3 ;  /* 0x0000000310003986 */ /* 0x0003e2000c101528 */
[----:B------:R-:W-:Y:S01]  /*36c90*/  ISETP.GE.AND P3, PT, R18, UR28, PT ;  /* 0x0000001c12007c0c */ /* 0x000fe2000bf66270 */
[C---:B------:R-:W-:Y:S01]  /*36ca0*/  IMAD.WIDE R18, R0.reuse, 0x2, R20 ;  /* 0x0000000200127825 */ /* 0x040fe200078e0214 */
[----:B------:R-:W-:Y:S01]  /*36cb0*/  ISETP.LT.AND P1, PT, R11, UR14, !P1 ;  /* 0x0000000e0b007c0c */ /* 0x000fe2000cf21270 */
[----:B------:R-:W0:Y:S02]  /*36cc0*/  LDCU UR5, c[0x0][0x398] ;  /* 0x00007300ff0577ac */ /* 0x000e240008000800 */
[C---:B------:R-:W-:Y:S01]  /*36cd0*/  IMAD.WIDE R24, R0.reuse, 0x2, R6 ;  /* 0x0000000200187825 */ /* 0x040fe200078e0206 */
[----:B------:R-:W0:Y:S03]  /*36ce0*/  LDCU UR77, c[0x0][0x398] ;  /* 0x00007300ff4d77ac */ /* 0x000e260008000800 */
[----:B-1----:R-:W-:Y:S01]  /*36cf0*/  IMAD.WIDE R16, R0, 0x2, R4 ;  /* 0x0000000200107825 */ /* 0x002fe200078e0204 */
[----:B------:R-:W1:Y:S01]  /*36d00*/  LDCU UR14, c[0x0][0x398] ;  /* 0x00007300ff0e77ac */ /* 0x000e620008000800 */
[----:B------:R-:W0:Y:S01]  /*36d10*/  LDCU UR28, c[0x0][0x398] ;  /* 0x00007300ff1c77ac */ /* 0x000e220008000800 */
[----:B---3--:R-:W-:-:S02]  /*36d20*/  PRMT R3, R27, 0x7632, R3 ;  /* 0x000076321b037816 */ /* 0x008fc40000000003 */
[----:B------:R3:W-:Y:S01]  /*36d30*/  @P5 STG.E.U16 desc[UR40][R16.64], R27 ;  /* 0x0000001b10005986 */ /* 0x0007e2000c101528 */
[----:B------:R-:W-:Y:S01]  /*36d40*/  ISETP.LT.AND P5, PT, R13, UR20, !P2 ;  /* 0x000000140d007c0c */ /* 0x000fe2000d7a1270 */
[----:B------:R-:W0:Y:S02]  /*36d50*/  LDCU UR20, c[0x0][0x398] ;  /* 0x00007300ff1477ac */ /* 0x000e240008000800 */
[----:B------:R1:W-:Y:S01]  /*36d60*/  @P4 STG.E.U16 desc[UR40][R18.64], R3 ;  /* 0x0000000312004986 */ /* 0x0003e2000c101528 */
[----:B------:R-:W-:Y:S01]  /*36d70*/  ISETP.LT.AND P4, PT, R14, UR22, !P2 ;  /* 0x000000160e007c0c */ /* 0x000fe2000d781270 */
[----:B------:R-:W0:Y:S01]  /*36d80*/  LDCU UR22, c[0x0][0x39c] ;  /* 0x00007380ff1677ac */ /* 0x000e220008000800 */
[C---:B---3--:R-:W-:Y:S02]  /*36d90*/  VIADD R16, R0.reuse, UR4 ;  /* 0x0000000400107c36 */ /* 0x048fe40008000000 */
[----:B-1----:R-:W-:-:S04]  /*36da0*/  IMAD.WIDE R18, R0, 0x2, R22 ;  /* 0x0000000200127825 */ /* 0x002fc800078e0216 */
[----:B------:R-:W-:Y:S02]  /*36db0*/  VIADD R17, R29, 0x15 ;  /* 0x000000151d117836 */ /* 0x000fe40000000000 */
[C---:B------:R-:W-:Y:S01]  /*36dc0*/  IMAD.WIDE R26, R16.reuse, 0x2, R6 ;  /* 0x00000002101a7825 */ /* 0x040fe200078e0206 */
[----:B----4-:R-:W-:Y:S01]  /*36dd0*/  PRMT R3, R9, 0x7632, R3 ;  /* 0x0000763209037816 */ /* 0x010fe20000000003 */
[----:B------:R1:W-:Y:S01]  /*36de0*/  @P6 STG.E.U16 desc[UR40][R24.64], R9 ;  /* 0x0000000918006986 */ /* 0x0003e2000c101528 */
[----:B------:R-:W-:Y:S01]  /*36df0*/  ISETP.LT.AND P6, PT, R15, UR21, !P2 ;  /* 0x000000150f007c0c */ /* 0x000fe2000d7c1270 */
[----:B------:R-:W3:Y:S01]  /*36e00*/  LDCU UR21, c[0x0][0x398] ;  /* 0x00007300ff1577ac */ /* 0x000ee20008000800 */
[----:B------:R-:W-:Y:S01]  /*36e10*/  ISETP.LT.AND P2, PT, R11, UR23, !P2 ;  /* 0x000000170b007c0c */ /* 0x000fe2000d741270 */
[----:B------:R4:W-:Y:S01]  /*36e20*/  @P1 STG.E.U16 desc[UR40][R18.64], R3 ;  /* 0x0000000312001986 */ /* 0x0009e2000c101528 */
[----:B------:R-:W-:Y:S01]  /*36e30*/  ISETP.GE.AND P1, PT, R17, UR54, PT ;  /* 0x0000003611007c0c */ /* 0x000fe2000bf26270 */
[----:B------:R-:W0:Y:S01]  /*36e40*/  LDCU UR23, c[0x0][0x398] ;  /* 0x00007300ff1777ac */ /* 0x000e220008000800 */
[----:B------:R-:W0:Y:S01]  /*36e50*/  LDCU UR54, c[0x0][0x398] ;  /* 0x00007300ff3677ac */ /* 0x000e220008000800 */
[C---:B-1----:R-:W-:Y:S01]  /*36e60*/  IMAD.WIDE R24, R16.reuse, 0x2, R20 ;  /* 0x0000000210187825 */ /* 0x042fe200078e0214 */
[----:B------:R-:W3:Y:S03]  /*36e70*/  LDL.LU R9, [R1+0xa8] ;  /* 0x0000a80001097983 */ /* 0x000ee60000300800 */
[----:B----4-:R-:W-:Y:S01]  /*36e80*/  IMAD.WIDE R18, R16, 0x2, R4 ;  /* 0x0000000210127825 */ /* 0x010fe200078e0204 */
[----:B------:R-:W-:-:S04]  /*36e90*/  PRMT R0, R10, 0x7632, R0 ;  /* 0x000076320a007816 */ /* 0x000fc80000000000 */
[----:B------:R1:W-:Y:S01]  /*36ea0*/  @P5 STG.E.U16 desc[UR40][R18.64], R10 ;  /* 0x0000000a12005986 */ /* 0x0003e2000c101528 */
[C---:B------:R-:W-:Y:S02]  /*36eb0*/  VIADD R3, R16.reuse, UR4 ;  /* 0x0000000410037c36 */ /* 0x040fe40008000000 */
[----:B------:R-:W-:Y:S01]  /*36ec0*/  IMAD.WIDE R16, R16, 0x2, R22 ;  /* 0x0000000210107825 */ /* 0x000fe200078e0216 */
[----:B------:R2:W-:Y:S04]  /*36ed0*/  @P4 STG.E.U16 desc[UR40][R24.64], R0 ;  /* 0x0000000018004986 */ /* 0x0005e8000c101528 */
[----:B-1----:R-:W4:Y:S01]  /*36ee0*/  LDL.LU R10, [R1+0x88] ;  /* 0x00008800010a7983 */ /* 0x002f220000300800 */
[----:B--2---:R-:W-:-:S03]  /*36ef0*/  PRMT R0, R12, 0x7632, R0 ;  /* 0x000076320c007816 */ /* 0x004fc60000000000 */
[----:B------:R1:W-:Y:S04]  /*36f00*/  @P6 STG.E.U16 desc[UR40][R26.64], R12 ;  /* 0x0000000c1a006986 */ /* 0x0003e8000c101528 */
[----:B------:R2:W-:Y:S04]  /*36f10*/  @P2 STG.E.U16 desc[UR40][R16.64], R0 ;  /* 0x0000000010002986 */ /* 0x0005e8000c101528 */
[----:B-1----:R-:W4:Y:S04]  /*36f20*/  LDL.LU R12, [R1+0x78] ;  /* 0x00007800010c7983 */ /* 0x002f280000300800 */
[----:B--2---:R-:W2:Y:S01]  /*36f30*/  LDL.LU R17, [R1+0x98] ;  /* 0x0000980001117983 */ /* 0x004ea20000300800 */
[----:B------:R-:W-:-:S02]  /*36f40*/  ISETP.LT.AND P5, PT, R13, UR31, !P3 ;  /* 0x0000001f0d007c0c */ /* 0x000fc4000dfa1270 */
[----:B------:R-:W-:Y:S01]  /*36f50*/  ISETP.LT.AND P4, PT, R15, UR30, !P3 ;  /* 0x0000001e0f007c0c */ /* 0x000fe2000df81270 */
[C---:B------:R-:W-:Y:S01]  /*36f60*/  IMAD.WIDE R18, R3.reuse, 0x2, R4 ;  /* 0x0000000203127825 */ /* 0x040fe200078e0204 */
[C---:B------:R-:W-:Y:S01]  /*36f70*/  ISETP.LT.AND P6, PT, R14.reuse, UR29, !P3 ;  /* 0x0000001d0e007c0c */ /* 0x040fe2000dfc1270 */
[----:B------:R-:W1:Y:S02]  /*36f80*/  LDCU UR29, c[0x0][0x39c] ;  /* 0x00007380ff1d77ac */ /* 0x000e640008000800 */
[----:B------:R-:W-:Y:S01]  /*36f90*/  IMAD.WIDE R24, R3, 0x2, R20 ;  /* 0x0000000203187825 */ /* 0x000fe200078e0214 */
[----:B------:R-:W-:Y:S01]  /*36fa0*/  ISETP.LT.AND P3, PT, R11, UR43, !P3 ;  /* 0x0000002b0b007c0c */ /* 0x000fe2000df61270 */
[----:B------:R-:W0:Y:S02]  /*36fb0*/  LDCU UR31, c[0x0][0x398] ;  /* 0x00007300ff1f77ac */ /* 0x000e240008000800 */
[----:B------:R-:W-:Y:S01]  /*36fc0*/  IMAD.WIDE R26, R3, 0x2, R6 ;  /* 0x00000002031a7825 */ /* 0x000fe200078e0206 */
[----:B------:R-:W0:Y:S01]  /*36fd0*/  LDCU UR30, c[0x0][0x398] ;  /* 0x00007300ff1e77ac */ /* 0x000e220008000800 */
[----:B------:R-:W0:Y:S01]  /*36fe0*/  LDCU UR43, c[0x0][0x398] ;  /* 0x00007300ff2b77ac */ /* 0x000e220008000800 */
[----:B---3--:R-:W-:Y:S01]  /*36ff0*/  PRMT R28, R9, 0x7632, R28 ;  /* 0x00007632091c7816 */ /* 0x008fe2000000001c */
[----:B------:R3:W-:Y:S04]  /*37000*/  @P5 STG.E.U16 desc[UR40][R18.64], R9 ;  /* 0x0000000912005986 */ /* 0x0007e8000c101528 */
[----:B------:R-:W-:Y:S01]  /*37010*/  @P6 STG.E.U16 desc[UR40][R24.64], R28 ;  /* 0x0000001c18006986 */ /* 0x000fe2000c101528 */
[----:B------:R-:W-:Y:S01]  /*37020*/  ISETP.LT.AND P6, PT, R14, UR55, !P1 ;  /* 0x000000370e007c0c */ /* 0x000fe2000cfc1270 */
[----:B------:R-:W0:Y:S01]  /*37030*/  LDCU UR55, c[0x0][0x39c] ;  /* 0x00007380ff3777ac */ /* 0x000e220008000800 */
[----:B------:R-:W-:Y:S01]  /*37040*/  ISETP.LT.AND P5, PT, R15, UR56, !P1 ;  /* 0x000000380f007c0c */ /* 0x000fe2000cfa1270 */
[----:B------:R-:W0:Y:S01]  /*37050*/  LDCU UR56, c[0x0][0x398] ;  /* 0x00007300ff3877ac */ /* 0x000e220008000800 */
[----:B---3--:R-:W3:Y:S01]  /*37060*/  LDL.LU R9, [R1+0x1200] ;  /* 0x0012000001097983 */ /* 0x008ee20000300800 */
[----:B------:R-:W-:-:S02]  /*37070*/  VIADD R18, R29, 0x16 ;  /* 0x000000161d127836 */ /* 0x000fc40000000000 */
[----:B------:R-:W-:-:S03]  /*37080*/  VIADD R19, R29, 0x17 ;  /* 0x000000171d137836 */ /* 0x000fc60000000000 */
[----:B------:R-:W-:Y:S01]  /*37090*/  ISETP.GE.AND P2, PT, R18, UR59, PT ;  /* 0x0000003b12007c0c */ /* 0x000fe2000bf46270 */
[----:B------:R-:W0:Y:S01]  /*370a0*/  LDCU UR59, c[0x0][0x398] ;  /* 0x00007300ff3b77ac */ /* 0x000e220008000800 */
[----:B--2---:R2:W-:Y:S01]  /*370b0*/  @P4 STG.E.U16 desc[UR40][R26.64], R17 ;  /* 0x000000111a004986 */ /* 0x0045e2000c101528 */
[----:B------:R-:W-:Y:S01]  /*370c0*/  ISETP.LT.AND P4, PT, R13, UR57, !P1 ;  /* 0x000000390d007c0c */ /* 0x000fe2000cf81270 */
[----:B------:R-:W0:Y:S01]  /*370d0*/  LDCU UR57, c[0x0][0x398] ;  /* 0x00007300ff3977ac */ /* 0x000e220008000800 */
[----:B------:R-:W-:Y:S01]  /*370e0*/  PRMT R0, R17, 0x7632, R0 ;  /* 0x0000763211007816 */ /* 0x000fe20000000000 */
[----:B--2---:R-:W2:Y:S01]  /*370f0*/  LDL.LU R27, [R1+0xac] ;  /* 0x0000ac00011b7983 */ /* 0x004ea20000300800 */
[----:B------:R-:W-:-:S03]  /*37100*/  IMAD.WIDE R16, R3, 0x2, R22 ;  /* 0x0000000203107825 */ /* 0x000fc600078e0216 */
[----:B------:R-:W3:Y:S01]  /*37110*/  LDL.LU R28, [R1+0x9c] ;  /* 0x00009c00011c7983 */ /* 0x000ee20000300800 */
[----:B------:R-:W-:-:S03]  /*37120*/  VIADD R3, R3, UR4 ;  /* 0x0000000403037c36 */ /* 0x000fc60008000000 */
[----:B------:R0:W-:Y:S01]  /*37130*/  @P3 STG.E.U16 desc[UR40][R16.64], R0 ;  /* 0x0000000010003986 */ /* 0x0001e2000c101528 */
[----:B------:R-:W-:Y:S01]  /*37140*/  ISETP.GE.AND P3, PT, R19, UR64, PT ;  /* 0x0000004013007c0c */ /* 0x000fe2000bf66270 */
[----:B------:R-:W-:Y:S01]  /*37150*/  IMAD.WIDE R18, R3, 0x2, R20 ;  /* 0x0000000203127825 */ /* 0x000fe200078e0214 */
[----:B------:R-:W-:Y:S01]  /*37160*/  ISETP.LT.AND P1, PT, R11, UR58, !P1 ;  /* 0x0000003a0b007c0c */ /* 0x000fe2000cf21270 */
[----:B------:R-:W1:Y:S02]  /*37170*/  LDCU UR58, c[0x0][0x398] ;  /* 0x00007300ff3a77ac */ /* 0x000e640008000800 */
[C---:B------:R-:W-:Y:S01]  /*37180*/  IMAD.WIDE R24, R3.reuse, 0x2, R6 ;  /* 0x0000000203187825 */ /* 0x040fe200078e0206 */
[----:B------:R-:W1:Y:S03]  /*37190*/  LDCU UR64, c[0x0][0x39c] ;  /* 0x00007380ff4077ac */ /* 0x000e660008000800 */
[----:B0-----:R-:W-:Y:S01]  /*371a0*/  IMAD.WIDE R16, R3, 0x2, R4 ;  /* 0x0000000203107825 */ /* 0x001fe200078e0204 */
[----:B----4-:R-:W-:-:S04]  /*371b0*/  PRMT R0, R10, 0x7632, R0 ;  /* 0x000076320a007816 */ /* 0x010fc80000000000 */
[----:B------:R0:W-:Y:S04]  /*371c0*/  @P4 STG.E.U16 desc[UR40][R16.64], R10 ;  /* 0x0000000a10004986 */ /* 0x0001e8000c101528 */
[----:B------:R4:W-:Y:S04]  /*371d0*/  @P6 STG.E.U16 desc[UR40][R18.64], R0 ;  /* 0x0000000012006986 */ /* 0x0009e8000c101528 */
[----:B------:R1:W-:Y:S04]  /*371e0*/  @P5 STG.E.U16 desc[UR40][R24.64], R12 ;  /* 0x0000000c18005986 */ /* 0x0003e8000c101528 */
[----:B0-----:R-:W3:Y:S01]  /*371f0*/  LDL.LU R10, [R1+0x11fc] ;  /* 0x0011fc00010a7983 */ /* 0x001ee20000300800 */
[----:B----4-:R-:W-:-:S03]  /*37200*/  PRMT R0, R12, 0x7632, R0 ;  /* 0x000076320c007816 */ /* 0x010fc60000000000 */
[----:B-1----:R-:W4:Y:S01]  /*37210*/  LDL.LU R12, [R1+0x8c] ;  /* 0x00008c00010c7983 */ /* 0x002f220000300800 */
        /* <DEDUP_REMOVED lines=8> */
[----:B------:R-:W-:Y:S01]  /*372a0*/  ISETP.LT.AND P2, PT, R11, UR63, !P2 ;  /* 0x0000003f0b007c0c */ /* 0x000fe2000d741270 */
[C---:B------:R-:W-:Y:S01]  /*372b0*/  IMAD.WIDE R24, R3.reuse, 0x2, R6 ;  /* 0x0000000203187825 */ /* 0x040fe200078e0206 */
[----:B------:R-:W-:Y:S01]  /*372c0*/  ISETP.GE.AND P1, PT, R18, UR69, PT ;  /* 0x0000004512007c0c */ /* 0x000fe2000bf26270 */
[----:B------:R-:W0:Y:S02]  /*372d0*/  LDCU UR61, c[0x0][0x39c] ;  /* 0x00007380ff3d77ac */ /* 0x000e240008000800 */
[C---:B------:R-:W-:Y:S01]  /*372e0*/  IMAD.WIDE R18, R3.reuse, 0x2, R20 ;  /* 0x0000000203127825 */ /* 0x040fe200078e0214 */
[----:B------:R-:W0:Y:S03]  /*372f0*/  LDCU UR62, c[0x0][0x398] ;  /* 0x00007300ff3e77ac */ /* 0x000e260008000800 */
[----:B-1----:R-:W-:Y:S01]  /*37300*/  IMAD.WIDE R16, R3, 0x2, R4 ;  /* 0x0000000203107825 */ /* 0x002fe200078e0204 */
[----:B------:R-:W1:Y:S01]  /*37310*/  LDCU UR63, c[0x0][0x398] ;  /* 0x00007300ff3f77ac */ /* 0x000e620008000800 */
[----:B--2---:R-:W-:-:S03]  /*37320*/  PRMT R0, R27, 0x7632, R0 ;  /* 0x000076321b007816 */ /* 0x004fc60000000000 */
[----:B------:R2:W-:Y:S01]  /*37330*/  @P4 STG.E.U16 desc[UR40][R16.64], R27 ;  /* 0x0000001b10004986 */ /* 0x0005e2000c101528 */
[----:B------:R-:W-:-:S03]  /*37340*/  ISETP.LT.AND P4, PT, R13, UR67, !P3 ;  /* 0x000000430d007c0c */ /* 0x000fc6000df81270 */
[----:B------:R0:W-:Y:S04]  /*37350*/  @P6 STG.E.U16 desc[UR40][R18.64], R0 ;  /* 0x0000000012006986 */ /* 0x0001e8000c101528 */
[----:B---3--:R3:W-:Y:S01]  /*37360*/  @P5 STG.E.U16 desc[UR40][R24.64], R28 ;  /* 0x0000001c18005986 */ /* 0x0087e2000c101528 */
[----:B--2---:R-:W-:-:S03]  /*37370*/  IMAD.WIDE R16, R3, 0x2, R22 ;  /* 0x0000000203107825 */ /* 0x004fc600078e0216 */
[----:B------:R-:W2:Y:S01]  /*37380*/  LDL.LU R27, [R1+0x60] ;  /* 0x00006000011b7983 */ /* 0x000ea20000300800 */
[----:B0-----:R-:W-:Y:S01]  /*37390*/  PRMT R0, R28, 0x7632, R0 ;  /* 0x000076321c007816 */ /* 0x001fe20000000000 */
[----:B------:R-:W-:Y:S02]  /*373a0*/  VIADD R3, R3, UR4 ;  /* 0x0000000403037c36 */ /* 0x000fe40008000000 */
[----:B---3--:R-:W3:Y:S04]  /*373b0*/  LDL.LU R28, [R1+0x50] ;  /* 0x00005000011c7983 */ /* 0x008ee80000300800 */
[----:B------:R0:W-:Y:S02]  /*373c0*/  @P2 STG.E.U16 desc[UR40][R16.64], R0 ;  /* 0x0000000010002986 */ /* 0x0001e4000c101528 */
[----:B0-----:R-:W-:Y:S01]  /*373d0*/  IMAD.WIDE R16, R3, 0x2, R4 ;  /* 0x0000000203107825 */ /* 0x001fe200078e0204 */
[----:B----4-:R-:W-:-:S04]  /*373e0*/  PRMT R0, R12, 0x7632, R0 ;  /* 0x000076320c007816 */ /* 0x010fc80000000000 */
[----:B------:R0:W-:Y:S04]  /*373f0*/  @P4 STG.E.U16 desc[UR40][R16.64], R12 ;  /* 0x0000000c10004986 */ /* 0x0001e8000c101528 */
[----:B0-----:R-:W4:Y:S04]  /*37400*/  LDL.LU R12, [R1+0x11f8] ;  /* 0x0011f800010c7983 */ /* 0x001f280000300800 */
[----:B------:R-:W3:Y:S01]  /*37410*/  LDL.LU R17, [R1+0x7c] ;  /* 0x00007c0001117983 */ /* 0x000ee20000300800 */
[----:B------:R-:W-:Y:S01]  /*37420*/  ISETP.LT.AND P6, PT, R14, UR65, !P3 ;  /* 0x000000410e007c0c */ /* 0x000fe2000dfc1270 */
[----:B------:R-:W-:Y:S01]  /*37430*/  VIADD R18, R29, 0x19 ;  /* 0x000000191d127836 */ /* 0x000fe20000000000 */
[----:B------:R-:W-:-:S02]  /*37440*/  ISETP.LT.AND P5, PT, R15, UR66, !P3 ;  /* 0x000000420f007c0c */ /* 0x000fc4000dfa1270 */
[----:B------:R-:W-:Y:S02]  /*37450*/  ISETP.LT.AND P3, PT, R11, UR68, !P3 ;  /* 0x000000440b007c0c */ /* 0x000fe4000df61270 */
[----:B------:R-:W-:Y:S01]  /*37460*/  ISETP.GE.AND P2, PT, R18, UR26, PT ;  /* 0x0000001a12007c0c */ /* 0x000fe2000bf46270 */
[----:B------:R-:W-:-:S04]  /*37470*/  IMAD.WIDE R18, R3, 0x2, R20 ;  /* 0x0000000203127825 */ /* 0x000fc800078e0214 */
[----:B------:R-:W-:Y:S01]  /*37480*/  IMAD.WIDE R24, R3, 0x2, R6 ;  /* 0x0000000203187825 */ /* 0x000fe200078e0206 */
[----:B--2---:R-:W-:Y:S01]  /*37490*/  PRMT R26, R27, 0x7632, R26 ;  /* 0x000076321b1a7816 */ /* 0x004fe2000000001a */
[----:B------:R3:W-:Y:S01]  /*374a0*/  @P6 STG.E.U16 desc[UR40][R18.64], R0 ;  /* 0x0000000012006986 */ /* 0x0007e2000c101528 */
[----:B------:R-:W-:Y:S01]  /*374b0*/  ISETP.LT.AND P6, PT, R13, UR72, !P1 ;  /* 0x000000480d007c0c */ /* 0x000fe2000cfc1270 */
[----:B------:R-:W0:Y:S01]  /*374c0*/  LDCU UR26, c[0x0][0x398] ;  /* 0x00007300ff1a77ac */ /* 0x000e220008000800 */
[----:B---3--:R-:W-:Y:S01]  /*374d0*/  PRMT R0, R17, 0x7632, R0 ;  /* 0x0000763211007816 */ /* 0x008fe20000000000 */
[----:B------:R2:W-:Y:S02]  /*374e0*/  @P5 STG.E.U16 desc[UR40][R24.64], R17 ;  /* 0x0000001118005986 */ /* 0x0005e4000c101528 */
[----:B--2---:R-:W-:-:S04]  /*374f0*/  IMAD.WIDE R16, R3, 0x2, R22 ;  /* 0x0000000203107825 */ /* 0x004fc800078e0216 */
[----:B------:R-:W-:Y:S01]  /*37500*/  VIADD R3, R3, UR4 ;  /* 0x0000000403037c36 */ /* 0x000fe20008000000 */
[----:B------:R2:W-:Y:S03]  /*37510*/  @P3 STG.E.U16 desc[UR40][R16.64], R0 ;  /* 0x0000000010003986 */ /* 0x0005e6000c101528 */
[----:B--2---:R-:W-:-:S05]  /*37520*/  IMAD.WIDE R16, R3, 0x2, R4 ;  /* 0x0000000203107825 */ /* 0x004fca00078e0204 */
[----:B------:R2:W-:Y:S04]  /*37530*/  @P6 STG.E.U16 desc[UR40][R16.64], R27 ;  /* 0x0000001b10006986 */ /* 0x0005e8000c101528 */
[----:B--2---:R-:W2:Y:S01]  /*37540*/  LDL.LU R27, [R1+0x64] ;  /* 0x00006400011b7983 */ /* 0x004ea20000300800 */
[----:B------:R-:W-:Y:S02]  /*37550*/  ISETP.LT.AND P5, PT, R14, UR70, !P1 ;  /* 0x000000460e007c0c */ /* 0x000fe4000cfa1270 */
[----:B------:R-:W-:Y:S01]  /*37560*/  ISETP.LT.AND P4, PT, R15, UR34, !P1 ;  /* 0x000000220f007c0c */ /* 0x000fe2000cf81270 */
[----:B------:R-:W-:Y:S01]  /*37570*/  IMAD.WIDE R18, R3, 0x2, R20 ;  /* 0x0000000203127825 */ /* 0x000fe200078e0214 */
[----:B------:R-:W-:Y:S01]  /*37580*/  ISETP.LT.AND P3, PT, R11, UR71, !P1 ;  /* 0x000000470b007c0c */ /* 0x000fe2000cf61270 */
[----:B------:R-:W3:Y:S02]  /*37590*/  LDCU UR34, c[0x0][0x398] ;  /* 0x00007300ff2277ac */ /* 0x000ee40008000800 */
[----:B------:R-:W-:Y:S01]  /*375a0*/  VIADD R0, R29, 0x1a ;  /* 0x0000001a1d007836 */ /* 0x000fe20000000000 */
[----:B------:R-:W-:Y:S01]  /*375b0*/  ISETP.LT.AND P6, PT, R13, UR32, !P2 ;  /* 0x000000200d007c0c */ /* 0x000fe2000d7c1270 */
[C---:B------:R-:W-:Y:S01]  /*375c0*/  IMAD.WIDE R24, R3.reuse, 0x2, R6 ;  /* 0x0000000203187825 */ /* 0x040fe200078e0206 */
[----:B------:R-:W0:Y:S02]  /*375d0*/  LDCU UR32, c[0x0][0x398] ;  /* 0x00007300ff2077ac */ /* 0x000e240008000800 */
[----:B------:R-:W-:Y:S01]  /*375e0*/  ISETP.GE.AND P1, PT, R0, UR36, PT ;  /* 0x0000002400007c0c */ /* 0x000fe2000bf26270 */
[----:B------:R1:W-:Y:S01]  /*375f0*/  @P5 STG.E.U16 desc[UR40][R18.64], R26 ;  /* 0x0000001a12005986 */ /* 0x0003e2000c101528 */
[----:B------:R-:W-:Y:S01]  /*37600*/  ISETP.LT.AND P5, PT, R14, UR73, !P2 ;  /* 0x000000490e007c0c */ /* 0x000fe2000d7a1270 */
[C---:B------:R-:W-:Y:S01]  /*37610*/  IMAD.WIDE R16, R3.reuse, 0x2, R22 ;  /* 0x0000000203107825 */ /* 0x040fe200078e0216 */
[----:B------:R-:W-:Y:S01]  /*37620*/  PRMT R0, R28, 0x7632, R0 ;  /* 0x000076321c007816 */ /* 0x000fe20000000000 */
[----:B------:R0:W-:Y:S01]  /*37630*/  @P4 STG.E.U16 desc[UR40][R24.64], R28 ;  /* 0x0000001c18004986 */ /* 0x0001e2000c101528 */
[----:B------:R-:W2:Y:S01]  /*37640*/  LDCU UR36, c[0x0][0x398] ;  /* 0x00007300ff2477ac */ /* 0x000ea20008000800 */
[----:B------:R-:W-:Y:S01]  /*37650*/  VIADD R3, R3, UR4 ;  /* 0x0000000403037c36 */ /* 0x000fe20008000000 */
[----:B------:R-:W-:Y:S01]  /*37660*/  ISETP.LT.AND P4, PT, R15, UR24, !P2 ;  /* 0x000000180f007c0c */ /* 0x000fe2000d781270 */
[----:B------:R3:W-:Y:S01]  /*37670*/  @P3 STG.E.U16 desc[UR40][R16.64], R0 ;  /* 0x0000000010003986 */ /* 0x0007e2000c101528 */
[----:B------:R-:W-:Y:S01]  /*37680*/  ISETP.LT.AND P3, PT, R11, UR38, !P2 ;  /* 0x000000260b007c0c */ /* 0x000fe2000d761270 */
[----:B------:R-:W2:Y:S01]  /*37690*/  LDCU UR24, c[0x0][0x398] ;  /* 0x00007300ff1877ac */ /* 0x000ea20008000800 */
[C---:B-1----:R-:W-:Y:S01]  /*376a0*/  IMAD.WIDE R18, R3.reuse, 0x2, R20 ;  /* 0x0000000203127825 */ /* 0x042fe200078e0214 */
[----:B----4-:R-:W-:Y:S01]  /*376b0*/  PRMT R26, R12, 0x7632, R26 ;  /* 0x000076320c1a7816 */ /* 0x010fe2000000001a */
[----:B------:R-:W1:Y:S01]  /*376c0*/  LDCU UR38, c[0x0][0x398] ;  /* 0x00007300ff2677ac */ /* 0x000e620008000800 */
[----:B0-----:R-:W4:Y:S01]  /*376d0*/  LDL.LU R28, [R1+0x54] ;  /* 0x00005400011c7983 */ /* 0x001f220000300800 */
[----:B---3--:R-:W-:-:S03]  /*376e0*/  IMAD.WIDE R16, R3, 0x2, R4 ;  /* 0x0000000203107825 */ /* 0x008fc600078e0204 */
[----:B------:R-:W3:Y:S01]  /*376f0*/  LDL.LU R11, [R1+0x11f4] ;  /* 0x0011f400010b7983 */ /* 0x000ee20000300800 */
[----:B------:R-:W-:-:S03]  /*37700*/  VIADD R0, R29, 0x1b ;  /* 0x0000001b1d007836 */ /* 0x000fc60000000000 */
[----:B------:R0:W-:Y:S01]  /*37710*/  @P6 STG.E.U16 desc[UR40][R16.64], R12 ;  /* 0x0000000c10006986 */ /* 0x0001e2000c101528 */
[----:B------:R-:W-:Y:S01]  /*37720*/  ISETP.LT.AND P6, PT, R13, UR42, !P1 ;  /* 0x0000002a0d007c0c */ /* 0x000fe2000cfc1270 */
[C---:B------:R-:W-:Y:S01]  /*37730*/  IMAD.WIDE R24, R3.reuse, 0x2, R6 ;  /* 0x0000000203187825 */ /* 0x040fe200078e0206 */
[----:B------:R-:W1:Y:S01]  /*37740*/  LDCU UR42, c[0x0][0x39c] ;  /* 0x00007380ff2a77ac */ /* 0x000e620008000800 */
[----:B------:R0:W-:Y:S01]  /*37750*/  @P5 STG.E.U16 desc[UR40][R18.64], R26 ;  /* 0x0000001a12005986 */ /* 0x0001e2000c101528 */
[----:B------:R-:W-:Y:S02]  /*37760*/  ISETP.GE.AND P2, PT, R0, UR46, PT ;  /* 0x0000002e00007c0c */ /* 0x000fe4000bf46270 */
[----:B------:R-:W-:Y:S01]  /*37770*/  PRMT R0, R8, 0x7632, R0 ;  /* 0x0000763208007816 */ /* 0x000fe20000000000 */
[----:B------:R-:W-:Y:S01]  /*37780*/  @P4 STG.E.U16 desc[UR40][R24.64], R8 ;  /* 0x0000000818004986 */ /* 0x000fe2000c101528 */
[----:B0-----:R-:W-:-:S03]  /*37790*/  IMAD.WIDE R16, R3, 0x2, R22 ;  /* 0x0000000203107825 */ /* 0x001fc600078e0216 */
[----:B------:R-:W3:Y:S01]  /*377a0*/  LDL.LU R26, [R1+0x7d8] ;  /* 0x0007d800011a7983 */ /* 0x000ee20000300800 */
[----:B------:R-:W-:Y:S01]  /*377b0*/  VIADD R3, R3, UR4 ;  /* 0x0000000403037c36 */ /* 0x000fe20008000000 */
[----:B------:R-:W-:Y:S01]  /*377c0*/  ISETP.LT.AND P5, PT, R14, UR44, !P1 ;  /* 0x0000002c0e007c0c */ /* 0x000fe2000cfa1270 */
[----:B------:R-:W0:Y:S01]  /*377d0*/  LDCU UR44, c[0x0][0x398] ;  /* 0x00007300ff2c77ac */ /* 0x000e220008000800 */
[----:B------:R1:W-:Y:S01]  /*377e0*/  @P3 STG.E.U16 desc[UR40][R16.64], R0 ;  /* 0x0000000010003986 */ /* 0x0003e2000c101528 */
[----:B------:R-:W0:Y:S01]  /*377f0*/  LDCU UR46, c[0x0][0x398] ;  /* 0x00007300ff2e77ac */ /* 0x000e220008000800 */
[----:B-1----:R-:W-:-:S05]  /*37800*/  IMAD.WIDE R16, R3, 0x2, R4 ;  /* 0x0000000203107825 */ /* 0x002fca00078e0204 */
[----:B--2---:R1:W-:Y:S01]  /*37810*/  @P6 STG.E.U16 desc[UR40][R16.64], R27 ;  /* 0x0000001b10006986 */ /* 0x0043e2000c101528 */
[----:B------:R-:W-:Y:S02]  /*37820*/  ISETP.LT.AND P6, PT, R13, UR50, !P2 ;  /* 0x000000320d007c0c */ /* 0x000fe4000d7c1270 */
[----:B------:R-:W-:Y:S01]  /*37830*/  ISETP.LT.AND P4, PT, R15, UR45, !P1 ;  /* 0x0000002d0f007c0c */ /* 0x000fe2000cf81270 */
[----:B------:R-:W2:Y:S01]  /*37840*/  LDL.LU R13, [R1+0x11f0] ;  /* 0x0011f000010d7983 */ /* 0x000ea20000300800 */
[----:B------:R-:W-:Y:S01]  /*37850*/  IMAD.WIDE R18, R3, 0x2, R20 ;  /* 0x0000000203127825 */ /* 0x000fe200078e0214 */
[----:B------:R-:W-:Y:S01]  /*37860*/  PRMT R8, R27, 0x7632, R8 ;  /* 0x000076321b087816 */ /* 0x000fe20000000008 */
[----:B------:R-:W0:Y:S02]  /*37870*/  LDCU UR45, c[0x0][0x39c] ;  /* 0x00007380ff2d77ac */ /* 0x000e240008000800 */
[----:B------:R-:W-:Y:S02]  /*37880*/  VIADD R0, R29, 0x1c ;  /* 0x0000001c1d007836 */ /* 0x000fe40000000000 */
[----:B------:R0:W-:Y:S01]  /*37890*/  @P5 STG.E.U16 desc[UR40][R18.64], R8 ;  /* 0x0000000812005986 */ /* 0x0001e2000c101528 */
[C---:B------:R-:W-:Y:S01]  /*378a0*/  IMAD.WIDE R24, R3.reuse, 0x2, R6 ;  /* 0x0000000203187825 */ /* 0x040fe200078e0206 */
[----:B------:R-:W-:Y:S01]  /*378b0*/  ISETP.LT.AND P5, PT, R14, UR74, !P2 ;  /* 0x0000004a0e007c0c */ /* 0x000fe2000d7a1270 */
[----:B------:R-:W2:Y:S01]  /*378c0*/  LDCU UR50, c[0x0][0x398] ;  /* 0x00007300ff3277ac */ /* 0x000ea20008000800 */
[----:B------:R-:W2:Y:S01]  /*378d0*/  LDL.LU R14, [R1+0x11ec] ;  /* 0x0011ec00010e7983 */ /* 0x000ea20000300800 */
[----:B-1----:R-:W-:-:S04]  /*378e0*/  IMAD.WIDE R16, R3, 0x2, R22 ;  /* 0x0000000203107825 */ /* 0x002fc800078e0216 */
[----:B------:R-:W-:-:S04]  /*378f0*/  VIADD R3, R3, UR4 ;  /* 0x0000000403037c36 */ /* 0x000fc80008000000 */
[----:B0-----:R-:W-:Y:S01]  /*37900*/  IMAD.WIDE R18, R3, 0x2, R20 ;  /* 0x0000000203127825 */ /* 0x001fe200078e0214 */
[----:B----4-:R0:W-:Y:S01]  /*37910*/  @P4 STG.E.U16 desc[UR40][R24.64], R28 ;  /* 0x0000001c18004986 */ /* 0x0101e2000c101528 */
[----:B------:R-:W-:Y:S01]  /*37920*/  ISETP.LT.AND P4, PT, R15, UR9, !P2 ;  /* 0x000000090f007c0c */ /* 0x000fe2000d781270 */
[----:B------:R-:W1:Y:S02]  /*37930*/  LDCU UR9, c[0x0][0x398] ;  /* 0x00007300ff0977ac */ /* 0x000e640008000800 */
[----:B------:R-:W4:Y:S04]  /*37940*/  LDL.LU R15, [R1+0x11e8] ;  /* 0x0011e800010f7983 */ /* 0x000f280000300800 */
[----:B------:R-:W4:Y:S01]  /*37950*/  LDL.LU R27, [R1+0x68] ;  /* 0x00006800011b7983 */ /* 0x000f220000300800 */
[----:B---3--:R-:W-:Y:S01]  /*37960*/  ISETP.LT.AND P3, PT, R26, UR48, !P1 ;  /* 0x000000301a007c0c */ /* 0x008fe2000cf61270 */
[----:B0-----:R-:W-:Y:S01]  /*37970*/  IMAD.WIDE R24, R3, 0x2, R6 ;  /* 0x0000000203187825 */ /* 0x001fe200078e0206 */
[----:B------:R-:W-:Y:S01]  /*37980*/  ISETP.GE.AND P1, PT, R0, UR10, PT ;  /* 0x0000000a00007c0c */ /* 0x000fe2000bf26270 */
[----:B------:R-:W0:Y:S01]  /*37990*/  LDCU UR10, c[0x0][0x398] ;  /* 0x00007300ff0a77ac */ /* 0x000e220008000800 */
[----:B------:R-:W-:-:S02]  /*379a0*/  PRMT R0, R28, 0x7632, R0 ;  /* 0x000076321c007816 */ /* 0x000fc40000000000 */
[----:B------:R-:W3:Y:S01]  /*379b0*/  LDL.LU R28, [R1+0x58] ;  /* 0x00005800011c7983 */ /* 0x000ee20000300800 */
[----:B------:R-:W0:Y:S06]  /*379c0*/  LDCU UR48, c[0x0][0x398] ;  /* 0x00007300ff3077ac */ /* 0x000e2c0008000800 */
[----:B------:R0:W-:Y:S02]  /*379d0*/  @P3 STG.E.U16 desc[UR40][R16.64], R0 ;  /* 0x0000000010003986 */ /* 0x0001e4000c101528 */
[----:B0-----:R-:W-:Y:S01]  /*379e0*/  IMAD.WIDE R16, R3, 0x2, R4 ;  /* 0x0000000203107825 */ /* 0x001fe200078e0204 */
[----:B--2---:R-:W-:-:S04]  /*379f0*/  PRMT R8, R13, 0x7632, R8 ;  /* 0x000076320d087816 */ /* 0x004fc80000000008 */
[----:B------:R-:W-:Y:S04]  /*37a00*/  @P6 STG.E.U16 desc[UR40][R16.64], R13 ;  /* 0x0000000d10006986 */ /* 0x000fe8000c101528 */
[----:B------:R0:W-:Y:S04]  /*37a10*/  @P5 STG.E.U16 desc[UR40][R18.64], R8 ;  /* 0x0000000812005986 */ /* 0x0001e8000c101528 */
[----:B0-----:R-:W2:Y:S04]  /*37a20*/  LDL.LU R19, [R1+0x7d4] ;  /* 0x0007d40001137983 */ /* 0x001ea80000300800 */
[----:B------:R0:W-:Y:S04]  /*37a30*/  @P4 STG.E.U16 desc[UR40][R24.64], R9 ;  /* 0x0000000918004986 */ /* 0x0001e8000c101528 */
[----:B0-----:R-:W3:Y:S04]  /*37a40*/  LDL.LU R24, [R1+0x7e0] ;  /* 0x0007e00001187983 */ /* 0x001ee80000300800 */
[----:B------:R-:W3:Y:S01]  /*37a50*/  LDL.LU R25, [R1+0x7dc] ;  /* 0x0007dc0001197983 */ /* 0x000ee20000300800 */
[----:B------:R-:W-:Y:S01]  /*37a60*/  ISETP.LT.AND P3, PT, R26, UR52, !P2 ;  /* 0x000000341a007c0c */ /* 0x000fe2000d761270 */
[----:B------:R-:W-:Y:S01]  /*37a70*/  VIADD R0, R29, 0x1d ;  /* 0x0000001d1d007836 */ /* 0x000fe20000000000 */
[----:B----4-:R-:W-:Y:S01]  /*37a80*/  PRMT R18, R27, 0x7632, R18 ;  /* 0x000076321b127816 */ /* 0x010fe20000000012 */
[----:B------:R-:W0:Y:S03]  /*37a90*/  LDCU UR52, c[0x0][0x398] ;  /* 0x00007300ff3477ac */ /* 0x000e260008000800 */
[----:B------:R-:W-:Y:S01]  /*37aa0*/  ISETP.GE.AND P2, PT, R0, UR11, PT ;  /* 0x0000000b00007c0c */ /* 0x000fe2000bf46270 */
[----:B------:R-:W4:Y:S01]  /*37ab0*/  LDCU UR11, c[0x0][0x398] ;  /* 0x00007300ff0b77ac */ /* 0x000f220008000800 */
[----:B------:R-:W-:Y:S01]  /*37ac0*/  PRMT R0, R9, 0x7632, R0 ;  /* 0x0000763209007816 */ /* 0x000fe20000000000 */
[----:B------:R-:W-:-:S04]  /*37ad0*/  IMAD.WIDE R8, R3, 0x2, R22 ;  /* 0x0000000203087825 */ /* 0x000fc800078e0216 */
[----:B------:R-:W-:Y:S01]  /*37ae0*/  VIADD R3, R3, UR4 ;  /* 0x0000000403037c36 */ /* 0x000fe20008000000 */
[----:B------:R0:W-:Y:S03]  /*37af0*/  @P3 STG.E.U16 desc[UR40][R8.64], R0 ;  /* 0x0000000008003986 */ /* 0x0001e6000c101528 */
[----:B0-----:R-:W-:-:S04]  /*37b00*/  IMAD.WIDE R8, R3, 0x2, R4 ;  /* 0x0000000203087825 */ /* 0x001fc800078e0204 */
[----:B------:R-:W-:Y:S02]  /*37b10*/  VIADD R0, R29, 0x1e ;  /* 0x0000001e1d007836 */ /* 0x000fe40000000000 */
[C---:B------:R-:W-:Y:S01]  /*37b20*/  IMAD.WIDE R12, R3.reuse, 0x2, R20 ;  /* 0x00000002030c7825 */ /* 0x040fe200078e0214 */
[----:B------:R-:W-:Y:S01]  /*37b30*/  ISETP.LT.AND P3, PT, R26, UR18, !P1 ;  /* 0x000000121a007c0c */ /* 0x000fe2000cf61270 */
[----:B------:R-:W0:Y:S02]  /*37b40*/  LDCU UR18, c[0x0][0x39c] ;  /* 0x00007380ff1277ac */ /* 0x000e240008000800 */
[----:B------:R-:W-:Y:S01]  /*37b50*/  IMAD.WIDE R16, R3, 0x2, R6 ;  /* 0x0000000203107825 */ /* 0x000fe200078e0206 */
[----:B--2---:R-:W-:-:S13]  /*37b60*/  ISETP.LT.AND P6, PT, R19, UR75, !P1 ;  /* 0x0000004b13007c0c */ /* 0x004fda000cfc1270 */
[----:B------:R2:W-:Y:S04]  /*37b70*/  @P6 STG.E.U16 desc[UR40][R8.64], R27 ;  /* 0x0000001b08006986 */ /* 0x0005e8000c101528 */
[----:B--2---:R-:W2:Y:S01]  /*37b80*/  LDL.LU R27, [R1+0x6c] ;  /* 0x00006c00011b7983 */ /* 0x004ea20000300800 */
[----:B---3--:R-:W-:Y:S02]  /*37b90*/  ISETP.LT.AND P5, PT, R24, UR17, !P1 ;  /* 0x0000001118007c0c */ /* 0x008fe4000cfa1270 */
[----:B------:R-:W-:Y:S01]  /*37ba0*/  ISETP.LT.AND P4, PT, R25, UR12, !P1 ;  /* 0x0000000c19007c0c */ /* 0x000fe2000cf81270 */
[----:B------:R-:W-:Y:S01]  /*37bb0*/  IMAD.WIDE R8, R3, 0x2, R22 ;  /* 0x0000000203087825 */ /* 0x000fe200078e0216 */
[----:B------:R-:W-:Y:S01]  /*37bc0*/  ISETP.GE.AND P1, PT, R0, UR13, PT ;  /* 0x0000000d00007c0c */ /* 0x000fe2000bf26270 */
[----:B------:R-:W3:Y:S01]  /*37bd0*/  LDCU UR12, c[0x0][0x398] ;  /* 0x00007300ff0c77ac */ /* 0x000ee20008000800 */
[----:B------:R-:W-:-:S02]  /*37be0*/  PRMT R0, R28, 0x7632, R0 ;  /* 0x000076321c007816 */ /* 0x000fc40000000000 */
[----:B------:R-:W-:Y:S01]  /*37bf0*/  ISETP.LT.AND P6, PT, R25, UR16, !P2 ;  /* 0x0000001019007c0c */ /* 0x000fe2000d7c1270 */
[----:B------:R-:W0:Y:S04]  /*37c00*/  LDCU UR17, c[0x0][0x398] ;  /* 0x00007300ff1177ac */ /* 0x000e280008000800 */
[----:B------:R-:W-:Y:S01]  /*37c10*/  @P5 STG.E.U16 desc[UR40][R12.64], R18 ;  /* 0x000000120c005986 */ /* 0x000fe2000c101528 */
[----:B------:R-:W-:Y:S01]  /*37c20*/  VIADD R3, R3, UR4 ;  /* 0x0000000403037c36 */ /* 0x000fe20008000000 */
[----:B------:R-:W0:Y:S02]  /*37c30*/  LDCU UR13, c[0x0][0x398] ;  /* 0x00007300ff0d77ac */ /* 0x000e240008000800 */
[----:B------:R1:W-:Y:S01]  /*37c40*/  @P4 STG.E.U16 desc[UR40][R16.64], R28 ;  /* 0x0000001c10004986 */ /* 0x0003e2000c101528 */
[----:B------:R-:W0:Y:S03]  /*37c50*/  LDCU UR16, c[0x0][0x398] ;  /* 0x00007300ff1077ac */ /* 0x000e260008000800 */
[----:B-1----:R-:W3:Y:S01]  /*37c60*/  LDL.LU R28, [R1+0x5c] ;  /* 0x00005c00011c7983 */ /* 0x002ee20000300800 */
[----:B------:R-:W-:-:S02]  /*37c70*/  ISETP.LT.AND P4, PT, R19, UR76, !P2 ;  /* 0x0000004c13007c0c */ /* 0x000fc4000d781270 */
[----:B------:R-:W-:Y:S01]  /*37c80*/  ISETP.LT.AND P5, PT, R24, UR15, !P2 ;  /* 0x0000000f18007c0c */ /* 0x000fe2000d7a1270 */
[----:B------:R-:W-:Y:S01]  /*37c90*/  VIADD R16, R29, 0x1f ;  /* 0x0000001f1d107836 */ /* 0x000fe20000000000 */
[----:B------:R1:W-:Y:S01]  /*37ca0*/  @P3 STG.E.U16 desc[UR40][R8.64], R0 ;  /* 0x0000000008003986 */ /* 0x0003e2000c101528 */
[C---:B------:R-:W-:Y:S01]  /*37cb0*/  IMAD.WIDE R12, R3.reuse, 0x2, R20 ;  /* 0x00000002030c7825 */ /* 0x040fe200078e0214 */
[----:B------:R-:W0:Y:S02]  /*37cc0*/  LDCU UR15, c[0x0][0x398] ;  /* 0x00007300ff0f77ac */ /* 0x000e240008000800 */
[----:B------:R-:W-:Y:S01]  /*37cd0*/  ISETP.GE.AND P3, PT, R16, UR22, PT ;  /* 0x0000001610007c0c */ /* 0x000fe2000bf66270 */
[C---:B------:R-:W-:Y:S01]  /*37ce0*/  IMAD.WIDE R16, R3.reuse, 0x2, R6 ;  /* 0x0000000203107825 */ /* 0x040fe200078e0206 */
[----:B------:R-:W-:Y:S01]  /*37cf0*/  ISETP.LT.AND P2, PT, R26, UR5, !P2 ;  /* 0x000000051a007c0c */ /* 0x000fe2000d741270 */
[----:B------:R-:W0:Y:S01]  /*37d00*/  LDCU UR22, c[0x0][0x39c] ;  /* 0x00007380ff1677ac */ /* 0x000e220008000800 */
[----:B------:R-:W0:Y:S01]  /*37d10*/  LDCU UR5, c[0x0][0x398] ;  /* 0x00007300ff0577ac */ /* 0x000e220008000800 */
[----:B-1----:R-:W-:Y:S01]  /*37d20*/  IMAD.WIDE R8, R3, 0x2, R4 ;  /* 0x0000000203087825 */ /* 0x002fe200078e0204 */
[----:B------:R-:W-:-:S04]  /*37d30*/  PRMT R0, R14, 0x7632, R0 ;  /* 0x000076320e007816 */ /* 0x000fc80000000000 */
[----:B------:R1:W-:Y:S04]  /*37d40*/  @P4 STG.E.U16 desc[UR40][R8.64], R14 ;  /* 0x0000000e08004986 */ /* 0x0003e8000c101528 */
[----:B------:R0:W-:Y:S01]  /*37d50*/  @P5 STG.E.U16 desc[UR40][R12.64], R0 ;  /* 0x000000000c005986 */ /* 0x0001e2000c101528 */
[----:B------:R-:W-:-:S03]  /*37d60*/  ISETP.LT.AND P5, PT, R19, UR77, !P1 ;  /* 0x0000004d13007c0c */ /* 0x000fc6000cfa1270 */
[----:B------:R4:W-:Y:S01]  /*37d70*/  @P6 STG.E.U16 desc[UR40][R16.64], R10 ;  /* 0x0000000a10006986 */ /* 0x0009e2000c101528 */
[----:B------:R-:W-:Y:S01]  /*37d80*/  ISETP.LT.AND P6, PT, R24, UR19, !P1 ;  /* 0x0000001318007c0c */ /* 0x000fe2000cfc1270 */
[----:B------:R-:W2:Y:S01]  /*37d90*/  LDCU UR19, c[0x0][0x398] ;  /* 0x00007300ff1377ac */ /* 0x000ea20008000800 */
[----:B-1----:R-:W-:-:S04]  /*37da0*/  IMAD.WIDE R8, R3, 0x2, R22 ;  /* 0x0000000203087825 */ /* 0x002fc800078e0216 */
[----:B0-----:R-:W-:Y:S01]  /*37db0*/  VIADD R0, R3, UR4 ;  /* 0x0000000403007c36 */ /* 0x001fe20008000000 */
[----:B----4-:R-:W-:-:S03]  /*37dc0*/  PRMT R10, R10, 0x7632, R10 ;  /* 0x000076320a0a7816 */ /* 0x010fc6000000000a */
[----:B------:R-:W-:-:S04]  /*37dd0*/  IMAD.WIDE R12, R0, 0x2, R4 ;  /* 0x00000002000c7825 */ /* 0x000fc800078e0204 */
[C---:B------:R-:W-:Y:S01]  /*37de0*/  IMAD.WIDE R16, R0.reuse, 0x2, R20 ;  /* 0x0000000200107825 */ /* 0x040fe200078e0214 */
[----:B------:R0:W-:Y:S01]  /*37df0*/  @P2 STG.E.U16 desc[UR40][R8.64], R10 ;  /* 0x0000000a08002986 */ /* 0x0001e2000c101528 */
[----:B------:R-:W-:Y:S01]  /*37e00*/  ISETP.LT.AND P4, PT, R25, UR14, !P1 ;  /* 0x0000000e19007c0c */ /* 0x000fe2000cf81270 */
[----:B------:R-:W1:Y:S01]  /*37e10*/  LDCU UR14, c[0x0][0x398] ;  /* 0x00007300ff0e77ac */ /* 0x000e620008000800 */
[----:B0-----:R-:W-:Y:S01]  /*37e20*/  IMAD.WIDE R8, R0, 0x2, R6 ;  /* 0x0000000200087825 */ /* 0x001fe200078e0206 */
[----:B--2---:R-:W-:Y:S01]  /*37e30*/  PRMT R3, R27, 0x7632, R3 ;  /* 0x000076321b037816 */ /* 0x004fe20000000003 */
[----:B------:R-:W-:Y:S04]  /*37e40*/  @P5 STG.E.U16 desc[UR40][R12.64], R27 ;  /* 0x0000001b0c005986 */ /* 0x000fe8000c101528 */
[----:B------:R0:W-:Y:S04]  /*37e50*/  @P6 STG.E.U16 desc[UR40][R16.64], R3 ;  /* 0x0000000310006986 */ /* 0x0001e8000c101528 */
[----:B0-----:R-:W2:Y:S04]  /*37e60*/  LDL.LU R16, [R1+0xe0] ;  /* 0x0000e00001107983 */ /* 0x001ea80000300800 */
[----:B------:R-:W4:Y:S04]  /*37e70*/  LDL.LU R27, [R1+0xd0] ;  /* 0x0000d000011b7983 */ /* 0x000f280000300800 */
[----:B------:R-:W4:Y:S01]  /*37e80*/  LDL.LU R18, [R1+0xc0] ;  /* 0x0000c00001127983 */ /* 0x000f220000300800 */
[----:B---3--:R-:W-:-:S03]  /*37e90*/  PRMT R3, R28, 0x7632, R3 ;  /* 0x000076321c037816 */ /* 0x008fc60000000003 */
[----:B------:R0:W-:Y:S04]  /*37ea0*/  @P4 STG.E.U16 desc[UR40][R8.64], R28 ;  /* 0x0000001c08004986 */ /* 0x0001e8000c101528 */
[----:B0-----:R-:W3:Y:S01]  /*37eb0*/  LDL.LU R28, [R1+0xb0] ;  /* 0x0000b000011c7983 */ /* 0x001ee20000300800 */
[----:B------:R-:W-:Y:S02]  /*37ec0*/  ISETP.LT.AND P2, PT, R26, UR20, !P1 ;  /* 0x000000141a007c0c */ /* 0x000fe4000cf41270 */
[----:B------:R-:W-:Y:S01]  /*37ed0*/  ISETP.LT.AND P6, PT, R19, UR21, !P3 ;  /* 0x0000001513007c0c */ /* 0x000fe2000dfc1270 */
[----:B------:R-:W-:Y:S01]  /*37ee0*/  VIADD R12, R29, 0x20 ;  /* 0x000000201d0c7836 */ /* 0x000fe20000000000 */
[----:B------:R-:W-:Y:S01]  /*37ef0*/  ISETP.LT.AND P4, PT, R24, UR28, !P3 ;  /* 0x0000001c18007c0c */ /* 0x000fe2000df81270 */
[C---:B------:R-:W-:Y:S01]  /*37f00*/  VIADD R10, R0.reuse, UR4 ;  /* 0x00000004000a7c36 */ /* 0x040fe20008000000 */
[----:B------:R-:W-:Y:S01]  /*37f10*/  ISETP.LT.AND P5, PT, R25, UR23, !P3 ;  /* 0x0000001719007c0c */ /* 0x000fe2000dfa1270 */
[----:B------:R-:W-:Y:S01]  /*37f20*/  IMAD.WIDE R8, R0, 0x2, R22 ;  /* 0x0000000200087825 */ /* 0x000fe200078e0216 */
[----:B------:R-:W-:Y:S01]  /*37f30*/  ISETP.GE.AND P1, PT, R12, UR29, PT ;  /* 0x0000001d0c007c0c */ /* 0x000fe2000bf26270 */
[----:B------:R-:W0:Y:S01]  /*37f40*/  LDCU UR29, c[0x0][0x39c] ;  /* 0x00007380ff1d77ac */ /* 0x000e220008000800 */
[----:B------:R-:W-:Y:S01]  /*37f50*/  ISETP.LT.AND P3, PT, R26, UR31, !P3 ;  /* 0x0000001f1a007c0c */ /* 0x000fe2000df61270 */
[C---:B------:R-:W-:Y:S01]  /*37f60*/  IMAD.WIDE R12, R10.reuse, 0x2, R4 ;  /* 0x000000020a0c7825 */ /* 0x040fe200078e0204 */
[----:B------:R-:W-:Y:S01]  /*37f70*/  PRMT R0, R15, 0x7632, R0 ;  /* 0x000076320f007816 */ /* 0x000fe20000000000 */
[----:B------:R1:W-:Y:S01]  /*37f80*/  @P2 STG.E.U16 desc[UR40][R8.64], R3 ;  /* 0x0000000308002986 */ /* 0x0003e2000c101528 */
[----:B------:R-:W0:Y:S03]  /*37f90*/  LDCU UR20, c[0x0][0x398] ;  /* 0x00007300ff1477ac */ /* 0x000e260008000800 */
[----:B------:R0:W-:Y:S01]  /*37fa0*/  @P6 STG.E.U16 desc[UR40][R12.64], R15 ;  /* 0x0000000f0c006986 */ /* 0x0001e2000c101528 */
[----:B------:R-:W-:Y:S01]  /*37fb0*/  ISETP.LT.AND P6, PT, R19, UR30, !P1 ;  /* 0x0000001e13007c0c */ /* 0x000fe2000cfc1270 */
[----:B------:R-:W2:Y:S01]  /*37fc0*/  LDCU UR21, c[0x0][0x398] ;  /* 0x00007300ff1577ac */ /* 0x000ea20008000800 */
[----:B------:R-:W2:Y:S01]  /*37fd0*/  LDCU UR28, c[0x0][0x398] ;  /* 0x00007300ff1c77ac */ /* 0x000ea20008000800 */
[C---:B-1----:R-:W-:Y:S01]  /*37fe0*/  IMAD.WIDE R8, R10.reuse, 0x2, R20 ;  /* 0x000000020a087825 */ /* 0x042fe200078e0214 */
[----:B------:R-:W-:Y:S01]  /*37ff0*/  PRMT R3, R11, 0x7632, R3 ;  /* 0x000076320b037816 */ /* 0x000fe20000000003 */
[----:B------:R-:W1:Y:S02]  /*38000*/  LDCU UR23, c[0x0][0x398] ;  /* 0x00007300ff1777ac */ /* 0x000e640008000800 */
[----:B0-----:R-:W-:Y:S01]  /*38010*/  IMAD.WIDE R12, R10, 0x2, R6 ;  /* 0x000000020a0c7825 */ /* 0x001fe200078e0206 */
[----:B------:R0:W-:Y:S01]  /*38020*/  @P4 STG.E.U16 desc[UR40][R8.64], R0 ;  /* 0x0000000008004986 */ /* 0x0001e2000c101528 */
[----:B------:R-:W-:Y:S01]  /*38030*/  ISETP.LT.AND P4, PT, R24, UR43, !P1 ;  /* 0x0000002b18007c0c */ /* 0x000fe2000cf81270 */
[----:B------:R-:W1:Y:S02]  /*38040*/  LDCU UR30, c[0x0][0x398] ;  /* 0x00007300ff1e77ac */ /* 0x000e640008000800 */
[----:B------:R1:W-:Y:S01]  /*38050*/  @P5 STG.E.U16 desc[UR40][R12.64], R11 ;  /* 0x0000000b0c005986 */ /* 0x0003e2000c101528 */
[----:B------:R-:W-:Y:S01]  /*38060*/  ISETP.LT.AND P5, PT, R25, UR54, !P1 ;  /* 0x0000003619007c0c */ /* 0x000fe2000cfa1270 */
[----:B------:R-:W2:Y:S01]  /*38070*/  LDCU UR31, c[0x0][0x398] ;  /* 0x00007300ff1f77ac */ /* 0x000ea20008000800 */
[C---:B0-----:R-:W-:Y:S01]  /*38080*/  IMAD.WIDE R8, R10.reuse, 0x2, R22 ;  /* 0x000000020a087825 */ /* 0x041fe200078e0216 */
[----:B------:R-:W0:Y:S03]  /*38090*/  LDCU UR43, c[0x0][0x398] ;  /* 0x00007300ff2b77ac */ /* 0x000e260008000800 */
[----:B------:R-:W-:Y:S01]  /*380a0*/  VIADD R0, R10, UR4 ;  /* 0x000000040a007c36 */ /* 0x000fe20008000000 */
[----:B------:R0:W-:Y:S01]  /*380b0*/  @P3 STG.E.U16 desc[UR40][R8.64], R3 ;  /* 0x0000000308003986 */ /* 0x0001e2000c101528 */
[----:B-1----:R-:W-:Y:S01]  /*380c0*/  VIADD R11, R29, 0x21 ;  /* 0x000000211d0b7836 */ /* 0x002fe20000000000 */
[----:B------:R-:W-:Y:S01]  /*380d0*/  ISETP.LT.AND P1, PT, R26, UR57, !P1 ;  /* 0x000000391a007c0c */ /* 0x000fe2000cf21270 */
[C---:B------:R-:W-:Y:S01]  /*380e0*/  IMAD.WIDE R12, R0.reuse, 0x2, R6 ;  /* 0x00000002000c7825 */ /* 0x040fe200078e0206 */
[----:B------:R-:W1:Y:S02]  /*380f0*/  LDCU UR54, c[0x0][0x398] ;  /* 0x00007300ff3677ac */ /* 0x000e640008000800 */
[----:B------:R-:W-:Y:S01]  /*38100*/  ISETP.GE.AND P2, PT, R11, UR55, PT ;  /* 0x000000370b007c0c */ /* 0x000fe2000bf46270 */
[C---:B------:R-:W-:Y:S01]  /*38110*/  IMAD.WIDE R10, R0.reuse, 0x2, R20 ;  /* 0x00000002000a7825 */ /* 0x040fe200078e0214 */
[----:B------:R-:W1:Y:S03]  /*38120*/  LDCU UR55, c[0x0][0x39c] ;  /* 0x00007380ff3777ac */ /* 0x000e660008000800 */
[----:B0-----:R-:W-:Y:S01]  /*38130*/  IMAD.WIDE R8, R0, 0x2, R4 ;  /* 0x0000000200087825 */ /* 0x001fe200078e0204 */
[----:B--2---:R-:W-:-:S04]  /*38140*/  PRMT R3, R16, 0x7632, R3 ;  /* 0x0000763210037816 */ /* 0x004fc80000000003 */
[----:B------:R0:W-:Y:S01]  /*38150*/  @P6 STG.E.U16 desc[UR40][R8.64], R16 ;  /* 0x0000001008006986 */ /* 0x0001e2000c101528 */
[----:B------:R-:W-:-:S03]  /*38160*/  ISETP.LT.AND P6, PT, R19, UR58, !P2 ;  /* 0x0000003a13007c0c */ /* 0x000fc6000d7c1270 */
[----:B------:R2:W-:Y:S04]  /*38170*/  @P4 STG.E.U16 desc[UR40][R10.64], R3 ;  /* 0x000000030a004986 */ /* 0x0005e8000c101528 */
[----:B0-----:R-:W3:Y:S01]  /*38180*/  LDL.LU R16, [R1+0xe4] ;  /* 0x0000e40001107983 */ /* 0x001ee20000300800 */
[----:B------:R-:W-:-:S03]  /*38190*/  IMAD.WIDE R8, R0, 0x2, R22 ;  /* 0x0000000200087825 */ /* 0x000fc600078e0216 */
[----:B----4-:R0:W-:Y:S01]  /*381a0*/  @P5 STG.E.U16 desc[UR40][R12.64], R27 ;  /* 0x0000001b0c005986 */ /* 0x0101e2000c101528 */
[----:B--2---:R-:W-:Y:S01]  /*381b0*/  PRMT R3, R27, 0x7632, R3 ;  /* 0x000076321b037816 */ /* 0x004fe20000000003 */
[----:B------:R-:W-:Y:S01]  /*381c0*/  VIADD R0, R0, UR4 ;  /* 0x0000000400007c36 */ /* 0x000fe20008000000 */
[----:B------:R-:W-:Y:S01]  /*381d0*/  ISETP.LT.AND P4, PT, R24, UR56, !P2 ;  /* 0x0000003818007c0c */ /* 0x000fe2000d781270 */
[----:B------:R-:W-:Y:S01]  /*381e0*/  VIADD R10, R29, 0x22 ;  /* 0x000000221d0a7836 */ /* 0x000fe20000000000 */
[----:B------:R-:W-:Y:S01]  /*381f0*/  ISETP.LT.AND P5, PT, R25, UR59, !P2 ;  /* 0x0000003b19007c0c */ /* 0x000fe2000d7a1270 */
[----:B0-----:R-:W2:Y:S04]  /*38200*/  LDL.LU R27, [R1+0xd4] ;  /* 0x0000d400011b7983 */ /* 0x001ea80000300800 */
[----:B------:R0:W-:Y:S01]  /*38210*/  @P1 STG.E.U16 desc[UR40][R8.64], R3 ;  /* 0x0000000308001986 */ /* 0x0001e2000c101528 */
[----:B------:R-:W-:Y:S01]  /*38220*/  ISETP.GE.AND P3, PT, R10, UR61, PT ;  /* 0x0000003d0a007c0c */ /* 0x000fe2000bf66270 */
[C---:B------:R-:W-:Y:S01]  /*38230*/  IMAD.WIDE R10, R0.reuse, 0x2, R20 ;  /* 0x00000002000a7825 */ /* 0x040fe200078e0214 */
[----:B------:R-:W4:Y:S03]  /*38240*/  LDCU UR56, c[0x0][0x39c] ;  /* 0x00007380ff3877ac */ /* 0x000f260008000800 */
[----:B------:R-:W-:-:S04]  /*38250*/  IMAD.WIDE R12, R0, 0x2, R6 ;  /* 0x00000002000c7825 */ /* 0x000fc800078e0206 */
[----:B0-----:R-:W-:Y:S01]  /*38260*/  IMAD.WIDE R8, R0, 0x2, R4 ;  /* 0x0000000200087825 */ /* 0x001fe200078e0204 */
[----:B------:R-:W-:-:S04]  /*38270*/  PRMT R3, R18, 0x7632, R3 ;  /* 0x0000763212037816 */ /* 0x000fc80000000003 */
[----:B------:R0:W-:Y:S04]  /*38280*/  @P6 STG.E.U16 desc[UR40][R8.64], R18 ;  /* 0x0000001208006986 */ /* 0x0001e8000c101528 */
[----:B------:R1:W-:Y:S04]  /*38290*/  @P4 STG.E.U16 desc[UR40][R10.64], R3 ;  /* 0x000000030a004986 */ /* 0x0003e8000c101528 */
[----:B0-----:R-:W4:Y:S04]  /*382a0*/  LDL.LU R18, [R1+0xc4] ;  /* 0x0000c40001127983 */ /* 0x001f280000300800 */
[----:B---3--:R0:W-:Y:S01]  /*382b0*/  @P5 STG.E.U16 desc[UR40][R12.64], R28 ;  /* 0x0000001c0c005986 */ /* 0x0081e2000c101528 */
[----:B-1----:R-:W-:-:S03]  /*382c0*/  PRMT R3, R28, 0x7632, R3 ;  /* 0x000076321c037816 */ /* 0x002fc60000000003 */
[----:B0-----:R-:W3:Y:S01]  /*382d0*/  LDL.LU R28, [R1+0xb4] ;  /* 0x0000b400011c7983 */ /* 0x001ee20000300800 */
[----:B------:R-:W-:Y:S02]  /*382e0*/  ISETP.LT.AND P2, PT, R26, UR60, !P2 ;  /* 0x0000003c1a007c0c */ /* 0x000fe4000d741270 */
[----:B------:R-:W-:Y:S01]  /*382f0*/  ISETP.LT.AND P6, PT, R19, UR26, !P3 ;  /* 0x0000001a13007c0c */ /* 0x000fe2000dfc1270 */
[----:B------:R-:W-:Y:S01]  /*38300*/  IMAD.WIDE R8, R0, 0x2, R22 ;  /* 0x0000000200087825 */ /* 0x000fe200078e0216 */
[----:B------:R-:W-:Y:S01]  /*38310*/  ISETP.LT.AND P4, PT, R24, UR62, !P3 ;  /* 0x0000003e18007c0c */ /* 0x000fe2000df81270 */
[----:B------:R-:W0:Y:S02]  /*38320*/  LDCU UR26, c[0x0][0x398] ;  /* 0x00007300ff1a77ac */ /* 0x000e240008000800 */
[----:B------:R-:W-:Y:S01]  /*38330*/  VIADD R0, R0, UR4 ;  /* 0x0000000400007c36 */ /* 0x000fe20008000000 */
[----:B------:R-:W-:Y:S01]  /*38340*/  ISETP.LT.AND P5, PT, R25, UR63, !P3 ;  /* 0x0000003f19007c0c */ /* 0x000fe2000dfa1270 */
[----:B------:R-:W-:-:S04]  /*38350*/  VIADD R10, R29, 0x23 ;  /* 0x000000231d0a7836 */ /* 0x000fc80000000000 */
[----:B------:R1:W-:Y:S01]  /*38360*/  @P2 STG.E.U16 desc[UR40][R8.64], R3 ;  /* 0x0000000308002986 */ /* 0x0003e2000c101528 */
[----:B------:R-:W-:Y:S01]  /*38370*/  ISETP.GE.AND P1, PT, R10, UR64, PT ;  /* 0x000000400a007c0c */ /* 0x000fe2000bf26270 */
[----:B------:R-:W-:Y:S01]  /*38380*/  IMAD.WIDE R10, R0, 0x2, R20 ;  /* 0x00000002000a7825 */ /* 0x000fe200078e0214 */
[----:B------:R-:W-:Y:S01]  /*38390*/  ISETP.LT.AND P3, PT, R26, UR34, !P3 ;  /* 0x000000221a007c0c */ /* 0x000fe2000df61270 */
[----:B------:R-:W0:Y:S02]  /*383a0*/  LDCU UR34, c[0x0][0x398] ;  /* 0x00007300ff2277ac */ /* 0x000e240008000800 */
[----:B------:R-:W-:-:S04]  /*383b0*/  IMAD.WIDE R12, R0, 0x2, R6 ;  /* 0x00000002000c7825 */ /* 0x000fc800078e0206 */
[----:B-1----:R-:W-:Y:S01]  /*383c0*/  IMAD.WIDE R8, R0, 0x2, R4 ;  /* 0x0000000200087825 */ /* 0x002fe200078e0204 */
[----:B------:R-:W-:-:S04]  /*383d0*/  PRMT R3, R16, 0x7632, R3 ;  /* 0x0000763210037816 */ /* 0x000fc80000000003 */
[----:B------:R1:W-:Y:S01]  /*383e0*/  @P6 STG.E.U16 desc[UR40][R8.64], R16 ;  /* 0x0000001008006986 */ /* 0x0003e2000c101528 */
[----:B------:R-:W-:Y:S01]  /*383f0*/  ISETP.LT.AND P6, PT, R19, UR36, !P1 ;  /* 0x0000002413007c0c */ /* 0x000fe2000cfc1270 */
[----:B------:R-:W0:Y:S02]  /*38400*/  LDCU UR36, c[0x0][0x398] ;  /* 0x00007300ff2477ac */ /* 0x000e240008000800 */
[----:B------:R2:W-:Y:S04]  /*38410*/  @P4 STG.E.U16 desc[UR40][R10.64], R3 ;  /* 0x000000030a004986 */ /* 0x0005e8000c101528 */
[----:B-1----:R-:W3:Y:S01]  /*38420*/  LDL.LU R16, [R1+0xe8] ;  /* 0x0000e80001107983 */ /* 0x002ee20000300800 */
[----:B------:R-:W-:-:S03]  /*38430*/  IMAD.WIDE R8, R0, 0x2, R22 ;  /* 0x0000000200087825 */ /* 0x000fc600078e0216 */
[----:B--2---:R1:W-:Y:S01]  /*38440*/  @P5 STG.E.U16 desc[UR40][R12.64], R27 ;  /* 0x0000001b0c005986 */ /* 0x0043e2000c101528 */
[----:B------:R-:W-:Y:S01]  /*38450*/  PRMT R3, R27, 0x7632, R3 ;  /* 0x000076321b037816 */ /* 0x000fe20000000003 */
[----:B------:R-:W-:Y:S01]  /*38460*/  VIADD R0, R0, UR4 ;  /* 0x0000000400007c36 */ /* 0x000fe20008000000 */
[----:B------:R-:W-:Y:S01]  /*38470*/  ISETP.LT.AND P4, PT, R24, UR24, !P1 ;  /* 0x0000001818007c0c */ /* 0x000fe2000cf81270 */
[----:B------:R-:W-:Y:S01]  /*38480*/  VIADD R10, R29, 0x24 ;  /* 0x000000241d0a7836 */ /* 0x000fe20000000000 */
[----:B------:R-:W-:Y:S01]  /*38490*/  ISETP.LT.AND P5, PT, R25, UR38, !P1 ;  /* 0x0000002619007c0c */ /* 0x000fe2000cfa1270 */
[----:B-1----:R-:W2:Y:S04]  /*384a0*/  LDL.LU R27, [R1+0xd8] ;  /* 0x0000d800011b7983 */ /* 0x002ea80000300800 */
[----:B------:R1:W-:Y:S01]  /*384b0*/  @P3 STG.E.U16 desc[UR40][R8.64], R3 ;  /* 0x0000000308003986 */ /* 0x0003e2000c101528 */
[----:B------:R-:W-:Y:S01]  /*384c0*/  ISETP.GE.AND P2, PT, R10, UR42, PT ;  /* 0x0000002a0a007c0c */ /* 0x000fe2000bf46270 */
[----:B------:R-:W-:-:S04]  /*384d0*/  IMAD.WIDE R10, R0, 0x2, R20 ;  /* 0x00000002000a7825 */ /* 0x000fc800078e0214 */
[----:B------:R-:W-:Y:S01]  /*384e0*/  IMAD.WIDE R12, R0, 0x2, R6 ;  /* 0x00000002000c7825 */ /* 0x000fe200078e0206 */
[----:B------:R-:W-:Y:S01]  /*384f0*/  ISETP.LT.AND P1, PT, R26, UR32, !P1 ;  /* 0x000000201a007c0c */ /* 0x000fe2000cf21270 */
[----:B------:R-:W0:Y:S02]  /*38500*/  LDCU UR24, c[0x0][0x39c] ;  /* 0x00007380ff1877ac */ /* 0x000e240008000800 */
[----:B-1----:R-:W-:Y:S01]  /*38510*/  IMAD.WIDE R8, R0, 0x2, R4 ;  /* 0x0000000200087825 */ /* 0x002fe200078e0204 */
[----:B------:R-:W1:Y:S01]  /*38520*/  LDCU UR38, c[0x0][0x398] ;  /* 0x00007300ff2677ac */ /* 0x000e620008000800 */
[----:B----4-:R-:W-:-:S03]  /*38530*/  PRMT R3, R18, 0x7632, R3 ;  /* 0x0000763212037816 */ /* 0x010fc60000000003 */
[----:B------:R4:W-:Y:S01]  /*38540*/  @P6 STG.E.U16 desc[UR40][R8.64], R18 ;  /* 0x0000001208006986 */ /* 0x0009e2000c101528 */
[----:B------:R-:W0:Y:S03]  /*38550*/  LDCU UR32, c[0x0][0x398] ;  /* 0x00007300ff2077ac */ /* 0x000e260008000800 */
[----:B------:R1:W-:Y:S01]  /*38560*/  @P4 STG.E.U16 desc[UR40][R10.64], R3 ;  /* 0x000000030a004986 */ /* 0x0003e2000c101528 */
[----:B------:R-:W0:Y:S03]  /*38570*/  LDCU UR42, c[0x0][0x398] ;  /* 0x00007300ff2a77ac */ /* 0x000e260008000800 */
[----:B----4-:R-:W4:Y:S04]  /*38580*/  LDL.LU R18, [R1+0xc8] ;  /* 0x0000c80001127983 */ /* 0x010f280000300800 */
[----:B---3--:R3:W-:Y:S01]  /*38590*/  @P5 STG.E.U16 desc[UR40][R12.64], R28 ;  /* 0x0000001c0c005986 */ /* 0x0087e2000c101528 */
[----:B-1----:R-:W-:-:S03]  /*385a0*/  PRMT R3, R28, 0x7632, R3 ;  /* 0x000076321c037816 */ /* 0x002fc60000000003 */
[----:B---3--:R-:W3:Y:S01]  /*385b0*/  LDL.LU R28, [R1+0xb8] ;  /* 0x0000b800011c7983 */ /* 0x008ee20000300800 */
[----:B------:R-:W-:Y:S01]  /*385c0*/  ISETP.LT.AND P6, PT, R19, UR44, !P2 ;  /* 0x0000002c13007c0c */ /* 0x000fe2000d7c1270 */
[----:B------:R-:W-:Y:S01]  /*385d0*/  IMAD.WIDE R8, R0, 0x2, R22 ;  /* 0x0000000200087825 */ /* 0x000fe200078e0216 */
[----:B------:R-:W-:Y:S01]  /*385e0*/  ISETP.LT.AND P4, PT, R24, UR10, !P2 ;  /* 0x0000000a18007c0c */ /* 0x000fe2000d781270 */
[----:B------:R-:W1:Y:S02]  /*385f0*/  LDCU UR44, c[0x0][0x398] ;  /* 0x00007300ff2c77ac */ /* 0x000e640008000800 */
[----:B------:R-:W-:Y:S01]  /*38600*/  VIADD R0, R0, UR4 ;  /* 0x0000000400007c36 */ /* 0x000fe20008000000 */
[----:B------:R-:W-:Y:S01]  /*38610*/  ISETP.LT.AND P5, PT, R25, UR9, !P2 ;  /* 0x0000000919007c0c */ /* 0x000fe2000d7a1270 */
[----:B------:R-:W-:Y:S01]  /*38620*/  VIADD R10, R29, 0x25 ;  /* 0x000000251d0a7836 */ /* 0x000fe20000000000 */
[----:B------:R0:W-:Y:S01]  /*38630*/  @P1 STG.E.U16 desc[UR40][R8.64], R3 ;  /* 0x0000000308001986 */ /* 0x0001e2000c101528 */
[----:B------:R-:W-:Y:S01]  /*38640*/  IMAD.WIDE R12, R0, 0x2, R6 ;  /* 0x00000002000c7825 */ /* 0x000fe200078e0206 */
[----:B------:R-:W-:Y:S01]  /*38650*/  ISETP.LT.AND P2, PT, R26, UR11, !P2 ;  /* 0x0000000b1a007c0c */ /* 0x000fe2000d741270 */
[----:B------:R-:W1:Y:S01]  /*38660*/  LDCU UR9, c[0x0][0x39c] ;  /* 0x00007380ff0977ac */ /* 0x000e620008000800 */
[----:B------:R-:W-:Y:S01]  /*38670*/  ISETP.GE.AND P3, PT, R10, UR45, PT ;  /* 0x0000002d0a007c0c */ /* 0x000fe2000bf66270 */
[C---:B------:R-:W-:Y:S01]  /*38680*/  IMAD.WIDE R10, R0.reuse, 0x2, R20 ;  /* 0x00000002000a7825 */ /* 0x040fe200078e0214 */
[----:B------:R-:W1:Y:S01]  /*38690*/  LDCU UR45, c[0x0][0x398] ;  /* 0x00007300ff2d77ac */ /* 0x000e620008000800 */
[----:B------:R-:W1:Y:S02]  /*386a0*/  LDCU UR10, c[0x0][0x39c] ;  /* 0x00007380ff0a77ac */ /* 0x000e640008000800 */
[----:B0-----:R-:W-:Y:S01]  /*386b0*/  IMAD.WIDE R8, R0, 0x2, R4 ;  /* 0x0000000200087825 */ /* 0x001fe200078e0204 */
[----:B------:R-:W0:Y:S01]  /*386c0*/  LDCU UR11, c[0x0][0x39c] ;  /* 0x00007380ff0b77ac */ /* 0x000e220008000800 */
[----:B------:R-:W-:-:S03]  /*386d0*/  PRMT R3, R16, 0x7632, R3 ;  /* 0x0000763210037816 */ /* 0x000fc60000000003 */
[----:B------:R0:W-:Y:S04]  /*386e0*/  @P6 STG.E.U16 desc[UR40][R8.64], R16 ;  /* 0x0000001008006986 */ /* 0x0001e8000c101528 */
[----:B------:R1:W-:Y:S01]  /*386f0*/  @P4 STG.E.U16 desc[UR40][R10.64], R3 ;  /* 0x000000030a004986 */ /* 0x0003e2000c101528 */
[----:B------:R-:W-:Y:S01]  /*38700*/  ISETP.LT.AND P4, PT, R19, UR12, !P3 ;  /* 0x0000000c13007c0c */ /* 0x000fe2000df81270 */
[----:B------:R-:W3:Y:S02]  /*38710*/  LDCU UR12, c[0x0][0x398] ;  /* 0x00007300ff0c77ac */ /* 0x000ee40008000800 */
[----:B0-----:R-:W3:Y:S01]  /*38720*/  LDL.LU R16, [R1+0xec] ;  /* 0x0000ec0001107983 */ /* 0x001ee20000300800 */
[----:B------:R-:W-:-:S03]  /*38730*/  IMAD.WIDE R8, R0, 0x2, R22 ;  /* 0x0000000200087825 */ /* 0x000fc600078e0216 */
[----:B--2---:R0:W-:Y:S01]  /*38740*/  @P5 STG.E.U16 desc[UR40][R12.64], R27 ;  /* 0x0000001b0c005986 */ /* 0x0041e2000c101528 */
[----:B-1----:R-:W-:Y:S01]  /*38750*/  PRMT R3, R27, 0x7632, R3 ;  /* 0x000076321b037816 */ /* 0x002fe20000000003 */
[----:B------:R-:W-:Y:S01]  /*38760*/  VIADD R0, R0, UR4 ;  /* 0x0000000400007c36 */ /* 0x000fe20008000000 */
[----:B------:R-:W-:Y:S01]  /*38770*/  ISETP.LT.AND P5, PT, R24, UR13, !P3 ;  /* 0x0000000d18007c0c */ /* 0x000fe2000dfa1270 */
[----:B------:R-:W-:Y:S01]  /*38780*/  VIADD R10, R29, 0x26 ;  /* 0x000000261d0a7836 */ /* 0x000fe20000000000 */
[----:B------:R-:W-:Y:S01]  /*38790*/  ISETP.LT.AND P6, PT, R25, UR17, !P3 ;  /* 0x0000001119007c0c */ /* 0x000fe2000dfc1270 */
[----:B0-----:R-:W2:Y:S01]  /*387a0*/  LDL.LU R27, [R1+0xdc] ;  /* 0x0000dc00011b7983 */ /* 0x001ea20000300800 */
[----:B------:R-:W-:-:S03]  /*387b0*/  VIADD R11, R29, 0x27 ;  /* 0x000000271d0b7836 */ /* 0x000fc60000000000 */
[----:B------:R0:W-:Y:S01]  /*387c0*/  @P2 STG.E.U16 desc[UR40][R8.64], R3 ;  /* 0x0000000308002986 */ /* 0x0001e2000c101528 */
[----:B------:R-:W-:Y:S01]  /*387d0*/  ISETP.GE.AND P1, PT, R10, UR18, PT ;  /* 0x000000120a007c0c */ /* 0x000fe2000bf26270 */
[C---:B------:R-:W-:Y:S01]  /*387e0*/  IMAD.WIDE R12, R0.reuse, 0x2, R6 ;  /* 0x00000002000c7825 */ /* 0x040fe200078e0206 */
[----:B------:R-:W-:Y:S01]  /*387f0*/  ISETP.GE.AND P2, PT, R11, UR22, PT ;  /* 0x000000160b007c0c */ /* 0x000fe2000bf46270 */
[----:B------:R-:W1:Y:S02]  /*38800*/  LDCU UR13, c[0x0][0x398] ;  /* 0x00007300ff0d77ac */ /* 0x000e640008000800 */
[----:B------:R-:W-:Y:S01]  /*38810*/  IMAD.WIDE R10, R0, 0x2, R20 ;  /* 0x00000002000a7825 */ /* 0x000fe200078e0214 */
[----:B------:R-:W-:Y:S01]  /*38820*/  ISETP.LT.AND P3, PT, R26, UR15, !P3 ;  /* 0x0000000f1a007c0c */ /* 0x000fe2000df61270 */
[----:B------:R-:W1:Y:S02]  /*38830*/  LDCU UR15, c[0x0][0x398] ;  /* 0x00007300ff0f77ac */ /* 0x000e640008000800 */
[----:B0-----:R-:W-:Y:S01]  /*38840*/  IMAD.WIDE R8, R0, 0x2, R4 ;  /* 0x0000000200087825 */ /* 0x001fe200078e0204 */
[----:B------:R-:W0:Y:S01]  /*38850*/  LDCU UR17, c[0x0][0x398] ;  /* 0x00007300ff1177ac */ /* 0x000e220008000800 */
        /* <DEDUP_REMOVED lines=17> */
[----:B------:R-:W-:Y:S01]  /*38970*/  ISETP.LT.AND P1, PT, R26, UR14, !P1 ;  /* 0x0000000e1a007c0c */ /* 0x000fe2000cf21270 */
[----:B------:R-:W-:Y:S01]  /*38980*/  IMAD.WIDE R12, R0, 0x2, R6 ;  /* 0x00000002000c7825 */ /* 0x000fe200078e0206 */
[----:B------:R-:W1:Y:S01]  /*38990*/  LDCU UR16, c[0x0][0x398] ;  /* 0x00007300ff1077ac */ /* 0x000e620008000800 */
[----:B------:R-:W-:-:S02]  /*389a0*/  ISETP.GE.AND P3, PT, R10, UR29, PT ;  /* 0x0000001d0a007c0c */ /* 0x000fc4000bf66270 */
[C---:B------:R-:W-:Y:S01]  /*389b0*/  IMAD.WIDE R10, R0.reuse, 0x2, R20 ;  /* 0x00000002000a7825 */ /* 0x040fe200078e0214 */
[----:B------:R-:W1:Y:S01]  /*389c0*/  LDCU UR14, c[0x0][0x398] ;  /* 0x00007300ff0e77ac */ /* 0x000e620008000800 */
[----:B------:R-:W1:Y:S02]  /*389d0*/  LDCU UR19, c[0x0][0x398] ;  /* 0x00007300ff1377ac */ /* 0x000e640008000800 */
[----:B0-----:R-:W-:Y:S01]  /*389e0*/  IMAD.WIDE R8, R0, 0x2, R4 ;  /* 0x0000000200087825 */ /* 0x001fe200078e0204 */
[----:B------:R-:W0:Y:S01]  /*389f0*/  LDCU UR29, c[0x0][0x398] ;  /* 0x00007300ff1d77ac */ /* 0x000e220008000800 */
[----:B------:R-:W-:-:S03]  /*38a00*/  PRMT R3, R16, 0x7632, R3 ;  /* 0x0000763210037816 */ /* 0x000fc60000000003 */
[----:B------:R0:W-:Y:S01]  /*38a10*/  @P4 STG.E.U16 desc[UR40][R8.64], R16 ;  /* 0x0000001008004986 */ /* 0x0001e2000c101528 */
[----:B------:R-:W-:Y:S01]  /*38a20*/  ISETP.LT.AND P4, PT, R19, UR20, !P2 ;  /* 0x0000001413007c0c */ /* 0x000fe2000d781270 */
[----:B------:R-:W1:Y:S02]  /*38a30*/  LDCU UR20, c[0x0][0x398] ;  /* 0x00007300ff1477ac */ /* 0x000e640008000800 */
[----:B------:R2:W-:Y:S04]  /*38a40*/  @P5 STG.E.U16 desc[UR40][R10.64], R3 ;  /* 0x000000030a005986 */ /* 0x0005e8000c101528 */
[----:B0-----:R-:W3:Y:S01]  /*38a50*/  LDL.LU R16, [R1+0x1d0] ;  /* 0x0001d00001107983 */ /* 0x001ee20000300800 */
[----:B------:R-:W-:Y:S01]  /*38a60*/  IMAD.WIDE R8, R0, 0x2, R22 ;  /* 0x0000000200087825 */ /* 0x000fe200078e0216 */
[----:B--2---:R-:W-:-:S02]  /*38a70*/  PRMT R3, R27, 0x7632, R3 ;  /* 0x000076321b037816 */ /* 0x004fc40000000003 */
[----:B------:R0:W-:Y:S01]  /*38a80*/  @P6 STG.E.U16 desc[UR40][R12.64], R27 ;  /* 0x0000001b0c006986 */ /* 0x0001e2000c101528 */
[----:B------:R-:W-:Y:S01]  /*38a90*/  VIADD R0, R0, UR4 ;  /* 0x0000000400007c36 */ /* 0x000fe20008000000 */
[----:B------:R-:W-:Y:S01]  /*38aa0*/  ISETP.LT.AND P5, PT, R24, UR21, !P2 ;  /* 0x0000001518007c0c */ /* 0x000fe2000d7a1270 */
[----:B------:R-:W-:Y:S01]  /*38ab0*/  VIADD R10, R29, 0x29 ;  /* 0x000000291d0a7836 */ /* 0x000fe20000000000 */
[----:B------:R-:W-:Y:S01]  /*38ac0*/  ISETP.LT.AND P6, PT, R25, UR28, !P2 ;  /* 0x0000001c19007c0c */ /* 0x000fe2000d7c1270 */
[----:B------:R2:W-:Y:S01]  /*38ad0*/  @P1 STG.E.U16 desc[UR40][R8.64], R3 ;  /* 0x0000000308001986 */ /* 0x0005e2000c101528 */
[----:B------:R-:W1:Y:S03]  /*38ae0*/  LDCU UR21, c[0x0][0x398] ;  /* 0x00007300ff1577ac */ /* 0x000e660008000800 */
[----:B0-----:R-:W3:Y:S01]  /*38af0*/  LDL.LU R27, [R1+0x1c0] ;  /* 0x0001c000011b7983 */ /* 0x001ee20000300800 */
[----:B------:R-:W-:Y:S01]  /*38b00*/  ISETP.GE.AND P1, PT, R10, UR55, PT ;  /* 0x000000370a007c0c */ /* 0x000fe2000bf26270 */
[C---:B------:R-:W-:Y:S01]  /*38b10*/  IMAD.WIDE R12, R0.reuse, 0x2, R6 ;  /* 0x00000002000c7825 */ /* 0x040fe200078e0206 */
[----:B------:R-:W0:Y:S03]  /*38b20*/  LDCU UR28, c[0x0][0x398] ;  /* 0x00007300ff1c77ac */ /* 0x000e260008000800 */
[----:B--2---:R-:W-:-:S04]  /*38b30*/  IMAD.WIDE R8, R0, 0x2, R4 ;  /* 0x0000000200087825 */ /* 0x004fc800078e0204 */
[----:B------:R-:W-:Y:S01]  /*38b40*/  IMAD.WIDE R10, R0, 0x2, R20 ;  /* 0x00000002000a7825 */ /* 0x000fe200078e0214 */
[----:B----4-:R-:W-:Y:S01]  /*38b50*/  PRMT R3, R18, 0x7632, R3 ;  /* 0x0000763212037816 */ /* 0x010fe20000000003 */
[----:B------:R2:W-:Y:S04]  /*38b60*/  @P4 STG.E.U16 desc[UR40][R8.64], R18 ;  /* 0x0000001208004986 */ /* 0x0005e8000c101528 */
[----:B------:R3:W-:Y:S04]  /*38b70*/  @P5 STG.E.U16 desc[UR40][R10.64], R3 ;  /* 0x000000030a005986 */ /* 0x0007e8000c101528 */
[----:B--2---:R-:W2:Y:S01]  /*38b80*/  LDL.LU R18, [R1+0x110] ;  /* 0x0001100001127983 */ /* 0x004ea20000300800 */
[----:B---3--:R-:W-:-:S03]  /*38b90*/  PRMT R3, R28, 0x7632, R3 ;  /* 0x000076321c037816 */ /* 0x008fc60000000003 */
[----:B------:R3:W-:Y:S04]  /*38ba0*/  @P6 STG.E.U16 desc[UR40][R12.64], R28 ;  /* 0x0000001c0c006986 */ /* 0x0007e8000c101528 */
[----:B---3--:R-:W3:Y:S01]  /*38bb0*/  LDL.LU R28, [R1+0xf0] ;  /* 0x0000f000011c7983 */ /* 0x008ee20000300800 */
[----:B------:R-:W-:Y:S01]  /*38bc0*/  ISETP.LT.AND P2, PT, R26, UR23, !P2 ;  /* 0x000000171a007c0c */ /* 0x000fe2000d741270 */
[----:B------:R-:W-:Y:S01]  /*38bd0*/  IMAD.WIDE R8, R0, 0x2, R22 ;  /* 0x0000000200087825 */ /* 0x000fe200078e0216 */
[----:B------:R-:W-:Y:S01]  /*38be0*/  ISETP.LT.AND P4, PT, R19, UR30, !P3 ;  /* 0x0000001e13007c0c */ /* 0x000fe2000df81270 */
[----:B------:R-:W4:Y:S01]  /*38bf0*/  LDCU UR23, c[0x0][0x398] ;  /* 0x00007300ff1777ac */ /* 0x000f220008000800 */
[----:B------:R-:W-:Y:S01]  /*38c00*/  ISETP.LT.AND P5, PT, R24, UR31, !P3 ;  /* 0x0000001f18007c0c */ /* 0x000fe2000dfa1270 */
[----:B------:R-:W-:Y:S01]  /*38c10*/  VIADD R0, R0, UR4 ;  /* 0x0000000400007c36 */ /* 0x000fe20008000000 */
[----:B------:R-:W-:Y:S01]  /*38c20*/  ISETP.LT.AND P6, PT, R25, UR46, !P3 ;  /* 0x0000002e19007c0c */ /* 0x000fe2000dfc1270 */
[----:B------:R-:W0:Y:S06]  /*38c30*/  LDCU UR30, c[0x0][0x398] ;  /* 0x00007300ff1e77ac */ /* 0x000e2c0008000800 */
[----:B------:R0:W-:Y:S01]  /*38c40*/  @P2 STG.E.U16 desc[UR40][R8.64], R3 ;  /* 0x0000000308002986 */ /* 0x0001e2000c101528 */
[----:B------:R-:W-:Y:S01]  /*38c50*/  IMAD.WIDE R10, R0, 0x2, R20 ;  /* 0x00000002000a7825 */ /* 0x000fe200078e0214 */
[----:B------:R-:W-:-:S03]  /*38c60*/  ISETP.LT.AND P3, PT, R26, UR43, !P3 ;  /* 0x0000002b1a007c0c */ /* 0x000fc6000df61270 */
[----:B------:R-:W-:-:S04]  /*38c70*/  IMAD.WIDE R12, R0, 0x2, R6 ;  /* 0x00000002000c7825 */ /* 0x000fc800078e0206 */
[----:B0-----:R-:W-:-:S04]  /*38c80*/  IMAD.WIDE R8, R0, 0x2, R4 ;  /* 0x0000000200087825 */ /* 0x001fc800078e0204 */
[----:B------:R-:W-:-:S05]  /*38c90*/  VIADD R3, R29, 0x2a ;  /* 0x0000002a1d037836 */ /* 0x000fca0000000000 */
[----:B------:R-:W-:Y:S02]  /*38ca0*/  ISETP.GE.AND P2, PT, R3, UR56, PT ;  /* 0x0000003803007c0c */ /* 0x000fe4000bf46270 */
[----:B------:R-:W-:Y:S01]  /*38cb0*/  PRMT R14, R16, 0x7632, R14 ;  /* 0x00007632100e7816 */ /* 0x000fe2000000000e */
[----:B------:R0:W-:Y:S01]  /*38cc0*/  @P4 STG.E.U16 desc[UR40][R8.64], R16 ;  /* 0x0000001008004986 */ /* 0x0001e2000c101528 */
[----:B------:R-:W-:-:S03]  /*38cd0*/  ISETP.LT.AND P4, PT, R19, UR50, !P1 ;  /* 0x0000003213007c0c */ /* 0x000fc6000cf81270 */
[----:B------:R-:W-:Y:S04]  /*38ce0*/  @P5 STG.E.U16 desc[UR40][R10.64], R14 ;  /* 0x0000000e0a005986 */ /* 0x000fe8000c101528 */
[----:B0-----:R-:W4:Y:S01]  /*38cf0*/  LDL.LU R16, [R1+0x1d4] ;  /* 0x0001d40001107983 */ /* 0x001f220000300800 */
[----:B------:R-:W-:-:S03]  /*38d00*/  IMAD.WIDE R8, R0, 0x2, R22 ;  /* 0x0000000200087825 */ /* 0x000fc600078e0216 */
[----:B------:R0:W-:Y:S01]  /*38d10*/  @P6 STG.E.U16 desc[UR40][R12.64], R27 ;  /* 0x0000001b0c006986 */ /* 0x0001e2000c101528 */
[----:B------:R-:W-:Y:S01]  /*38d20*/  PRMT R3, R27, 0x7632, R3 ;  /* 0x000076321b037816 */ /* 0x000fe20000000003 */
[----:B------:R-:W-:Y:S01]  /*38d30*/  VIADD R0, R0, UR4 ;  /* 0x0000000400007c36 */ /* 0x000fe20008000000 */
[----:B------:R-:W-:Y:S02]  /*38d40*/  ISETP.LT.AND P5, PT, R24, UR48, !P1 ;  /* 0x0000003018007c0c */ /* 0x000fe4000cfa1270 */
[----:B------:R-:W-:Y:S01]  /*38d50*/  ISETP.LT.AND P6, PT, R25, UR52, !P1 ;  /* 0x0000003419007c0c */ /* 0x000fe2000cfc1270 */
[----:B0-----:R-:W4:Y:S04]  /*38d60*/  LDL.LU R27, [R1+0x1c4] ;  /* 0x0001c400011b7983 */ /* 0x001f280000300800 */
[----:B------:R0:W-:Y:S01]  /*38d70*/  @P3 STG.E.U16 desc[UR40][R8.64], R3 ;  /* 0x0000000308003986 */ /* 0x0001e2000c101528 */
[----:B------:R-:W-:-:S04]  /*38d80*/  IMAD.WIDE R10, R0, 0x2, R20 ;  /* 0x00000002000a7825 */ /* 0x000fc800078e0214 */
[----:B------:R-:W-:-:S04]  /*38d90*/  IMAD.WIDE R12, R0, 0x2, R6 ;  /* 0x00000002000c7825 */ /* 0x000fc800078e0206 */
[----:B0-----:R-:W-:-:S04]  /*38da0*/  IMAD.WIDE R8, R0, 0x2, R4 ;  /* 0x0000000200087825 */ /* 0x001fc800078e0204 */
[----:B------:R-:W-:Y:S01]  /*38db0*/  VIADD R3, R29, 0x2b ;  /* 0x0000002b1d037836 */ /* 0x000fe20000000000 */
[----:B--2---:R-:W-:Y:S01]  /*38dc0*/  PRMT R14, R18, 0x7632, R14 ;  /* 0x00007632120e7816 */ /* 0x004fe2000000000e */
[----:B------:R0:W-:Y:S03]  /*38dd0*/  @P4 STG.E.U16 desc[UR40][R8.64], R18 ;  /* 0x0000001208004986 */ /* 0x0001e6000c101528 */
[----:B------:R-:W-:Y:S01]  /*38de0*/  ISETP.GE.AND P3, PT, R3, UR24, PT ;  /* 0x0000001803007c0c */ /* 0x000fe2000bf66270 */
[----:B------:R-:W-:Y:S04]  /*38df0*/  @P5 STG.E.U16 desc[UR40][R10.64], R14 ;  /* 0x0000000e0a005986 */ /* 0x000fe8000c101528 */
[----:B0-----:R-:W2:Y:S01]  /*38e00*/  LDL.LU R18, [R1+0x114] ;  /* 0x0001140001127983 */ /* 0x001ea20000300800 */
[----:B------:R-:W-:Y:S01]  /*38e10*/  ISETP.LT.AND P1, PT, R26, UR26, !P1 ;  /* 0x0000001a1a007c0c */ /* 0x000fe2000cf21270 */
[----:B------:R-:W-:Y:S01]  /*38e20*/  IMAD.WIDE R8, R0, 0x2, R22 ;  /* 0x0000000200087825 */ /* 0x000fe200078e0216 */
[----:B---3--:R-:W-:Y:S01]  /*38e30*/  PRMT R3, R28, 0x7632, R3 ;  /* 0x000076321c037816 */ /* 0x008fe20000000003 */
[----:B------:R0:W-:Y:S01]  /*38e40*/  @P6 STG.E.U16 desc[UR40][R12.64], R28 ;  /* 0x0000001c0c006986 */ /* 0x0001e2000c101528 */
[----:B------:R-:W-:Y:S01]  /*38e50*/  ISETP.LT.AND P4, PT, R19, UR54, !P2 ;  /* 0x0000003613007c0c */ /* 0x000fe2000d781270 */
[----:B------:R-:W3:Y:S01]  /*38e60*/  LDCU UR24, c[0x0][0x398] ;  /* 0x00007300ff1877ac */ /* 0x000ee20008000800 */
[----:B------:R-:W-:Y:S01]  /*38e70*/  ISETP.LT.AND P5, PT, R24, UR34, !P2 ;  /* 0x0000002218007c0c */ /* 0x000fe2000d7a1270 */
[----:B------:R-:W1:Y:S01]  /*38e80*/  LDCU UR26, c[0x0][0x398] ;  /* 0x00007300ff1a77ac */ /* 0x000e620008000800 */
[----:B0-----:R-:W3:Y:S01]  /*38e90*/  LDL.LU R28, [R1+0xf4] ;  /* 0x0000f400011c7983 */ /* 0x001ee20000300800 */
[----:B------:R-:W-:Y:S01]  /*38ea0*/  VIADD R0, R0, UR4 ;  /* 0x0000000400007c36 */ /* 0x000fe20008000000 */
[----:B------:R-:W-:-:S03]  /*38eb0*/  ISETP.LT.AND P6, PT, R25, UR36, !P2 ;  /* 0x0000002419007c0c */ /* 0x000fc6000d7c1270 */
[----:B------:R0:W-:Y:S01]  /*38ec0*/  @P1 STG.E.U16 desc[UR40][R8.64], R3 ;  /* 0x0000000308001986 */ /* 0x0001e2000c101528 */
[----:B------:R-:W-:Y:S01]  /*38ed0*/  IMAD.WIDE R10, R0, 0x2, R20 ;  /* 0x00000002000a7825 */ /* 0x000fe200078e0214 */
[----:B------:R-:W-:-:S03]  /*38ee0*/  ISETP.LT.AND P2, PT, R26, UR38, !P2 ;  /* 0x000000261a007c0c */ /* 0x000fc6000d741270 */
[----:B------:R-:W-:-:S04]  /*38ef0*/  IMAD.WIDE R12, R0, 0x2, R6 ;  /* 0x00000002000c7825 */ /* 0x000fc800078e0206 */
[----:B0-----:R-:W-:-:S04]  /*38f00*/  IMAD.WIDE R8, R0, 0x2, R4 ;  /* 0x0000000200087825 */ /* 0x001fc800078e0204 */
[----:B------:R-:W-:-:S05]  /*38f10*/  VIADD R3, R29, 0x2c ;  /* 0x0000002c1d037836 */ /* 0x000fca0000000000 */
[----:B------:R-:W-:Y:S01]  /*38f20*/  ISETP.GE.AND P1, PT, R3, UR9, PT ;  /* 0x0000000903007c0c */ /* 0x000fe2000bf26270 */
[----:B------:R-:W0:Y:S01]  /*38f30*/  LDCU UR9, c[0x0][0x39c] ;  /* 0x00007380ff0977ac */ /* 0x000e220008000800 */
[----:B----4-:R-:W-:Y:S01]  /*38f40*/  PRMT R14, R16, 0x7632, R14 ;  /* 0x00007632100e7816 */ /* 0x010fe2000000000e */
[----:B------:R4:W-:Y:S01]  /*38f50*/  @P4 STG.E.U16 desc[UR40][R8.64], R16 ;  /* 0x0000001008004986 */ /* 0x0009e2000c101528 */
[----:B------:R-:W-:-:S03]  /*38f60*/  ISETP.LT.AND P4, PT, R19, UR32, !P3 ;  /* 0x0000002013007c0c */ /* 0x000fc6000df81270 */
[----:B------:R-:W-:Y:S04]  /*38f70*/  @P5 STG.E.U16 desc[UR40][R10.64], R14 ;  /* 0x0000000e0a005986 */ /* 0x000fe8000c101528 */
[----:B----4-:R-:W4:Y:S01]  /*38f80*/  LDL.LU R16, [R1+0x1d8] ;  /* 0x0001d80001107983 */ /* 0x010f220000300800 */
[----:B------:R-:W-:-:S03]  /*38f90*/  PRMT R3, R27, 0x7632, R3 ;  /* 0x000076321b037816 */ /* 0x000fc60000000003 */
[----:B------:R0:W-:Y:S01]  /*38fa0*/  @P6 STG.E.U16 desc[UR40][R12.64], R27 ;  /* 0x0000001b0c006986 */ /* 0x0001e2000c101528 */
[----:B------:R-:W-:Y:S01]  /*38fb0*/  IMAD.WIDE R8, R0, 0x2, R22 ;  /* 0x0000000200087825 */ /* 0x000fe200078e0216 */
[----:B------:R-:W-:-:S03]  /*38fc0*/  ISETP.LT.AND P5, PT, R24, UR42, !P3 ;  /* 0x0000002a18007c0c */ /* 0x000fc6000dfa1270 */
[----:B------:R-:W-:Y:S01]  /*38fd0*/  VIADD R0, R0, UR4 ;  /* 0x0000000400007c36 */ /* 0x000fe20008000000 */
        /* <DEDUP_REMOVED lines=9> */
[----:B-1----:R-:W-:Y:S01]  /*39070*/  ISETP.GE.AND P2, PT, R3, UR5, PT ;  /* 0x0000000503007c0c */ /* 0x002fe2000bf46270 */
[----:B------:R-:W-:Y:S04]  /*39080*/  @P5 STG.E.U16 desc[UR40][R10.64], R14 ;  /* 0x0000000e0a005986 */ /* 0x000fe8000c101528 */
[----:B0-----:R-:W2:Y:S01]  /*39090*/  LDL.LU R18, [R1+0x118] ;  /* 0x0001180001127983 */ /* 0x001ea20000300800 */
[----:B------:R-:W-:Y:S01]  /*390a0*/  ISETP.LT.AND P3, PT, R26, UR45, !P3 ;  /* 0x0000002d1a007c0c */ /* 0x000fe2000df61270 */
[----:B------:R-:W-:Y:S01]  /*390b0*/  IMAD.WIDE R8, R0, 0x2, R22 ;  /* 0x0000000200087825 */ /* 0x000fe200078e0216 */
[----:B---3--:R-:W-:Y:S01]  /*390c0*/  PRMT R3, R28, 0x7632, R3 ;  /* 0x000076321c037816 */ /* 0x008fe20000000003 */
[----:B------:R0:W-:Y:S01]  /*390d0*/  @P6 STG.E.U16 desc[UR40][R12.64], R28 ;  /* 0x0000001c0c006986 */ /* 0x0001e2000c101528 */
[----:B------:R-:W-:Y:S01]  /*390e0*/  ISETP.LT.AND P4, PT, R19, UR12, !P1 ;  /* 0x0000000c13007c0c */ /* 0x000fe2000cf81270 */
[----:B------:R-:W-:Y:S01]  /*390f0*/  VIADD R0, R0, UR4 ;  /* 0x0000000400007c36 */ /* 0x000fe20008000000 */
[----:B------:R-:W1:Y:S01]  /*39100*/  LDCU UR5, c[0x0][0x39c] ;  /* 0x00007380ff0577ac */ /* 0x000e620008000800 */
[----:B0-----:R-:W3:Y:S01]  /*39110*/  LDL.LU R28, [R1+0xf8] ;  /* 0x0000f800011c7983 */ /* 0x001ee20000300800 */
[----:B------:R-:W-:-:S02]  /*39120*/  ISETP.LT.AND P5, PT, R24, UR13, !P1 ;  /* 0x0000000d18007c0c */ /* 0x000fc4000cfa1270 */
[----:B------:R-:W-:-:S03]  /*39130*/  ISETP.LT.AND P6, PT, R25, UR15, !P1 ;  /* 0x0000000f19007c0c */ /* 0x000fc6000cfc1270 */
[----:B------:R0:W-:Y:S01]  /*39140*/  @P3 STG.E.U16 desc[UR40][R8.64], R3 ;  /* 0x0000000308003986 */ /* 0x0001e2000c101528 */
[----:B------:R-:W-:Y:S01]  /*39150*/  IMAD.WIDE R10, R0, 0x2, R20 ;  /* 0x00000002000a7825 */ /* 0x000fe200078e0214 */
[----:B------:R-:W-:Y:S01]  /*39160*/  ISETP.LT.AND P1, PT, R26, UR16, !P1 ;  /* 0x000000101a007c0c */ /* 0x000fe2000cf21270 */
[----:B------:R-:W1:Y:S02]  /*39170*/  LDCU UR12, c[0x0][0x398] ;  /* 0x00007300ff0c77ac */ /* 0x000e640008000800 */
[C---:B------:R-:W-:Y:S01]  /*39180*/  IMAD.WIDE R12, R0.reuse, 0x2, R6 ;  /* 0x00000002000c7825 */ /* 0x040fe200078e0206 */
[----:B------:R-:W1:Y:S01]  /*39190*/  LDCU UR13, c[0x0][0x398] ;  /* 0x00007300ff0d77ac */ /* 0x000e620008000800 */
[----:B------:R-:W1:Y:S02]  /*391a0*/  LDCU UR15, c[0x0][0x398] ;  /* 0x00007300ff0f77ac */ /* 0x000e640008000800 */
[----:B0-----:R-:W-:Y:S01]  /*391b0*/  IMAD.WIDE R8, R0, 0x2, R4 ;  /* 0x0000000200087825 */ /* 0x001fe200078e0204 */
[----:B------:R-:W0:Y:S03]  /*391c0*/  LDCU UR16, c[0x0][0x398] ;  /* 0x00007300ff1077ac */ /* 0x000e260008000800 */
[----:B------:R-:W-:-:S05]  /*391d0*/  VIADD R3, R29, 0x2e ;  /* 0x0000002e1d037836 */ /* 0x000fca0000000000 */
[----:B------:R-:W-:Y:S01]  /*391e0*/  ISETP.GE.AND P3, PT, R3, UR10, PT ;  /* 0x0000000a03007c0c */ /* 0x000fe2000bf66270 */
[----:B------:R-:W0:Y:S01]  /*391f0*/  LDCU UR10, c[0x0][0x398] ;  /* 0x00007300ff0a77ac */ /* 0x000e220008000800 */
[----:B----4-:R-:W-:Y:S01]  /*39200*/  PRMT R14, R16, 0x7632, R14 ;  /* 0x00007632100e7816 */ /* 0x010fe2000000000e */
[----:B------:R4:W-:Y:S01]  /*39210*/  @P4 STG.E.U16 desc[UR40][R8.64], R16 ;  /* 0x0000001008004986 */ /* 0x0009e2000c101528 */
[----:B------:R-:W-:Y:S01]  /*39220*/  ISETP.LT.AND P4, PT, R19, UR14, !P2 ;  /* 0x0000000e13007c0c */ /* 0x000fe2000d781270 */
[----:B------:R-:W0:Y:S02]  /*39230*/  LDCU UR14, c[0x0][0x398] ;  /* 0x00007300ff0e77ac */ /* 0x000e240008000800 */
[----:B------:R-:W-:Y:S04]  /*39240*/  @P5 STG.E.U16 desc[UR40][R10.64], R14 ;  /* 0x0000000e0a005986 */ /* 0x000fe8000c101528 */
[----:B----4-:R-:W4:Y:S01]  /*39250*/  LDL.LU R16, [R1+0x1dc] ;  /* 0x0001dc0001107983 */ /* 0x010f220000300800 */
[----:B------:R-:W-:-:S03]  /*39260*/  PRMT R3, R27, 0x7632, R3 ;  /* 0x000076321b037816 */ /* 0x000fc60000000003 */
[----:B------:R0:W-:Y:S01]  /*39270*/  @P6 STG.E.U16 desc[UR40][R12.64], R27 ;  /* 0x0000001b0c006986 */ /* 0x0001e2000c101528 */
[----:B------:R-:W-:Y:S01]  /*39280*/  IMAD.WIDE R8, R0, 0x2, R22 ;  /* 0x0000000200087825 */ /* 0x000fe200078e0216 */
[----:B------:R-:W-:Y:S01]  /*39290*/  ISETP.LT.AND P5, PT, R24, UR17, !P2 ;  /* 0x0000001118007c0c */ /* 0x000fe2000d7a1270 */
[----:B------:R-:W1:Y:S02]  /*392a0*/  LDCU UR17, c[0x0][0x398] ;  /* 0x00007300ff1177ac */ /* 0x000e640008000800 */
[----:B------:R-:W-:Y:S01]  /*392b0*/  VIADD R0, R0, UR4 ;  /* 0x0000000400007c36 */ /* 0x000fe20008000000 */
[----:B------:R-:W-:Y:S01]  /*392c0*/  ISETP.LT.AND P6, PT, R25, UR18, !P2 ;  /* 0x0000001219007c0c */ /* 0x000fe2000d7c1270 */
[----:B0-----:R-:W4:Y:S04]  /*392d0*/  LDL.LU R27, [R1+0x1cc] ;  /* 0x0001cc00011b7983 */ /* 0x001f280000300800 */
[----:B------:R0:W-:Y:S01]  /*392e0*/  @P1 STG.E.U16 desc[UR40][R8.64], R3 ;  /* 0x0000000308001986 */ /* 0x0001e2000c101528 */
[C---:B------:R-:W-:Y:S01]  /*392f0*/  IMAD.WIDE R10, R0.reuse, 0x2, R20 ;  /* 0x00000002000a7825 */ /* 0x040fe200078e0214 */
[----:B------:R-:W1:Y:S03]  /*39300*/  LDCU UR18, c[0x0][0x398] ;  /* 0x00007300ff1277ac */ /* 0x000e660008000800 */
[----:B------:R-:W-:-:S04]  /*39310*/  IMAD.WIDE R12, R0, 0x2, R6 ;  /* 0x00000002000c7825 */ /* 0x000fc800078e0206 */
[----:B0-----:R-:W-:-:S04]  /*39320*/  IMAD.WIDE R8, R0, 0x2, R4 ;  /* 0x0000000200087825 */ /* 0x001fc800078e0204 */
[----:B------:R-:W-:Y:S01]  /*39330*/  VIADD R3, R29, 0x2f ;  /* 0x0000002f1d037836 */ /* 0x000fe20000000000 */
[----:B--2---:R-:W-:Y:S01]  /*39340*/  PRMT R14, R18, 0x7632, R14 ;  /* 0x00007632120e7816 */ /* 0x004fe2000000000e */
[----:B------:R0:W-:Y:S03]  /*39350*/  @P4 STG.E.U16 desc[UR40][R8.64], R18 ;  /* 0x0000001208004986 */ /* 0x0001e6000c101528 */
[----:B------:R-:W-:Y:S01]  /*39360*/  ISETP.GE.AND P1, PT, R3, UR11, PT ;  /* 0x0000000b03007c0c */ /* 0x000fe2000bf26270 */
[----:B------:R2:W-:Y:S04]  /*39370*/  @P5 STG.E.U16 desc[UR40][R10.64], R14 ;  /* 0x0000000e0a005986 */ /* 0x0005e8000c101528 */
[----:B0-----:R-:W4:Y:S01]  /*39380*/  LDL.LU R18, [R1+0x11c] ;  /* 0x00011c0001127983 */ /* 0x001f220000300800 */
[----:B------:R-:W-:Y:S01]  /*39390*/  ISETP.LT.AND P2, PT, R26, UR19, !P2 ;  /* 0x000000131a007c0c */ /* 0x000fe2000d741270 */
[----:B------:R-:W-:Y:S01]  /*393a0*/  IMAD.WIDE R8, R0, 0x2, R22 ;  /* 0x0000000200087825 */ /* 0x000fe200078e0216 */
[----:B---3--:R-:W-:Y:S01]  /*393b0*/  PRMT R3, R28, 0x7632, R3 ;  /* 0x000076321c037816 */ /* 0x008fe20000000003 */
[----:B------:R0:W-:Y:S01]  /*393c0*/  @P6 STG.E.U16 desc[UR40][R12.64], R28 ;  /* 0x0000001c0c006986 */ /* 0x0001e2000c101528 */
[----:B------:R-:W-:Y:S01]  /*393d0*/  ISETP.LT.AND P4, PT, R19, UR20, !P3 ;  /* 0x0000001413007c0c */ /* 0x000fe2000df81270 */
[----:B------:R-:W3:Y:S01]  /*393e0*/  LDCU UR11, c[0x0][0x398] ;  /* 0x00007300ff0b77ac */ /* 0x000ee20008000800 */
[----:B------:R-:W-:Y:S01]  /*393f0*/  ISETP.LT.AND P5, PT, R24, UR21, !P3 ;  /* 0x0000001518007c0c */ /* 0x000fe2000dfa1270 */
[----:B--2---:R-:W-:Y:S01]  /*39400*/  VIADD R10, R29, 0x30 ;  /* 0x000000301d0a7836 */ /* 0x004fe20000000000 */
[----:B------:R-:W2:Y:S01]  /*39410*/  LDCU UR19, c[0x0][0x398] ;  /* 0x00007300ff1377ac */ /* 0x000ea20008000800 */
[----:B0-----:R-:W2:Y:S01]  /*39420*/  LDL.LU R28, [R1+0xfc] ;  /* 0x0000fc00011c7983 */ /* 0x001ea20000300800 */
[----:B------:R-:W-:Y:S01]  /*39430*/  ISETP.LT.AND P6, PT, R25, UR22, !P3 ;  /* 0x0000001619007c0c */ /* 0x000fe2000dfc1270 */
[----:B------:R-:W-:Y:S01]  /*39440*/  VIADD R0, R0, UR4 ;  /* 0x0000000400007c36 */ /* 0x000fe20008000000 */
[----:B------:R-:W0:Y:S01]  /*39450*/  LDCU UR20, c[0x0][0x398] ;  /* 0x00007300ff1477ac */ /* 0x000e220008000800 */
[----:B------:R3:W-:Y:S01]  /*39460*/  @P2 STG.E.U16 desc[UR40][R8.64], R3 ;  /* 0x0000000308002986 */ /* 0x0007e2000c101528 */
[----:B-1----:R-:W-:Y:S01]  /*39470*/  ISETP.GE.AND P2, PT, R10, UR5, PT ;  /* 0x000000050a007c0c */ /* 0x002fe2000bf46270 */
[----:B------:R-:W-:Y:S01]  /*39480*/  IMAD.WIDE R10, R0, 0x2, R20 ;  /* 0x00000002000a7825 */ /* 0x000fe200078e0214 */
[----:B------:R-:W-:Y:S01]  /*39490*/  ISETP.LT.AND P3, PT, R26, UR23, !P3 ;  /* 0x000000171a007c0c */ /* 0x000fe2000df61270 */
[----:B------:R-:W1:Y:S02]  /*394a0*/  LDCU UR5, c[0x0][0x39c] ;  /* 0x00007380ff0577ac */ /* 0x000e640008000800 */
[----:B------:R-:W-:-:S04]  /*394b0*/  IMAD.WIDE R12, R0, 0x2, R6 ;  /* 0x00000002000c7825 */ /* 0x000fc800078e0206 */
[----:B---3--:R-:W-:Y:S01]  /*394c0*/  IMAD.WIDE R8, R0, 0x2, R4 ;  /* 0x0000000200087825 */ /* 0x008fe200078e0204 */
[----:B----4-:R-:W-:-:S04]  /*394d0*/  PRMT R3, R16, 0x7632, R3 ;  /* 0x0000763210037816 */ /* 0x010fc80000000003 */
[----:B------:R3:W-:Y:S04]  /*394e0*/  @P4 STG.E.U16 desc[UR40][R8.64], R16 ;  /* 0x0000001008004986 */ /* 0x0007e8000c101528 */
[----:B------:R4:W-:Y:S01]  /*394f0*/  @P5 STG.E.U16 desc[UR40][R10.64], R3 ;  /* 0x000000030a005986 */ /* 0x0009e2000c101528 */
[----:B------:R-:W-:-:S03]  /*39500*/  ISETP.LT.AND P4, PT, R24, UR26, !P1 ;  /* 0x0000001a18007c0c */ /* 0x000fc6000cf81270 */
[----:B---3--:R-:W3:Y:S04]  /*39510*/  LDL.LU R16, [R1+0x120] ;  /* 0x0001200001107983 */ /* 0x008ee80000300800 */
[----:B------:R4:W-:Y:S01]  /*39520*/  @P6 STG.E.U16 desc[UR40][R12.64], R27 ;  /* 0x0000001b0c006986 */ /* 0x0009e2000c101528 */
[----:B------:R-:W-:Y:S01]  /*39530*/  ISETP.LT.AND P6, PT, R19, UR24, !P1 ;  /* 0x0000001813007c0c */ /* 0x000fe2000cfc1270 */
[----:B------:R-:W-:Y:S01]  /*39540*/  IMAD.WIDE R8, R0, 0x2, R22 ;  /* 0x0000000200087825 */ /* 0x000fe200078e0216 */
[----:B----4-:R-:W-:-:S03]  /*39550*/  PRMT R3, R27, 0x7632, R3 ;  /* 0x000076321b037816 */ /* 0x010fc60000000003 */
[----:B------:R-:W-:Y:S01]  /*39560*/  VIADD R0, R0, UR4 ;  /* 0x0000000400007c36 */ /* 0x000fe20008000000 */
[----:B------:R-:W-:-:S03]  /*39570*/  ISETP.LT.AND P5, PT, R25, UR28, !P1 ;  /* 0x0000001c19007c0c */ /* 0x000fc6000cfa1270 */
[C---:B------:R-:W-:Y:S01]  /*39580*/  IMAD.WIDE R10, R0.reuse, 0x2, R4 ;  /* 0x00000002000a7825 */ /* 0x040fe200078e0204 */
[----:B------:R-:W4:Y:S04]  /*39590*/  LDL.LU R27, [R1+0x1e0] ;  /* 0x0001e000011b7983 */ /* 0x000f280000300800 */
[----:B------:R0:W-:Y:S02]  /*395a0*/  @P3 STG.E.U16 desc[UR40][R8.64], R3 ;  /* 0x0000000308003986 */ /* 0x0001e4000c101528 */
[----:B0-----:R-:W-:Y:S01]  /*395b0*/  IMAD.WIDE R8, R0, 0x2, R20 ;  /* 0x0000000200087825 */ /* 0x001fe200078e0214 */
[----:B------:R-:W-:Y:S01]  /*395c0*/  PRMT R3, R18, 0x7632, R3 ;  /* 0x0000763212037816 */ /* 0x000fe20000000003 */
[----:B------:R0:W-:Y:S04]  /*395d0*/  @P6 STG.E.U16 desc[UR40][R10.64], R18 ;  /* 0x000000120a006986 */ /* 0x0001e8000c101528 */
[----:B------:R2:W-:Y:S01]  /*395e0*/  @P4 STG.E.U16 desc[UR40][R8.64], R3 ;  /* 0x0000000308004986 */ /* 0x0005e2000c101528 */
[----:B0-----:R-:W-:-:S03]  /*395f0*/  IMAD.WIDE R10, R0, 0x2, R6 ;  /* 0x00000002000a7825 */ /* 0x001fc600078e0206 */
[----:B------:R-:W4:Y:S01]  /*39600*/  LDL.LU R18, [R1+0x150] ;  /* 0x0001500001127983 */ /* 0x000f220000300800 */
[----:B--2---:R-:W-:-:S03]  /*39610*/  PRMT R3, R28, 0x7632, R3 ;  /* 0x000076321c037816 */ /* 0x004fc60000000003 */
        /* <DEDUP_REMOVED lines=8> */
[----:B------:R-:W-:Y:S01]  /*396a0*/  ISETP.LT.AND P5, PT, R25, UR10, !P2 ;  /* 0x0000000a19007c0c */ /* 0x000fe2000d7a1270 */
[----:B------:R-:W-:Y:S01]  /*396b0*/  VIADD R10, R29, 0x32 ;  /* 0x000000321d0a7836 */ /* 0x000fe20000000000 */
[----:B------:R-:W-:Y:S01]  /*396c0*/  ISETP.GE.AND P3, PT, R12, UR9, PT ;  /* 0x000000090c007c0c */ /* 0x000fe2000bf66270 */
[----:B------:R-:W-:Y:S01]  /*396d0*/  VIADD R0, R0, UR4 ;  /* 0x0000000400007c36 */ /* 0x000fe20008000000 */
[----:B------:R-:W0:Y:S01]  /*396e0*/  LDCU UR9, c[0x0][0x39c] ;  /* 0x00007380ff0977ac */ /* 0x000e220008000800 */
[----:B------:R-:W-:-:S02]  /*396f0*/  ISETP.LT.AND P2, PT, R26, UR13, !P2 ;  /* 0x0000000d1a007c0c */ /* 0x000fc4000d741270 */
[----:B------:R0:W-:Y:S01]  /*39700*/  @P1 STG.E.U16 desc[UR40][R8.64], R3 ;  /* 0x0000000308001986 */ /* 0x0001e2000c101528 */
[----:B-1----:R-:W-:Y:S01]  /*39710*/  ISETP.GE.AND P1, PT, R10, UR5, PT ;  /* 0x000000050a007c0c */ /* 0x002fe2000bf26270 */
[C---:B------:R-:W-:Y:S01]  /*39720*/  IMAD.WIDE R10, R0.reuse, 0x2, R20 ;  /* 0x00000002000a7825 */ /* 0x040fe200078e0214 */
[----:B------:R-:W1:Y:S03]  /*39730*/  LDCU UR5, c[0x0][0x39c] ;  /* 0x00007380ff0577ac */ /* 0x000e660008000800 */
[C---:B------:R-:W-:Y:S01]  /*39740*/  IMAD.WIDE R12, R0.reuse, 0x2, R6 ;  /* 0x00000002000c7825 */ /* 0x040fe200078e0206 */
[----:B------:R-:W1:Y:S01]  /*39750*/  LDCU UR10, c[0x0][0x398] ;  /* 0x00007300ff0a77ac */ /* 0x000e620008000800 */
[----:B------:R-:W1:Y:S02]  /*39760*/  LDCU UR13, c[0x0][0x398] ;  /* 0x00007300ff0d77ac */ /* 0x000e640008000800 */
[----:B0-----:R-:W-:Y:S01]  /*39770*/  IMAD.WIDE R8, R0, 0x2, R4 ;  /* 0x0000000200087825 */ /* 0x001fe200078e0204 */
[----:B---3--:R-:W-:-:S04]  /*39780*/  PRMT R3, R16, 0x7632, R3 ;  /* 0x0000763210037816 */ /* 0x008fc80000000003 */
[----:B------:R0:W-:Y:S01]  /*39790*/  @P6 STG.E.U16 desc[UR40][R8.64], R16 ;  /* 0x0000001008006986 */ /* 0x0001e2000c101528 */
[----:B------:R-:W-:Y:S01]  /*397a0*/  ISETP.LT.AND P6, PT, R19, UR11, !P3 ;  /* 0x0000000b13007c0c */ /* 0x000fe2000dfc1270 */
[----:B------:R-:W3:Y:S02]  /*397b0*/  LDCU UR11, c[0x0][0x398] ;  /* 0x00007300ff0b77ac */ /* 0x000ee40008000800 */
[----:B------:R1:W-:Y:S01]  /*397c0*/  @P4 STG.E.U16 desc[UR40][R10.64], R3 ;  /* 0x000000030a004986 */ /* 0x0003e2000c101528 */
[----:B------:R-:W-:Y:S01]  /*397d0*/  ISETP.LT.AND P4, PT, R24, UR14, !P3 ;  /* 0x0000000e18007c0c */ /* 0x000fe2000df81270 */
[----:B------:R-:W2:Y:S02]  /*397e0*/  LDCU UR14, c[0x0][0x398] ;  /* 0x00007300ff0e77ac */ /* 0x000ea40008000800 */
[----:B0-----:R-:W3:Y:S01]  /*397f0*/  LDL.LU R16, [R1+0x124] ;  /* 0x0001240001107983 */ /* 0x001ee20000300800 */
[----:B------:R-:W-:-:S03]  /*39800*/  IMAD.WIDE R8, R0, 0x2, R22 ;  /* 0x0000000200087825 */ /* 0x000fc600078e0216 */
[----:B----4-:R0:W-:Y:S01]  /*39810*/  @P5 STG.E.U16 desc[UR40][R12.64], R27 ;  /* 0x0000001b0c005986 */ /* 0x0101e2000c101528 */
[----:B-1----:R-:W-:Y:S01]  /*39820*/  PRMT R3, R27, 0x7632, R3 ;  /* 0x000076321b037816 */ /* 0x002fe20000000003 */
[----:B------:R-:W-:Y:S01]  /*39830*/  VIADD R10, R29, 0x33 ;  /* 0x000000331d0a7836 */ /* 0x000fe20000000000 */
[----:B------:R-:W-:Y:S01]  /*39840*/  ISETP.LT.AND P5, PT, R25, UR15, !P3 ;  /* 0x0000000f19007c0c */ /* 0x000fe2000dfa1270 */
[----:B------:R-:W-:Y:S01]  /*39850*/  VIADD R0, R0, UR4 ;  /* 0x0000000400007c36 */ /* 0x000fe20008000000 */
[----:B------:R-:W1:Y:S01]  /*39860*/  LDCU UR15, c[0x0][0x398] ;  /* 0x00007300ff0f77ac */ /* 0x000e620008000800 */
[----:B------:R4:W-:Y:S01]  /*39870*/  @P2 STG.E.U16 desc[UR40][R8.64], R3 ;  /* 0x0000000308002986 */ /* 0x0009e2000c101528 */
[----:B------:R-:W-:Y:S01]  /*39880*/  ISETP.GE.AND P2, PT, R10, UR9, PT ;  /* 0x000000090a007c0c */ /* 0x000fe2000bf46270 */
[C---:B------:R-:W-:Y:S02]  /*39890*/  IMAD.WIDE R10, R0.reuse, 0x2, R20 ;  /* 0x00000002000a7825 */ /* 0x040fe400078e0214 */
[----:B0-----:R-:W3:Y:S02]  /*398a0*/  LDL.LU R27, [R1+0x1e4] ;  /* 0x0001e400011b7983 */ /* 0x001ee40000300800 */
[----:B------:R-:W-:Y:S01]  /*398b0*/  IMAD.WIDE R12, R0, 0x2, R6 ;  /* 0x00000002000c7825 */ /* 0x000fe200078e0206 */
[----:B------:R-:W-:Y:S01]  /*398c0*/  ISETP.LT.AND P3, PT, R26, UR16, !P3 ;  /* 0x000000101a007c0c */ /* 0x000fe2000df61270 */
[----:B------:R-:W0:Y:S02]  /*398d0*/  LDCU UR9, c[0x0][0x398] ;  /* 0x00007300ff0977ac */ /* 0x000e240008000800 */
[----:B----4-:R-:W-:Y:S01]  /*398e0*/  IMAD.WIDE R8, R0, 0x2, R4 ;  /* 0x0000000200087825 */ /* 0x010fe200078e0204 */
[----:B------:R-:W4:Y:S01]  /*398f0*/  LDCU UR16, c[0x0][0x398] ;  /* 0x00007300ff1077ac */ /* 0x000f220008000800 */
[----:B------:R-:W-:-:S03]  /*39900*/  PRMT R3, R18, 0x7632, R3 ;  /* 0x0000763212037816 */ /* 0x000fc60000000003 */
[----:B------:R-:W-:Y:S04]  /*39910*/  @P6 STG.E.U16 desc[UR40][R8.64], R18 ;  /* 0x0000001208006986 */ /* 0x000fe8000c101528 */
[----:B------:R0:W-:Y:S04]  /*39920*/  @P4 STG.E.U16 desc[UR40][R10.64], R3 ;  /* 0x000000030a004986 */ /* 0x0001e8000c101528 */
[----:B--2---:R2:W-:Y:S01]  /*39930*/  @P5 STG.E.U16 desc[UR40][R12.64], R28 ;  /* 0x0000001c0c005986 */ /* 0x0045e2000c101528 */
[----:B0-----:R-:W-:-:S03]  /*39940*/  PRMT R3, R28, 0x7632, R3 ;  /* 0x000076321c037816 */ /* 0x001fc60000000003 */
[----:B--2---:R-:W2:Y:S01]  /*39950*/  LDL.LU R28, [R1+0x154] ;  /* 0x00015400011c7983 */ /* 0x004ea20000300800 */
[----:B------:R-:W-:Y:S01]  /*39960*/  ISETP.LT.AND P6, PT, R19, UR17, !P1 ;  /* 0x0000001113007c0c */ /* 0x000fe2000cfc1270 */
[----:B------:R-:W-:Y:S01]  /*39970*/  IMAD.WIDE R8, R0, 0x2, R22 ;  /* 0x0000000200087825 */ /* 0x000fe200078e0216 */
[----:B------:R-:W-:Y:S01]  /*39980*/  ISETP.LT.AND P4, PT, R24, UR18, !P1 ;  /* 0x0000001218007c0c */ /* 0x000fe2000cf81270 */
[----:B------:R-:W4:Y:S01]  /*39990*/  LDL.LU R18, [R1+0x104] ;  /* 0x0001040001127983 */ /* 0x000f220000300800 */
[----:B------:R-:W-:Y:S01]  /*399a0*/  ISETP.LT.AND P5, PT, R25, UR19, !P1 ;  /* 0x0000001319007c0c */ /* 0x000fe2000cfa1270 */
[----:B------:R-:W-:Y:S01]  /*399b0*/  VIADD R10, R29, 0x34 ;  /* 0x000000341d0a7836 */ /* 0x000fe20000000000 */
[----:B------:R-:W0:Y:S01]  /*399c0*/  LDCU UR17, c[0x0][0x398] ;  /* 0x00007300ff1177ac */ /* 0x000e220008000800 */
[----:B------:R-:W-:Y:S01]  /*399d0*/  VIADD R0, R0, UR4 ;  /* 0x0000000400007c36 */ /* 0x000fe20008000000 */
[----:B------:R1:W-:Y:S01]  /*399e0*/  @P3 STG.E.U16 desc[UR40][R8.64], R3 ;  /* 0x0000000308003986 */ /* 0x0003e2000c101528 */
[----:B------:R-:W-:Y:S01]  /*399f0*/  ISETP.LT.AND P1, PT, R26, UR20, !P1 ;  /* 0x000000141a007c0c */ /* 0x000fe2000cf21270 */
[----:B------:R-:W0:Y:S01]  /*39a00*/  LDCU UR18, c[0x0][0x398] ;  /* 0x00007300ff1277ac */ /* 0x000e220008000800 */
[----:B------:R-:W-:Y:S01]  /*39a10*/  ISETP.GE.AND P3, PT, R10, UR5, PT ;  /* 0x000000050a007c0c */ /* 0x000fe2000bf66270 */
[C---:B------:R-:W-:Y:S01]  /*39a20*/  IMAD.WIDE R10, R0.reuse, 0x2, R20 ;  /* 0x00000002000a7825 */ /* 0x040fe200078e0214 */
[----:B------:R-:W0:Y:S03]  /*39a30*/  LDCU UR5, c[0x0][0x398] ;  /* 0x00007300ff0577ac */ /* 0x000e260008000800 */
[C---:B------:R-:W-:Y:S01]  /*39a40*/  IMAD.WIDE R12, R0.reuse, 0x2, R6 ;  /* 0x00000002000c7825 */ /* 0x040fe200078e0206 */
[----:B------:R-:W0:Y:S03]  /*39a50*/  LDCU UR19, c[0x0][0x398] ;  /* 0x00007300ff1377ac */ /* 0x000e260008000800 */
[----:B-1----:R-:W-:Y:S01]  /*39a60*/  IMAD.WIDE R8, R0, 0x2, R4 ;  /* 0x0000000200087825 */ /* 0x002fe200078e0204 */
[----:B---3--:R-:W-:-:S04]  /*39a70*/  PRMT R3, R16, 0x7632, R3 ;  /* 0x0000763210037816 */ /* 0x008fc80000000003 */
[----:B------:R1:W-:Y:S01]  /*39a80*/  @P6 STG.E.U16 desc[UR40][R8.64], R16 ;  /* 0x0000001008006986 */ /* 0x0003e2000c101528 */
[----:B------:R-:W-:Y:S01]  /*39a90*/  ISETP.LT.AND P6, PT, R19, UR10, !P2 ;  /* 0x0000000a13007c0c */ /* 0x000fe2000d7c1270 */
[----:B------:R-:W3:Y:S02]  /*39aa0*/  LDCU UR10, c[0x0][0x398] ;  /* 0x00007300ff0a77ac */ /* 0x000ee40008000800 */
[----:B------:R0:W-:Y:S01]  /*39ab0*/  @P4 STG.E.U16 desc[UR40][R10.64], R3 ;  /* 0x000000030a004986 */ /* 0x0001e2000c101528 */
[----:B-1----:R-:W-:-:S03]  /*39ac0*/  IMAD.WIDE R8, R0, 0x2, R22 ;  /* 0x0000000200087825 */ /* 0x002fc600078e0216 */
[----:B------:R1:W-:Y:S01]  /*39ad0*/  @P5 STG.E.U16 desc[UR40][R12.64], R27 ;  /* 0x0000001b0c005986 */ /* 0x0003e2000c101528 */
[----:B0-----:R-:W-:Y:S01]  /*39ae0*/  PRMT R3, R27, 0x7632, R3 ;  /* 0x000076321b037816 */ /* 0x001fe20000000003 */
[----:B------:R-:W-:-:S04]  /*39af0*/  VIADD R0, R0, UR4 ;  /* 0x0000000400007c36 */ /* 0x000fc80008000000 */
[----:B------:R0:W-:Y:S04]  /*39b00*/  @P1 STG.E.U16 desc[UR40][R8.64], R3 ;  /* 0x0000000308001986 */ /* 0x0001e8000c101528 */
[----:B-1----:R-:W3:Y:S01]  /*39b10*/  LDL.LU R27, [R1+0x128] ;  /* 0x00012800011b7983 */ /* 0x002ee20000300800 */
[----:B0-----:R-:W-:Y:S01]  /*39b20*/  IMAD.WIDE R8, R0, 0x2, R4 ;  /* 0x0000000200087825 */ /* 0x001fe200078e0204 */
[----:B--2---:R-:W-:-:S04]  /*39b30*/  PRMT R3, R28, 0x7632, R3 ;  /* 0x000076321c037816 */ /* 0x004fc80000000003 */
[----:B------:R0:W-:Y:S04]  /*39b40*/  @P6 STG.E.U16 desc[UR40][R8.64], R28 ;  /* 0x0000001c08006986 */ /* 0x0001e8000c101528 */
[----:B0-----:R-:W2:Y:S01]  /*39b50*/  LDL.LU R28, [R1+0x1e8] ;  /* 0x0001e800011c7983 */ /* 0x001ea20000300800 */
[----:B------:R-:W-:Y:S01]  /*39b60*/  ISETP.LT.AND P4, PT, R24, UR12, !P2 ;  /* 0x0000000c18007c0c */ /* 0x000fe2000d781270 */
[----:B------:R-:W-:Y:S01]  /*39b70*/  VIADD R10, R29, 0x35 ;  /* 0x000000351d0a7836 */ /* 0x000fe20000000000 */
[----:B------:R-:W-:Y:S01]  /*39b80*/  ISETP.LT.AND P5, PT, R25, UR13, !P2 ;  /* 0x0000000d19007c0c */ /* 0x000fe2000d7a1270 */
[----:B------:R-:W-:Y:S01]  /*39b90*/  IMAD.WIDE R12, R0, 0x2, R6 ;  /* 0x00000002000c7825 */ /* 0x000fe200078e0206 */
[----:B------:R-:W2:Y:S01]  /*39ba0*/  LDL.LU R16, [R1+0x158] ;  /* 0x0001580001107983 */ /* 0x000ea20000300800 */
[----:B------:R-:W-:Y:S01]  /*39bb0*/  ISETP.LT.AND P6, PT, R19, UR9, !P3 ;  /* 0x0000000913007c0c */ /* 0x000fe2000dfc1270 */
[----:B------:R-:W0:Y:S01]  /*39bc0*/  LDCU UR12, c[0x0][0x398] ;  /* 0x00007300ff0c77ac */ /* 0x000e220008000800 */
[----:B------:R-:W-:Y:S01]  /*39bd0*/  ISETP.GE.AND P1, PT, R10, UR37, PT ;  /* 0x000000250a007c0c */ /* 0x000fe2000bf26270 */
[----:B------:R-:W-:Y:S01]  /*39be0*/  IMAD.WIDE R10, R0, 0x2, R20 ;  /* 0x00000002000a7825 */ /* 0x000fe200078e0214 */
[----:B------:R-:W-:Y:S01]  /*39bf0*/  ISETP.LT.AND P2, PT, R26, UR11, !P2 ;  /* 0x0000000b1a007c0c */ /* 0x000fe2000d741270 */
[----:B------:R-:W1:Y:S03]  /*39c00*/  LDCU UR11, c[0x0][0x398] ;  /* 0x00007300ff0b77ac */ /* 0x000e660008000800 */
[----:B------:R0:W-:Y:S01]  /*39c10*/  @P4 STG.E.U16 desc[UR40][R10.64], R3 ;  /* 0x000000030a004986 */ /* 0x0001e2000c101528 */
[----:B------:R-:W-:Y:S01]  /*39c20*/  IMAD.WIDE R8, R0, 0x2, R22 ;  /* 0x0000000200087825 */ /* 0x000fe200078e0216 */
[----:B------:R-:W1:Y:S02]  /*39c30*/  LDCU UR13, c[0x0][0x398] ;  /* 0x00007300ff0d77ac */ /* 0x000e640008000800 */
[----:B----4-:R4:W-:Y:S01]  /*39c40*/  @P5 STG.E.U16 desc[UR40][R12.64], R18 ;  /* 0x000000120c005986 */ /* 0x0109e2000c101528 */
[----:B------:R-:W1:Y:S01]  /*39c50*/  LDCU UR9, c[0x0][0x398] ;  /* 0x00007300ff0977ac */ /* 0x000e620008000800 */
[----:B0-----:R-:W-:-:S02]  /*39c60*/  PRMT R10, R18, 0x7632, R10 ;  /* 0x00007632120a7816 */ /* 0x001fc4000000000a */
[----:B----4-:R-:W4:Y:S01]  /*39c70*/  LDL.LU R18, [R1+0x108] ;  /* 0x0001080001127983 */ /* 0x010f220000300800 */
[----:B------:R-:W-:Y:S01]  /*39c80*/  VIADD R3, R0, UR4 ;  /* 0x0000000400037c36 */ /* 0x000fe20008000000 */
[----:B------:R-:W-:Y:S01]  /*39c90*/  ISETP.LT.AND P5, PT, R24, UR14, !P3 ;  /* 0x0000000e18007c0c */ /* 0x000fe2000dfa1270 */
[----:B------:R-:W-:Y:S01]  /*39ca0*/  VIADD R11, R29, 0x36 ;  /* 0x000000361d0b7836 */ /* 0x000fe20000000000 */
[----:B------:R0:W-:Y:S01]  /*39cb0*/  @P2 STG.E.U16 desc[UR40][R8.64], R10 ;  /* 0x0000000a08002986 */ /* 0x0001e2000c101528 */
[----:B------:R-:W-:Y:S01]  /*39cc0*/  ISETP.LT.AND P2, PT, R25, UR15, !P3 ;  /* 0x0000000f19007c0c */ /* 0x000fe2000df41270 */
[----:B------:R-:W-:Y:S01]  /*39cd0*/  VIADD R0, R29, 0x37 ;  /* 0x000000371d007836 */ /* 0x000fe20000000000 */
[----:B------:R-:W1:Y:S01]  /*39ce0*/  LDCU UR14, c[0x0][0x398] ;  /* 0x00007300ff0e77ac */ /* 0x000e620008000800 */
[----:B------:R-:W-:Y:S01]  /*39cf0*/  ISETP.GE.AND P4, PT, R11, UR35, PT ;  /* 0x000000230b007c0c */ /* 0x000fe2000bf86270 */
[----:B------:R-:W1:Y:S01]  /*39d00*/  LDCU UR15, c[0x0][0x398] ;  /* 0x00007300ff0f77ac */ /* 0x000e620008000800 */
[----:B0-----:R-:W-:-:S04]  /*39d10*/  IMAD.WIDE R8, R3, 0x2, R4 ;  /* 0x0000000203087825 */ /* 0x001fc800078e0204 */
[----:B------:R-:W-:Y:S01]  /*39d20*/  IMAD.WIDE R10, R3, 0x2, R20 ;  /* 0x00000002030a7825 */ /* 0x000fe200078e0214 */
[----:B---3--:R-:W-:Y:S01]  /*39d30*/  PRMT R12, R27, 0x7632, R12 ;  /* 0x000076321b0c7816 */ /* 0x008fe2000000000c */
[----:B------:R0:W-:Y:S04]  /*39d40*/  @P6 STG.E.U16 desc[UR40][R8.64], R27 ;  /* 0x0000001b08006986 */ /* 0x0001e8000c101528 */
[----:B------:R3:W-:Y:S01]  /*39d50*/  @P5 STG.E.U16 desc[UR40][R10.64], R12 ;  /* 0x0000000c0a005986 */ /* 0x0007e2000c101528 */
[----:B------:R-:W-:-:S03]  /*39d60*/  ISETP.GE.AND P6, PT, R0, UR39, PT ;  /* 0x0000002700007c0c */ /* 0x000fc6000bfc6270 */
[----:B0-----:R-:W4:Y:S01]  /*39d70*/  LDL.LU R27, [R1+0x12c] ;  /* 0x00012c00011b7983 */ /* 0x001f220000300800 */
[----:B---3--:R-:W-:-:S04]  /*39d80*/  IMAD.WIDE R10, R3, 0x2, R6 ;  /* 0x00000002030a7825 */ /* 0x008fc800078e0206 */
[C---:B------:R-:W-:Y:S02]  /*39d90*/  VIADD R0, R3.reuse, UR4 ;  /* 0x0000000403007c36 */ /* 0x040fe40008000000 */
[----:B------:R-:W-:Y:S01]  /*39da0*/  IMAD.WIDE R8, R3, 0x2, R22 ;  /* 0x0000000203087825 */ /* 0x000fe200078e0216 */
[----:B--2---:R-:W-:Y:S01]  /*39db0*/  PRMT R3, R28, 0x7632, R3 ;  /* 0x000076321c037816 */ /* 0x004fe20000000003 */
[----:B------:R0:W-:Y:S04]  /*39dc0*/  @P2 STG.E.U16 desc[UR40][R10.64], R28 ;  /* 0x0000001c0a002986 */ /* 0x0001e8000c101528 */
[----:B0-----:R-:W2:Y:S01]  /*39dd0*/  LDL.LU R28, [R1+0x1ec] ;  /* 0x0001ec00011c7983 */ /* 0x001ea20000300800 */
[----:B------:R-:W-:Y:S02]  /*39de0*/  ISETP.LT.AND P3, PT, R26, UR5, !P3 ;  /* 0x000000051a007c0c */ /* 0x000fe4000df61270 */
[----:B------:R-:W-:Y:S01]  /*39df0*/  ISETP.LT.AND P5, PT, R19, UR16, !P1 ;  /* 0x0000001013007c0c */ /* 0x000fe2000cfa1270 */
[----:B------:R-:W-:Y:S01]  /*39e00*/  IMAD.WIDE R10, R0, 0x2, R4 ;  /* 0x00000002000a7825 */ /* 0x000fe200078e0204 */
[----:B------:R-:W-:Y:S01]  /*39e10*/  ISETP.LT.AND P2, PT, R24, UR17, !P1 ;  /* 0x0000001118007c0c */ /* 0x000fe2000cf41270 */
[----:B------:R-:W0:Y:S02]  /*39e20*/  LDCU UR5, c[0x0][0x398] ;  /* 0x00007300ff0577ac */ /* 0x000e240008000800 */
[----:B------:R-:W-:Y:S01]  /*39e30*/  IMAD.WIDE R12, R0, 0x2, R22 ;  /* 0x00000002000c7825 */ /* 0x000fe200078e0216 */
[----:B------:R-:W3:Y:S05]  /*39e40*/  LDCU UR16, c[0x0][0x398] ;  /* 0x00007300ff1077ac */ /* 0x000eea0008000800 */
[----:B------:R0:W-:Y:S01]  /*39e50*/  @P3 STG.E.U16 desc[UR40][R8.64], R3 ;  /* 0x0000000308003986 */ /* 0x0001e2000c101528 */
[----:B------:R-:W-:Y:S01]  /*39e60*/  ISETP.LT.AND P3, PT, R25, UR10, !P1 ;  /* 0x0000000a19007c0c */ /* 0x000fe2000cf61270 */
[----:B------:R-:W1:Y:S02]  /*39e70*/  LDCU UR10, c[0x0][0x398] ;  /* 0x00007300ff0a77ac */ /* 0x000e640008000800 */
[----:B------:R4:W-:Y:S02]  /*39e80*/  @P5 STG.E.U16 desc[UR40][R10.64], R16 ;  /* 0x000000100a005986 */ /* 0x0009e4000c101528 */
[----:B----4-:R-:W-:Y:S01]  /*39e90*/  PRMT R14, R18, 0x7632, R14 ;  /* 0x00007632120e7816 */ /* 0x010fe2000000000e */
[----:B------:R-:W4:Y:S01]  /*39ea0*/  LDCU UR17, c[0x0][0x398] ;  /* 0x00007300ff1177ac */ /* 0x000f220008000800 */
[----:B0-----:R-:W-:Y:S01]  /*39eb0*/  PRMT R3, R16, 0x7632, R3 ;  /* 0x0000763210037816 */ /* 0x001fe20000000003 */
[C---:B------:R-:W-:Y:S01]  /*39ec0*/  IMAD.WIDE R8, R0.reuse, 0x2, R20 ;  /* 0x0000000200087825 */ /* 0x040fe200078e0214 */
[----:B------:R-:W3:Y:S03]  /*39ed0*/  LDL.LU R16, [R1+0x15c] ;  /* 0x00015c0001107983 */ /* 0x000ee60000300800 */
[----:B------:R-:W-:Y:S01]  /*39ee0*/  IMAD.WIDE R10, R0, 0x2, R6 ;  /* 0x00000002000a7825 */ /* 0x000fe200078e0206 */
[----:B------:R-:W-:Y:S04]  /*39ef0*/  @P2 STG.E.U16 desc[UR40][R8.64], R3 ;  /* 0x0000000308002986 */ /* 0x000fe8000c101528 */
[----:B------:R0:W-:Y:S01]  /*39f00*/  @P3 STG.E.U16 desc[UR40][R10.64], R18 ;  /* 0x000000120a003986 */ /* 0x0001e2000c101528 */
[----:B------:R-:W-:Y:S01]  /*39f10*/  ISETP.LT.AND P1, PT, R26, UR12, !P1 ;  /* 0x0000000c1a007c0c */ /* 0x000fe2000cf21270 */
[----:B------:R-:W-:Y:S01]  /*39f20*/  VIADD R0, R0, UR4 ;  /* 0x0000000400007c36 */ /* 0x000fe20008000000 */
[----:B-1----:R-:W-:Y:S01]  /*39f30*/  ISETP.LT.AND P2, PT, R19, UR11, !P4 ;  /* 0x0000000b13007c0c */ /* 0x002fe2000e741270 */
[----:B------:R-:W1:Y:S01]  /*39f40*/  LDCU UR12, c[0x0][0x398] ;  /* 0x00007300ff0c77ac */ /* 0x000e620008000800 */
[----:B0-----:R-:W4:Y:S01]  /*39f50*/  LDL.LU R18, [R1+0x10c] ;  /* 0x00010c0001127983 */ /* 0x001f220000300800 */
[----:B------:R-:W-:Y:S01]  /*39f60*/  VIADD R3, R29, 0x38 ;  /* 0x000000381d037836 */ /* 0x000fe20000000000 */
[----:B------:R-:W-:Y:S01]  /*39f70*/  ISETP.LT.AND P5, PT, R24, UR13, !P4 ;  /* 0x0000000d18007c0c */ /* 0x000fe2000e7a1270 */
[----:B------:R-:W-:Y:S01]  /*39f80*/  IMAD.WIDE R8, R0, 0x2, R4 ;  /* 0x0000000200087825 */ /* 0x000fe200078e0204 */
[----:B------:R-:W-:-:S05]  /*39f90*/  ISETP.LT.AND P3, PT, R25, UR9, !P4 ;  /* 0x0000000919007c0c */ /* 0x000fca000e761270 */
[----:B------:R-:W-:Y:S01]  /*39fa0*/  @P1 STG.E.U16 desc[UR40][R12.64], R14 ;  /* 0x0000000e0c001986 */ /* 0x000fe2000c101528 */
[----:B------:R-:W-:Y:S01]  /*39fb0*/  ISETP.GE.AND P1, PT, R3, UR33, PT ;  /* 0x0000002103007c0c */ /* 0x000fe2000bf26270 */
[C---:B------:R-:W-:Y:S01]  /*39fc0*/  IMAD.WIDE R10, R0.reuse, 0x2, R6 ;  /* 0x00000002000a7825 */ /* 0x040fe200078e0206 */
[----:B------:R-:W0:Y:S01]  /*39fd0*/  LDCU UR11, c[0x0][0x398] ;  /* 0x00007300ff0b77ac */ /* 0x000e220008000800 */
[----:B------:R-:W0:Y:S01]  /*39fe0*/  LDCU UR9, c[0x0][0x398] ;  /* 0x00007300ff0977ac */ /* 0x000e220008000800 */
[----:B------:R-:W0:Y:S01]  /*39ff0*/  LDCU UR13, c[0x0][0x398] ;  /* 0x00007300ff0d77ac */ /* 0x000e220008000800 */
[----:B------:R-:W-:Y:S01]  /*3a000*/  PRMT R3, R27, 0x7632, R3 ;  /* 0x000076321b037816 */ /* 0x000fe20000000003 */
[----:B------:R0:W-:Y:S04]  /*3a010*/  @P2 STG.E.U16 desc[UR40][R8.64], R27 ;  /* 0x0000001b08002986 */ /* 0x0001e8000c101528 */
[----:B0-----:R-:W4:Y:S01]  /*3a020*/  LDL.LU R27, [R1+0x180] ;  /* 0x00018000011b7983 */ /* 0x001f220000300800 */
[----:B------:R-:W-:-:S05]  /*3a030*/  IMAD.WIDE R8, R0, 0x2, R20 ;  /* 0x0000000200087825 */ /* 0x000fca00078e0214 */
[----:B------:R-:W-:Y:S01]  /*3a040*/  @P5 STG.E.U16 desc[UR40][R8.64], R3 ;  /* 0x0000000308005986 */ /* 0x000fe2000c101528 */
[----:B--2---:R-:W-:-:S03]  /*3a050*/  PRMT R14, R28, 0x7632, R14 ;  /* 0x000076321c0e7816 */ /* 0x004fc6000000000e */
[----:B------:R0:W-:Y:S04]  /*3a060*/  @P3 STG.E.U16 desc[UR40][R10.64], R28 ;  /* 0x0000001c0a003986 */ /* 0x0001e8000c101528 */
[----:B0-----:R-:W2:Y:S01]  /*3a070*/  LDL.LU R28, [R1+0x170] ;  /* 0x00017000011c7983 */ /* 0x001ea20000300800 */
[----:B------:R-:W-:Y:S01]  /*3a080*/  ISETP.LT.AND P4, PT, R26, UR14, !P4 ;  /* 0x0000000e1a007c0c */ /* 0x000fe2000e781270 */
[----:B------:R-:W-:Y:S01]  /*3a090*/  IMAD.WIDE R12, R0, 0x2, R22 ;  /* 0x00000002000c7825 */ /* 0x000fe200078e0216 */
[----:B------:R-:W-:Y:S01]  /*3a0a0*/  ISETP.LT.AND P3, PT, R19, UR5, !P6 ;  /* 0x0000000513007c0c */ /* 0x000fe2000f761270 */
[----:B------:R-:W0:Y:S01]  /*3a0b0*/  LDCU UR14, c[0x0][0x398] ;  /* 0x00007300ff0e77ac */ /* 0x000e220008000800 */
[----:B------:R-:W-:Y:S01]  /*3a0c0*/  ISETP.LT.AND P5, PT, R24, UR15, !P6 ;  /* 0x0000000f18007c0c */ /* 0x000fe2000f7a1270 */
[----:B------:R-:W-:-:S02]  /*3a0d0*/  VIADD R3, R29, 0x39 ;  /* 0x000000391d037836 */ /* 0x000fc40000000000 */
[----:B------:R-:W-:Y:S01]  /*3a0e0*/  VIADD R0, R0, UR4 ;  /* 0x0000000400007c36 */ /* 0x000fe20008000000 */
[----:B------:R-:W0:Y:S05]  /*3a0f0*/  LDCU UR5, c[0x0][0x398] ;  /* 0x00007300ff0577ac */ /* 0x000e2a0008000800 */
[----:B------:R1:W-:Y:S01]  /*3a100*/  @P4 STG.E.U16 desc[UR40][R12.64], R14 ;  /* 0x0000000e0c004986 */ /* 0x0003e2000c101528 */
[----:B---3--:R-:W-:Y:S01]  /*3a110*/  ISETP.LT.AND P4, PT, R25, UR16, !P6 ;  /* 0x0000001019007c0c */ /* 0x008fe2000f781270 */
[----:B------:R-:W-:Y:S01]  /*3a120*/  IMAD.WIDE R10, R0, 0x2, R4 ;  /* 0x00000002000a7825 */ /* 0x000fe200078e0204 */
[----:B------:R-:W-:Y:S01]  /*3a130*/  ISETP.GE.AND P2, PT, R3, UR47, PT ;  /* 0x0000002f03007c0c */ /* 0x000fe2000bf46270 */
[----:B------:R-:W3:Y:S01]  /*3a140*/  LDCU UR15, c[0x0][0x398] ;  /* 0x00007300ff0f77ac */ /* 0x000ee20008000800 */
[----:B------:R-:W-:Y:S01]  /*3a150*/  PRMT R3, R16, 0x7632, R3 ;  /* 0x0000763210037816 */ /* 0x000fe20000000003 */
[C---:B------:R-:W-:Y:S01]  /*3a160*/  IMAD.WIDE R8, R0.reuse, 0x2, R20 ;  /* 0x0000000200087825 */ /* 0x040fe200078e0214 */
[----:B------:R-:W-:Y:S03]  /*3a170*/  @P3 STG.E.U16 desc[UR40][R10.64], R16 ;  /* 0x000000100a003986 */ /* 0x000fe6000c101528 */
[----:B-1----:R-:W-:Y:S01]  /*3a180*/  IMAD.WIDE R12, R0, 0x2, R6 ;  /* 0x00000002000c7825 */ /* 0x002fe200078e0206 */
[----:B------:R-:W-:Y:S01]  /*3a190*/  @P5 STG.E.U16 desc[UR40][R8.64], R3 ;  /* 0x0000000308005986 */ /* 0x000fe2000c101528 */
[----:B------:R-:W-:Y:S01]  /*3a1a0*/  ISETP.LT.AND P6, PT, R26, UR10, !P6 ;  /* 0x0000000a1a007c0c */ /* 0x000fe2000f7c1270 */
[----:B------:R-:W1:Y:S01]  /*3a1b0*/  LDCU UR16, c[0x0][0x398] ;  /* 0x00007300ff1077ac */ /* 0x000e620008000800 */
[----:B------:R-:W-:Y:S01]  /*3a1c0*/  ISETP.LT.AND P5, PT, R19, UR12, !P1 ;  /* 0x0000000c13007c0c */ /* 0x000fe2000cfa1270 */
[----:B------:R0:W1:Y:S01]  /*3a1d0*/  LDS.128 R8, [R2] ;  /* 0x0000000002087984 */ /* 0x0000620000000c00 */
[----:B----4-:R-:W-:-:S03]  /*3a1e0*/  PRMT R14, R18, 0x7632, R14 ;  /* 0x00007632120e7816 */ /* 0x010fc6000000000e */
[----:B------:R4:W-:Y:S01]  /*3a1f0*/  @P4 STG.E.U16 desc[UR40][R12.64], R18 ;  /* 0x000000120c004986 */ /* 0x0009e2000c101528 */
[C---:B0-----:R-:W-:Y:S01]  /*3a200*/  IMAD.WIDE R2, R0.reuse, 0x2, R22 ;  /* 0x0000000200027825 */ /* 0x041fe200078e0216 */
[----:B------:R-:W-:Y:S01]  /*3a210*/  ISETP.LT.AND P3, PT, R25, UR11, !P1 ;  /* 0x0000000b19007c0c */ /* 0x000fe2000cf61270 */
[----:B------:R-:W0:Y:S01]  /*3a220*/  LDCU UR10, c[0x0][0x398] ;  /* 0x00007300ff0a77ac */ /* 0x000e220008000800 */
[----:B------:R-:W-:Y:S01]  /*3a230*/  PRMT R17, R27, 0x7632, R17 ;  /* 0x000076321b117816 */ /* 0x000fe20000000011 */
[----:B----4-:R-:W4:Y:S01]  /*3a240*/  LDL.LU R18, [R1+0x160] ;  /* 0x0001600001127983 */ /* 0x010f220000300800 */
[----:B------:R-:W-:Y:S01]  /*3a250*/  VIADD R0, R0, UR4 ;  /* 0x0000000400007c36 */ /* 0x000fe20008000000 */
[----:B------:R-:W-:Y:S01]  /*3a260*/  ISETP.LT.AND P4, PT, R24, UR17, !P1 ;  /* 0x0000001118007c0c */ /* 0x000fe2000cf81270 */
[----:B------:R-:W-:Y:S01]  /*3a270*/  VIADD R16, R29, 0x3a ;  /* 0x0000003a1d107836 */ /* 0x000fe20000000000 */
[----:B------:R0:W-:Y:S01]  /*3a280*/  @P6 STG.E.U16 desc[UR40][R2.64], R14 ;  /* 0x0000000e02006986 */ /* 0x0001e2000c101528 */
[C---:B------:R-:W-:Y:S01]  /*3a290*/  IMAD.WIDE R12, R0.reuse, 0x2, R20 ;  /* 0x00000002000c7825 */ /* 0x040fe200078e0214 */
[----:B------:R-:W1:Y:S01]  /*3a2a0*/  LDCU UR11, c[0x0][0x398] ;  /* 0x00007300ff0b77ac */ /* 0x000e620008000800 */
[----:B------:R-:W1:Y:S02]  /*3a2b0*/  LDCU UR12, c[0x0][0x398] ;  /* 0x00007300ff0c77ac */ /* 0x000e640008000800 */
[----:B0-----:R-:W-:-:S05]  /*3a2c0*/  IMAD.WIDE R2, R0, 0x2, R4 ;  /* 0x0000000200027825 */ /* 0x001fca00078e0204 */
[----:B------:R0:W-:Y:S01]  /*3a2d0*/  @P5 STG.E.U16 desc[UR40][R2.64], R27 ;  /* 0x0000001b02005986 */ /* 0x0001e2000c101528 */
[----:B------:R-:W-:-:S03]  /*3a2e0*/  IMAD.WIDE R14, R0, 0x2, R6 ;  /* 0x00000002000e7825 */ /* 0x000fc600078e0206 */
[----:B------:R1:W-:Y:S04]  /*3a2f0*/  @P4 STG.E.U16 desc[UR40][R12.64], R17 ;  /* 0x000000110c004986 */ /* 0x0003e8000c101528 */
[----:B0-----:R-:W4:Y:S04]  /*3a300*/  LDL.LU R27, [R1+0x184] ;  /* 0x00018400011b7983 */ /* 0x001f280000300800 */
[----:B--2---:R0:W-:Y:S01]  /*3a310*/  @P3 STG.E.U16 desc[UR40][R14.64], R28 ;  /* 0x0000001c0e003986 */ /* 0x0041e2000c101528 */
[----:B-1----:R-:W-:-:S03]  /*3a320*/  PRMT R12, R28, 0x7632, R12 ;  /* 0x000076321c0c7816 */ /* 0x002fc6000000000c */
[----:B0-----:R-:W2:Y:S01]  /*3a330*/  LDL.LU R28, [R1+0x174] ;  /* 0x00017400011c7983 */ /* 0x001ea20000300800 */
[----:B------:R-:W-:Y:S01]  /*3a340*/  ISETP.LT.AND P6, PT, R26, UR9, !P1 ;  /* 0x000000091a007c0c */ /* 0x000fe2000cfc1270 */
[C---:B------:R-:W-:Y:S01]  /*3a350*/  IMAD.WIDE R2, R0.reuse, 0x2, R22 ;  /* 0x0000000200027825 */ /* 0x040fe200078e0216 */
[----:B------:R-:W-:Y:S01]  /*3a360*/  ISETP.LT.AND P5, PT, R19, UR13, !P2 ;  /* 0x0000000d13007c0c */ /* 0x000fe2000d7a1270 */
[----:B------:R-:W0:Y:S02]  /*3a370*/  LDCU UR9, c[0x0][0x398] ;  /* 0x00007300ff0977ac */ /* 0x000e240008000800 */
[----:B------:R-:W-:Y:S01]  /*3a380*/  VIADD R0, R0, UR4 ;  /* 0x0000000400007c36 */ /* 0x000fe20008000000 */
[----:B------:R-:W-:Y:S01]  /*3a390*/  ISETP.LT.AND P4, PT, R24, UR14, !P2 ;  /* 0x0000000e18007c0c */ /* 0x000fe2000d781270 */
[----:B------:R-:W1:Y:S01]  /*3a3a0*/  LDCU UR13, c[0x0][0x398] ;  /* 0x00007300ff0d77ac */ /* 0x000e620008000800 */
[----:B------:R-:W-:-:S05]  /*3a3b0*/  ISETP.LT.AND P3, PT, R25, UR5, !P2 ;  /* 0x0000000519007c0c */ /* 0x000fca000d761270 */
[----:B------:R0:W-:Y:S01]  /*3a3c0*/  @P6 STG.E.U16 desc[UR40][R2.64], R12 ;  /* 0x0000000c02006986 */ /* 0x0001e2000c101528 */
[----:B---3--:R-:W-:Y:S01]  /*3a3d0*/  ISETP.LT.AND P6, PT, R26, UR15, !P2 ;  /* 0x0000000f1a007c0c */ /* 0x008fe2000d7c1270 */
[----:B------:R-:W-:Y:S01]  /*3a3e0*/  IMAD.WIDE R14, R0, 0x2, R6 ;  /* 0x00000002000e7825 */ /* 0x000fe200078e0206 */
[----:B------:R-:W-:Y:S01]  /*3a3f0*/  ISETP.GE.AND P1, PT, R16, UR27, PT ;  /* 0x0000001b10007c0c */ /* 0x000fe2000bf26270 */
[----:B------:R-:W3:Y:S01]  /*3a400*/  LDCU UR5, c[0x0][0x398] ;  /* 0x00007300ff0577ac */ /* 0x000ee20008000800 */
[----:B------:R-:W1:Y:S01]  /*3a410*/  LDCU UR14, c[0x0][0x398] ;  /* 0x00007300ff0e77ac */ /* 0x000e620008000800 */
[C---:B0-----:R-:W-:Y:S01]  /*3a420*/  IMAD.WIDE R2, R0.reuse, 0x2, R4 ;  /* 0x0000000200027825 */ /* 0x041fe200078e0204 */
[----:B------:R-:W0:Y:S03]  /*3a430*/  LDCU UR15, c[0x0][0x398] ;  /* 0x00007300ff0f77ac */ /* 0x000e260008000800 */
[----:B------:R-:W-:-:S04]  /*3a440*/  IMAD.WIDE R12, R0, 0x2, R20 ;  /* 0x00000002000c7825 */ /* 0x000fc800078e0214 */
[----:B------:R-:W-:-:S05]  /*3a450*/  VIADD R16, R29, 0x3b ;  /* 0x0000003b1d107836 */ /* 0x000fca0000000000 */
[----:B------:R-:W-:Y:S02]  /*3a460*/  ISETP.GE.AND P2, PT, R16, UR49, PT ;  /* 0x0000003110007c0c */ /* 0x000fe4000bf46270 */
[----:B----4-:R-:W-:Y:S01]  /*3a470*/  PRMT R17, R18, 0x7632, R17 ;  /* 0x0000763212117816 */ /* 0x010fe20000000011 */
[----:B------:R4:W-:Y:S01]  /*3a480*/  @P5 STG.E.U16 desc[UR40][R2.64], R18 ;  /* 0x0000001202005986 */ /* 0x0009e2000c101528 */
[----:B------:R-:W-:Y:S01]  /*3a490*/  ISETP.LT.AND P5, PT, R19, UR16, !P1 ;  /* 0x0000001013007c0c */ /* 0x000fe2000cfa1270 */
[----:B------:R-:W0:Y:S02]  /*3a4a0*/  LDCU UR16, c[0x0][0x398] ;  /* 0x00007300ff1077ac */ /* 0x000e240008000800 */
[----:B------:R-:W-:Y:S04]  /*3a4b0*/  @P4 STG.E.U16 desc[UR40][R12.64], R17 ;  /* 0x000000110c004986 */ /* 0x000fe8000c101528 */
[----:B----4-:R-:W4:Y:S01]  /*3a4c0*/  LDL.LU R18, [R1+0x164] ;  /* 0x0001640001127983 */ /* 0x010f220000300800 */
[----:B------:R-:W-:-:S03]  /*3a4d0*/  IMAD.WIDE R2, R0, 0x2, R22 ;  /* 0x0000000200027825 */ /* 0x000fc600078e0216 */
[----:B------:R0:W-:Y:S01]  /*3a4e0*/  @P3 STG.E.U16 desc[UR40][R14.64], R8 ;  /* 0x000000080e003986 */ /* 0x0001e2000c101528 */
[----:B------:R-:W-:Y:S01]  /*3a4f0*/  VIADD R0, R0, UR4 ;  /* 0x0000000400007c36 */ /* 0x000fe20008000000 */
[----:B------:R-:W-:Y:S02]  /*3a500*/  ISETP.LT.AND P4, PT, R24, UR18, !P1 ;  /* 0x0000001218007c0c */ /* 0x000fe4000cf81270 */
[----:B------:R-:W-:Y:S02]  /*3a510*/  ISETP.LT.AND P3, PT, R25, UR10, !P1 ;  /* 0x0000000a19007c0c */ /* 0x000fe4000cf61270 */
[----:B0-----:R-:W-:Y:S02]  /*3a520*/  PRMT R8, R8, 0x7632, R8 ;  /* 0x0000763208087816 */ /* 0x001fe40000000008 */
[----:B------:R-:W-:-:S03]  /*3a530*/  PRMT R16, R27, 0x7632, R16 ;  /* 0x000076321b107816 */ /* 0x000fc60000000010 */
[----:B------:R0:W-:Y:S01]  /*3a540*/  @P6 STG.E.U16 desc[UR40][R2.64], R8 ;  /* 0x0000000802006986 */ /* 0x0001e2000c101528 */
[C---:B------:R-:W-:Y:S01]  /*3a550*/  IMAD.WIDE R12, R0.reuse, 0x2, R20 ;  /* 0x00000002000c7825 */ /* 0x040fe200078e0214 */
[----:B------:R-:W1:Y:S03]  /*3a560*/  LDCU UR10, c[0x0][0x398] ;  /* 0x00007300ff0a77ac */ /* 0x000e660008000800 */
        /* <DEDUP_REMOVED lines=8> */
[----:B------:R-:W-:Y:S02]  /*3a5f0*/  ISETP.LT.AND P6, PT, R26, UR19, !P1 ;  /* 0x000000131a007c0c */ /* 0x000fe4000cfc1270 */
[----:B------:R-:W-:Y:S01]  /*3a600*/  ISETP.LT.AND P5, PT, R19, UR11, !P2 ;  /* 0x0000000b13007c0c */ /* 0x000fe2000d7a1270 */
[----:B------:R-:W-:Y:S01]  /*3a610*/  IMAD.WIDE R2, R0, 0x2, R22 ;  /* 0x0000000200027825 */ /* 0x000fe200078e0216 */
[----:B------:R-:W-:Y:S01]  /*3a620*/  ISETP.LT.AND P4, PT, R24, UR9, !P2 ;  /* 0x0000000918007c0c */ /* 0x000fe2000d781270 */
[----:B------:R-:W0:Y:S02]  /*3a630*/  LDCU UR9, c[0x0][0x398] ;  /* 0x00007300ff0977ac */ /* 0x000e240008000800 */
[----:B------:R-:W-:Y:S02]  /*3a640*/  VIADD R0, R0, UR4 ;  /* 0x0000000400007c36 */ /* 0x000fe40008000000 */
[----:B------:R-:W-:Y:S01]  /*3a650*/  VIADD R8, R29, 0x3c ;  /* 0x0000003c1d087836 */ /* 0x000fe20000000000 */
[----:B------:R-:W-:Y:S01]  /*3a660*/  ISETP.LT.AND P3, PT, R25, UR12, !P2 ;  /* 0x0000000c19007c0c */ /* 0x000fe2000d761270 */
[----:B------:R-:W-:Y:S01]  /*3a670*/  VIADD R17, R29, 0x3e ;  /* 0x0000003e1d117836 */ /* 0x000fe20000000000 */
[----:B------:R-:W1:Y:S01]  /*3a680*/  LDCU UR11, c[0x0][0x398] ;  /* 0x00007300ff0b77ac */ /* 0x000e620008000800 */
[----:B------:R0:W-:Y:S01]  /*3a690*/  @P6 STG.E.U16 desc[UR40][R2.64], R13 ;  /* 0x0000000d02006986 */ /* 0x0001e2000c101528 */
[----:B---3--:R-:W-:-:S02]  /*3a6a0*/  ISETP.LT.AND P6, PT, R26, UR5, !P2 ;  /* 0x000000051a007c0c */ /* 0x008fc4000d7c1270 */
[----:B------:R-:W-:Y:S01]  /*3a6b0*/  ISETP.GE.AND P1, PT, R8, UR25, PT ;  /* 0x0000001908007c0c */ /* 0x000fe2000bf26270 */
[C---:B------:R-:W-:Y:S01]  /*3a6c0*/  IMAD.WIDE R14, R0.reuse, 0x2, R6 ;  /* 0x00000002000e7825 */ /* 0x040fe200078e0206 */
[----:B------:R-:W3:Y:S01]  /*3a6d0*/  LDCU UR5, c[0x0][0x398] ;  /* 0x00007300ff0577ac */ /* 0x000ee20008000800 */
[----:B------:R-:W1:Y:S02]  /*3a6e0*/  LDCU UR12, c[0x0][0x398] ;  /* 0x00007300ff0c77ac */ /* 0x000e640008000800 */
[----:B0-----:R-:W-:-:S04]  /*3a6f0*/  IMAD.WIDE R2, R0, 0x2, R4 ;  /* 0x0000000200027825 */ /* 0x001fc800078e0204 */
[----:B------:R-:W-:-:S04]  /*3a700*/  IMAD.WIDE R12, R0, 0x2, R20 ;  /* 0x00000002000c7825 */ /* 0x000fc800078e0214 */
[----:B------:R-:W-:-:S05]  /*3a710*/  VIADD R8, R29, 0x3d ;  /* 0x0000003d1d087836 */ /* 0x000fca0000000000 */
[----:B------:R-:W-:Y:S02]  /*3a720*/  ISETP.GE.AND P2, PT, R8, UR51, PT ;  /* 0x0000003308007c0c */ /* 0x000fe4000bf46270 */
[----:B----4-:R-:W-:Y:S01]  /*3a730*/  PRMT R16, R18, 0x7632, R16 ;  /* 0x0000763212107816 */ /* 0x010fe20000000010 */
[----:B------:R0:W-:Y:S04]  /*3a740*/  @P5 STG.E.U16 desc[UR40][R2.64], R18 ;  /* 0x0000001202005986 */ /* 0x0001e8000c101528 */
[----:B------:R4:W-:Y:S01]  /*3a750*/  @P4 STG.E.U16 desc[UR40][R12.64], R16 ;  /* 0x000000100c004986 */ /* 0x0009e2000c101528 */
[----:B------:R-:W-:Y:S01]  /*3a760*/  ISETP.LT.AND P4, PT, R19, UR13, !P1 ;  /* 0x0000000d13007c0c */ /* 0x000fe2000cf81270 */
[----:B------:R-:W1:Y:S02]  /*3a770*/  LDCU UR13, c[0x0][0x398] ;  /* 0x00007300ff0d77ac */ /* 0x000e640008000800 */
[----:B------:R1:W-:Y:S04]  /*3a780*/  @P3 STG.E.U16 desc[UR40][R14.64], R9 ;  /* 0x000000090e003986 */ /* 0x0003e8000c101528 */
[----:B0-----:R-:W3:Y:S01]  /*3a790*/  LDL.LU R18, [R1+0x168] ;  /* 0x0001680001127983 */ /* 0x001ee20000300800 */
[----:B------:R-:W-:Y:S01]  /*3a7a0*/  IMAD.WIDE R2, R0, 0x2, R22 ;  /* 0x0000000200027825 */ /* 0x000fe200078e0216 */
[----:B----4-:R-:W-:-:S03]  /*3a7b0*/  PRMT R13, R9, 0x7632, R13 ;  /* 0x00007632090d7816 */ /* 0x010fc6000000000d */
[----:B------:R-:W-:Y:S01]  /*3a7c0*/  VIADD R0, R0, UR4 ;  /* 0x0000000400007c36 */ /* 0x000fe20008000000 */
[----:B------:R-:W-:Y:S01]  /*3a7d0*/  ISETP.LT.AND P5, PT, R24, UR14, !P1 ;  /* 0x0000000e18007c0c */ /* 0x000fe2000cfa1270 */
[----:B------:R-:W4:Y:S01]  /*3a7e0*/  LDL.LU R29, [R1+0x16c] ;  /* 0x00016c00011d7983 */ /* 0x000f220000300800 */
[----:B------:R-:W-:-:S03]  /*3a7f0*/  PRMT R12, R27, 0x7632, R12 ;  /* 0x000076321b0c7816 */ /* 0x000fc6000000000c */
[----:B------:R0:W-:Y:S01]  /*3a800*/  @P6 STG.E.U16 desc[UR40][R2.64], R13 ;  /* 0x0000000d02006986 */ /* 0x0001e2000c101528 */
[----:B------:R-:W-:Y:S01]  /*3a810*/  ISETP.LT.AND P6, PT, R25, UR10, !P1 ;  /* 0x0000000a19007c0c */ /* 0x000fe2000cfc1270 */
[C---:B-1----:R-:W-:Y:S01]  /*3a820*/  IMAD.WIDE R8, R0.reuse, 0x2, R20 ;  /* 0x0000000200087825 */ /* 0x042fe200078e0214 */
[----:B------:R-:W-:Y:S01]  /*3a830*/  ISETP.GE.AND P3, PT, R17, UR53, PT ;  /* 0x0000003511007c0c */ /* 0x000fe2000bf66270 */
[----:B------:R-:W1:Y:S02]  /*3a840*/  LDCU UR10, c[0x0][0x398] ;  /* 0x00007300ff0a77ac */ /* 0x000e640008000800 */
[C---:B------:R-:W-:Y:S01]  /*3a850*/  VIADD R15, R0.reuse, UR4 ;  /* 0x00000004000f7c36 */ /* 0x040fe20008000000 */
[----:B------:R-:W1:Y:S01]  /*3a860*/  LDCU UR14, c[0x0][0x398] ;  /* 0x00007300ff0e77ac */ /* 0x000e620008000800 */
[----:B0-----:R-:W-:-:S05]  /*3a870*/  IMAD.WIDE R2, R0, 0x2, R4 ;  /* 0x0000000200027825 */ /* 0x001fca00078e0204 */
[----:B------:R0:W-:Y:S01]  /*3a880*/  @P4 STG.E.U16 desc[UR40][R2.64], R27 ;  /* 0x0000001b02004986 */ /* 0x0001e2000c101528 */
[----:B--2---:R-:W-:-:S03]  /*3a890*/  PRMT R13, R28, 0x7632, R13 ;  /* 0x000076321c0d7816 */ /* 0x004fc6000000000d */
[----:B------:R-:W-:Y:S04]  /*3a8a0*/  @P5 STG.E.U16 desc[UR40][R8.64], R12 ;  /* 0x0000000c08005986 */ /* 0x000fe8000c101528 */
[----:B0-----:R-:W2:Y:S01]  /*3a8b0*/  LDL.LU R27, [R1+0x18c] ;  /* 0x00018c00011b7983 */ /* 0x001ea20000300800 */
[----:B------:R-:W-:-:S05]  /*3a8c0*/  IMAD.WIDE R2, R0, 0x2, R6 ;  /* 0x0000000200027825 */ /* 0x000fca00078e0206 */
        /* <DEDUP_REMOVED lines=8> */
[----:B------:R-:W-:-:S05]  /*3a950*/  ISETP.LT.AND P6, PT, R19, UR12, !P3 ;  /* 0x0000000c13007c0c */ /* 0x000fca000dfc1270 */
[----:B------:R0:W-:Y:S01]  /*3a960*/  @P1 STG.E.U16 desc[UR40][R8.64], R13 ;  /* 0x0000000d08001986 */ /* 0x0001e2000c101528 */
[----:B---3--:R-:W-:Y:S02]  /*3a970*/  ISETP.LT.AND P1, PT, R25, UR5, !P2 ;  /* 0x0000000519007c0c */ /* 0x008fe4000d721270 */
[----:B------:R-:W-:Y:S01]  /*3a980*/  ISETP.LT.AND P2, PT, R26, UR11, !P2 ;  /* 0x0000000b1a007c0c */ /* 0x000fe2000d741270 */
[----:B------:R-:W-:-:S04]  /*3a990*/  IMAD.WIDE R2, R15, 0x2, R6 ;  /* 0x000000020f027825 */ /* 0x000fc800078e0206 */
[----:B0-----:R-:W-:-:S04]  /*3a9a0*/  IMAD.WIDE R12, R15, 0x2, R20 ;  /* 0x000000020f0c7825 */ /* 0x001fc800078e0214 */
[----:B------:R-:W-:Y:S01]  /*3a9b0*/  IMAD.WIDE R8, R15, 0x2, R22 ;  /* 0x000000020f087825 */ /* 0x000fe200078e0216 */
[----:B------:R-:W-:Y:S01]  /*3a9c0*/  PRMT R0, R18, 0x7632, R0 ;  /* 0x0000763212007816 */ /* 0x000fe20000000000 */
[----:B------:R-:W-:Y:S01]  /*3a9d0*/  @P4 STG.E.U16 desc[UR40][R16.64], R18 ;  /* 0x0000001210004986 */ /* 0x000fe2000c101528 */
[----:B------:R-:W-:Y:S01]  /*3a9e0*/  ISETP.LT.AND P4, PT, R19, UR8, !P0 ;  /* 0x0000000813007c0c */ /* 0x000fe2000c781270 */
[----:B------:R-:W-:Y:S02]  /*3a9f0*/  VIADD R19, R15, UR4 ;  /* 0x000000040f137c36 */ /* 0x000fe40008000000 */
[----:B------:R0:W-:Y:S02]  /*3aa00*/  @P5 STG.E.U16 desc[UR40][R12.64], R0 ;  /* 0x000000000c005986 */ /* 0x0001e4000c101528 */
[----:B------:R-:W-:Y:S02]  /*3aa10*/  IMAD.WIDE R14, R19, 0x2, R4 ;  /* 0x00000002130e7825 */ /* 0x000fe400078e0204 */
[----:B------:R3:W-:Y:S01]  /*3aa20*/  @P1 STG.E.U16 desc[UR40][R2.64], R10 ;  /* 0x0000000a02001986 */ /* 0x0007e2000c101528 */
[----:B-1----:R-:W-:-:S02]  /*3aa30*/  ISETP.LT.AND P5, PT, R24, UR10, !P3 ;  /* 0x0000000a18007c0c */ /* 0x002fc4000dfa1270 */
[----:B0-----:R-:W-:-:S05]  /*3aa40*/  PRMT R13, R10, 0x7632, R13 ;  /* 0x000076320a0d7816 */ /* 0x001fca000000000d */
[----:B------:R0:W-:Y:S01]  /*3aa50*/  @P2 STG.E.U16 desc[UR40][R8.64], R13 ;  /* 0x0000000d08002986 */ /* 0x0001e2000c101528 */
[----:B------:R-:W-:Y:S02]  /*3aa60*/  ISETP.LT.AND P1, PT, R24, UR7, !P0 ;  /* 0x0000000718007c0c */ /* 0x000fe4000c721270 */
[----:B------:R-:W-:Y:S02]  /*3aa70*/  ISETP.LT.AND P2, PT, R25, UR6, !P0 ;  /* 0x0000000619007c0c */ /* 0x000fe4000c741270 */
[----:B------:R-:W-:Y:S01]  /*3aa80*/  ISETP.LT.AND P0, PT, R26, UR14, !P0 ;  /* 0x0000000e1a007c0c */ /* 0x000fe2000c701270 */
[----:B---3--:R-:W-:Y:S01]  /*3aa90*/  IMAD.WIDE R2, R19, 0x2, R20 ;  /* 0x0000000213027825 */ /* 0x008fe200078e0214 */
[----:B----4-:R-:W-:-:S03]  /*3aaa0*/  PRMT R10, R29, 0x7632, R10 ;  /* 0x000076321d0a7816 */ /* 0x010fc6000000000a */
[----:B------:R-:W-:-:S04]  /*3aab0*/  IMAD.WIDE R16, R19, 0x2, R22 ;  /* 0x0000000213107825 */ /* 0x000fc800078e0216 */
[----:B0-----:R-:W-:Y:S01]  /*3aac0*/  IMAD.WIDE R12, R19, 0x2, R6 ;  /* 0x00000002130c7825 */ /* 0x001fe200078e0206 */
[----:B--2---:R0:W-:Y:S01]  /*3aad0*/  @P6 STG.E.U16 desc[UR40][R14.64], R27 ;  /* 0x0000001b0e006986 */ /* 0x0041e2000c101528 */
[----:B------:R-:W-:Y:S02]  /*3aae0*/  ISETP.LT.AND P6, PT, R25, UR13, !P3 ;  /* 0x0000000d19007c0c */ /* 0x000fe4000dfc1270 */
[----:B------:R-:W-:Y:S01]  /*3aaf0*/  ISETP.LT.AND P3, PT, R26, UR9, !P3 ;  /* 0x000000091a007c0c */ /* 0x000fe2000df61270 */
[----:B------:R-:W-:Y:S01]  /*3ab00*/  VIADD R25, R19, UR4 ;  /* 0x0000000413197c36 */ /* 0x000fe20008000000 */
[----:B------:R-:W-:-:S03]  /*3ab10*/  PRMT R0, R27, 0x7632, R0 ;  /* 0x000076321b007816 */ /* 0x000fc60000000000 */
[C---:B------:R-:W-:Y:S02]  /*3ab20*/  IMAD.WIDE R4, R25.reuse, 0x2, R4 ;  /* 0x0000000219047825 */ /* 0x040fe400078e0204 */
[----:B------:R0:W-:Y:S02]  /*3ab30*/  @P5 STG.E.U16 desc[UR40][R2.64], R0 ;  /* 0x0000000002005986 */ /* 0x0001e4000c101528 */
[----:B------:R-:W-:Y:S01]  /*3ab40*/  IMAD.WIDE R20, R25, 0x2, R20 ;  /* 0x0000000219147825 */ /* 0x000fe200078e0214 */
[----:B------:R-:W-:-:S03]  /*3ab50*/  PRMT R8, R28, 0x7632, R8 ;  /* 0x000076321c087816 */ /* 0x000fc60000000008 */
[C---:B------:R-:W-:Y:S01]  /*3ab60*/  IMAD.WIDE R6, R25.reuse, 0x2, R6 ;  /* 0x0000000219067825 */ /* 0x040fe200078e0206 */
[----:B------:R0:W-:Y:S04]  /*3ab70*/  @P6 STG.E.U16 desc[UR40][R12.64], R28 ;  /* 0x0000001c0c006986 */ /* 0x0001e8000c101528 */
[----:B------:R0:W-:Y:S04]  /*3ab80*/  @P3 STG.E.U16 desc[UR40][R16.64], R8 ;  /* 0x0000000810003986 */ /* 0x0001e8000c101528 */
[----:B------:R0:W-:Y:S04]  /*3ab90*/  @P4 STG.E.U16 desc[UR40][R4.64], R29 ;  /* 0x0000001d04004986 */ /* 0x0001e8000c101528 */
[----:B------:R0:W-:Y:S01]  /*3aba0*/  @P1 STG.E.U16 desc[UR40][R20.64], R10 ;  /* 0x0000000a14001986 */ /* 0x0001e2000c101528 */
[----:B------:R-:W-:-:S03]  /*3abb0*/  IMAD.WIDE R22, R25, 0x2, R22 ;  /* 0x0000000219167825 */ /* 0x000fc600078e0216 */
[----:B------:R0:W-:Y:S01]  /*3abc0*/  @P2 STG.E.U16 desc[UR40][R6.64], R11 ;  /* 0x0000000b06002986 */ /* 0x0001e2000c101528 */
[----:B------:R-:W-:Y:S05]  /*3abd0*/  @!P0 EXIT ;  /* 0x000000000000894d */ /* 0x000fea0003800000 */
[----:B0-----:R-:W-:-:S05]  /*3abe0*/  PRMT R11, R11, 0x7632, R11 ;  /* 0x000076320b0b7816 */ /* 0x001fca000000000b */
[----:B------:R-:W-:Y:S01]  /*3abf0*/  STG.E.U16 desc[UR40][R22.64], R11 ;  /* 0x0000000b16007986 */ /* 0x000fe2000c101528 */
[----:B------:R-:W-:Y:S05]  /*3ac00*/  EXIT ;  /* 0x000000000000794d */ /* 0x000fea0003800000 */
.L_x_2:
[----:B------:R-:W-:-:S00]  /*3ac10*/  BRA `(.L_x_2) ;  /* 0xfffffffc00fc7947 */ /* 0x000fc0000383ffff */
[----:B------:R-:W-:-:S00]  /*3ac20*/  NOP ;  /* 0x0000000000007918 */ /* 0x000fc00000000000 */
        /* <DEDUP_REMOVED lines=13> */
.L_x_3:


//--------------------- .nv.shared.matmul_kernel  --------------------------
	.section	.nv.shared.matmul_kernel,"aw",@nobits
	.sectionflags	@""
	.align	16
	.zero		1024


//--------------------- .nv.shared.reserved.0     --------------------------
	.section	.nv.shared.reserved.0,"aw",@nobits
	.weak		__nv_reservedSMEM_offset_0_alias
	.size		__nv_reservedSMEM_offset_0_alias, 0, 64
	.other		__nv_reservedSMEM_offset_0_alias,@"STO_CUDA_RESERVED_SHARED STV_DEFAULT"
__nv_reservedSMEM_offset_0_alias:
	.zero		0
	.zero		64


//--------------------- .nv.constant0.matmul_kernel --------------------------
	.section	.nv.constant0.matmul_kernel,"a",@progbits
	.sectionflags	@""
	.align	4
.nv.constant0.matmul_kernel:
	.zero		976


//--------------------- SYMBOLS --------------------------

	.type		.nv.reservedSmem.offset0,@object
	.size		.nv.reservedSmem.offset0,0x4
	.type		.nv.reservedSmem.cap,@object
	.size		.nv.reservedSmem.cap,0x4
